	.target	sm_100a

	.elftype	@"ET_EXEC"


//--------------------- .note.nv.tkinfo           --------------------------
	.section	.note.nv.tkinfo,"",@"SHT_NOTE"
	.sectionflags	@"SHF_NOTE_NV_TKINFO"
	.tkinfo
        /*0018*/ 	.word	0x00000002
        /*0030*/ 	.string	""
        /*0030*/ 	.string	"ptxas"
        /*0030*/ 	.string	"Cuda compilation tools, release 13.0, V13.0.88"
        /*0030*/ 	.string	"Build cuda_13.0.r13.0/compiler.36424714_0"
        /*0030*/ 	.string	"-arch sm_100a -m 64 "



//--------------------- .note.nv.cuinfo           --------------------------
	.section	.note.nv.cuinfo,"",@"SHT_NOTE"
	.sectionflags	@"SHF_NOTE_NV_CUINFO"
        /*0018*/ 	.short	0x0002
        /*001a*/ 	.short	0x0064
        /*001c*/ 	.short	0x0082
	.zero		2


//--------------------- .nv.info                  --------------------------
	.section	.nv.info,"",@"SHT_CUDA_INFO"
	.align	4


	//----- nvinfo : EIATTR_REGCOUNT
	.align		4
        /*0000*/ 	.byte	0x04, 0x2f
        /*0002*/ 	.short	(.L_19 - .L_18)
	.align		4
.L_18:
        /*0004*/ 	.word	index@(_ZN7cutlass13device_kernelINS_4gemm6kernel13GemmUniversalIN4cute5tupleIJiiiiEEENS1_10collective13CollectiveMmaINS1_46MainloopSm100TmaUmmaWarpSpecializedBlockScaledILi6ELi2ELi1ENS5_IJNS4_1CILi1EEENSA_ILi2EEESB_EEEEENS5_IJNSA_ILi128EEENSA_ILi256EEESF_EEENS5_IJNS_12float_e2m1_tENS_13float_ue8m0_tEEEENS5_IJNS5_IJlSB_lEEENS4_6LayoutINS5_IJNS5_IJNS5_IJNSA_ILi32EEENSA_ILi4EEEEEEiEEESQ_NS5_IJSB_iEEEEEENS5_IJNS5_IJNS5_IJNSA_ILi16EEESO_EEEiEEENS5_IJNS5_IJNSA_ILi0EEESB_EEENSA_ILi512EEEEEENS5_IJSW_iEEEEEEEEEEESK_S13_NS4_8TiledMMAINS4_8MMA_AtomIJNS4_17SM100_MMA_MXF4_SSISI_SI_fSJ_Li128ELi256ELi32ELNS4_4UMMA5MajorE0ELS18_0ELNS17_7ScaleInE0ELS19_0EEEEEENSM_INS5_IJSB_SB_SB_EEENS5_IJSW_SW_SW_EEEEENS5_IJNS4_10UnderscoreES1F_S1F_EEEEENS5_IJNS4_23SM90_TMA_LOAD_MULTICASTES1I_EEENS5_IJNS4_14ComposedLayoutINS4_7SwizzleILi2ELi4ELi3EEENS4_18smem_ptr_flag_bitsILi4EEENSM_INS5_IJNSA_ILi8EEESF_EEENS5_IJSF_SB_EEEEEEENSM_INS5_IJNS5_IJNS5_IJSP_SB_EEENS5_IJSN_SC_EEEEEESB_NS5_IJSC_SB_EEEEEENS5_IJNS5_IJNS5_IJSU_SY_EEESX_EEESW_NS5_IJSC_SY_EEEEEEEEEEEvNS4_8identityENS5_IJNS4_13SM90_TMA_LOADES26_EEENS5_IJS1T_NSM_INS5_IJNS5_IJNS5_IJSP_SC_EEES1V_EEESB_S1X_EEENS5_IJS20_SW_NS5_IJSC_NSA_ILi1024EEEEEEEEEEEEEEvS25_EENS_8epilogue10collective18CollectiveEpilogueINS2H_23Sm100TmaWarpSpecializedILi4ELi2ELi64ELb1ELb0EEEJSH_NS5_IJNSM_ISF_SB_EENSM_INSA_ILi64EEESB_EEEEENS_10bfloat16_tESL_S2Q_SL_NS2H_6fusion15FusionCallbacksIS2L_NS2R_17LinearCombinationIS2Q_fS2Q_fLNS_15FloatRoundStyleE2EEESH_S2P_JEEENS4_5SM1004TMEM4LOAD26SM100_TMEM_LOAD_32dp32b64xES26_NS1K_INS1L_ILi3ELi4ELi3EEENS1N_ILi16EEENSM_INS5_IJS1P_S2N_EEENS5_IJS2N_SB_EEEEEEENS4_39AutoVectorizingCopyWithAssumedAlignmentILi128EEENS4_14SM90_TMA_STOREES36_S38_S38_EEEvvEEEEvNT_6ParamsE)
        /*0008*/ 	.word	0x000000ba


	//----- nvinfo : EIATTR_FRAME_SIZE
	.align		4
.L_19:
        /*000c*/ 	.byte	0x04, 0x11
        /*000e*/ 	.short	(.L_21 - .L_20)
	.align		4
.L_20:
        /*0010*/ 	.word	index@($__internal_2_$__cuda_sm10x_tcgen05_guardrail_trap_unallocated_columns_being_dealloced)
        /*0014*/ 	.word	0x00000000


	//----- nvinfo : EIATTR_FRAME_SIZE
	.align		4
.L_21:
        /*0018*/ 	.byte	0x04, 0x11
        /*001a*/ 	.short	(.L_23 - .L_22)
	.align		4
.L_22:
        /*001c*/ 	.word	index@($__internal_1_$__cuda_sm10x_tcgen05_guardrail_trap_phase_invalid_during_alloc)
        /*0020*/ 	.word	0x00000000


	//----- nvinfo : EIATTR_FRAME_SIZE
	.align		4
.L_23:
        /*0024*/ 	.byte	0x04, 0x11
        /*0026*/ 	.short	(.L_25 - .L_24)
	.align		4
.L_24:
        /*0028*/ 	.word	index@($__internal_0_$__cuda_sm10x_tcgen05_guardrail_trap_col_being_dealloced_not_returned_by_alloc)
        /*002c*/ 	.word	0x00000000


	//----- nvinfo : EIATTR_FRAME_SIZE
	.align		4
.L_25:
        /*0030*/ 	.byte	0x04, 0x11
        /*0032*/ 	.short	(.L_27 - .L_26)
	.align		4
.L_26:
        /*0034*/ 	.word	index@(_ZN7cutlass13device_kernelINS_4gemm6kernel13GemmUniversalIN4cute5tupleIJiiiiEEENS1_10collective13CollectiveMmaINS1_46MainloopSm100TmaUmmaWarpSpecializedBlockScaledILi6ELi2ELi1ENS5_IJNS4_1CILi1EEENSA_ILi2EEESB_EEEEENS5_IJNSA_ILi128EEENSA_ILi256EEESF_EEENS5_IJNS_12float_e2m1_tENS_13float_ue8m0_tEEEENS5_IJNS5_IJlSB_lEEENS4_6LayoutINS5_IJNS5_IJNS5_IJNSA_ILi32EEENSA_ILi4EEEEEEiEEESQ_NS5_IJSB_iEEEEEENS5_IJNS5_IJNS5_IJNSA_ILi16EEESO_EEEiEEENS5_IJNS5_IJNSA_ILi0EEESB_EEENSA_ILi512EEEEEENS5_IJSW_iEEEEEEEEEEESK_S13_NS4_8TiledMMAINS4_8MMA_AtomIJNS4_17SM100_MMA_MXF4_SSISI_SI_fSJ_Li128ELi256ELi32ELNS4_4UMMA5MajorE0ELS18_0ELNS17_7ScaleInE0ELS19_0EEEEEENSM_INS5_IJSB_SB_SB_EEENS5_IJSW_SW_SW_EEEEENS5_IJNS4_10UnderscoreES1F_S1F_EEEEENS5_IJNS4_23SM90_TMA_LOAD_MULTICASTES1I_EEENS5_IJNS4_14ComposedLayoutINS4_7SwizzleILi2ELi4ELi3EEENS4_18smem_ptr_flag_bitsILi4EEENSM_INS5_IJNSA_ILi8EEESF_EEENS5_IJSF_SB_EEEEEEENSM_INS5_IJNS5_IJNS5_IJSP_SB_EEENS5_IJSN_SC_EEEEEESB_NS5_IJSC_SB_EEEEEENS5_IJNS5_IJNS5_IJSU_SY_EEESX_EEESW_NS5_IJSC_SY_EEEEEEEEEEEvNS4_8identityENS5_IJNS4_13SM90_TMA_LOADES26_EEENS5_IJS1T_NSM_INS5_IJNS5_IJNS5_IJSP_SC_EEES1V_EEESB_S1X_EEENS5_IJS20_SW_NS5_IJSC_NSA_ILi1024EEEEEEEEEEEEEEvS25_EENS_8epilogue10collective18CollectiveEpilogueINS2H_23Sm100TmaWarpSpecializedILi4ELi2ELi64ELb1ELb0EEEJSH_NS5_IJNSM_ISF_SB_EENSM_INSA_ILi64EEESB_EEEEENS_10bfloat16_tESL_S2Q_SL_NS2H_6fusion15FusionCallbacksIS2L_NS2R_17LinearCombinationIS2Q_fS2Q_fLNS_15FloatRoundStyleE2EEESH_S2P_JEEENS4_5SM1004TMEM4LOAD26SM100_TMEM_LOAD_32dp32b64xES26_NS1K_INS1L_ILi3ELi4ELi3EEENS1N_ILi16EEENSM_INS5_IJS1P_S2N_EEENS5_IJS2N_SB_EEEEEEENS4_39AutoVectorizingCopyWithAssumedAlignmentILi128EEENS4_14SM90_TMA_STOREES36_S38_S38_EEEvvEEEEvNT_6ParamsE)
        /*0038*/ 	.word	0x00000000


	//----- nvinfo : EIATTR_MIN_STACK_SIZE
	.align		4
.L_27:
        /*003c*/ 	.byte	0x04, 0x12
        /*003e*/ 	.short	(.L_29 - .L_28)
	.align		4
.L_28:
        /*0040*/ 	.word	index@(_ZN7cutlass13device_kernelINS_4gemm6kernel13GemmUniversalIN4cute5tupleIJiiiiEEENS1_10collective13CollectiveMmaINS1_46MainloopSm100TmaUmmaWarpSpecializedBlockScaledILi6ELi2ELi1ENS5_IJNS4_1CILi1EEENSA_ILi2EEESB_EEEEENS5_IJNSA_ILi128EEENSA_ILi256EEESF_EEENS5_IJNS_12float_e2m1_tENS_13float_ue8m0_tEEEENS5_IJNS5_IJlSB_lEEENS4_6LayoutINS5_IJNS5_IJNS5_IJNSA_ILi32EEENSA_ILi4EEEEEEiEEESQ_NS5_IJSB_iEEEEEENS5_IJNS5_IJNS5_IJNSA_ILi16EEESO_EEEiEEENS5_IJNS5_IJNSA_ILi0EEESB_EEENSA_ILi512EEEEEENS5_IJSW_iEEEEEEEEEEESK_S13_NS4_8TiledMMAINS4_8MMA_AtomIJNS4_17SM100_MMA_MXF4_SSISI_SI_fSJ_Li128ELi256ELi32ELNS4_4UMMA5MajorE0ELS18_0ELNS17_7ScaleInE0ELS19_0EEEEEENSM_INS5_IJSB_SB_SB_EEENS5_IJSW_SW_SW_EEEEENS5_IJNS4_10UnderscoreES1F_S1F_EEEEENS5_IJNS4_23SM90_TMA_LOAD_MULTICASTES1I_EEENS5_IJNS4_14ComposedLayoutINS4_7SwizzleILi2ELi4ELi3EEENS4_18smem_ptr_flag_bitsILi4EEENSM_INS5_IJNSA_ILi8EEESF_EEENS5_IJSF_SB_EEEEEEENSM_INS5_IJNS5_IJNS5_IJSP_SB_EEENS5_IJSN_SC_EEEEEESB_NS5_IJSC_SB_EEEEEENS5_IJNS5_IJNS5_IJSU_SY_EEESX_EEESW_NS5_IJSC_SY_EEEEEEEEEEEvNS4_8identityENS5_IJNS4_13SM90_TMA_LOADES26_EEENS5_IJS1T_NSM_INS5_IJNS5_IJNS5_IJSP_SC_EEES1V_EEESB_S1X_EEENS5_IJS20_SW_NS5_IJSC_NSA_ILi1024EEEEEEEEEEEEEEvS25_EENS_8epilogue10collective18CollectiveEpilogueINS2H_23Sm100TmaWarpSpecializedILi4ELi2ELi64ELb1ELb0EEEJSH_NS5_IJNSM_ISF_SB_EENSM_INSA_ILi64EEESB_EEEEENS_10bfloat16_tESL_S2Q_SL_NS2H_6fusion15FusionCallbacksIS2L_NS2R_17LinearCombinationIS2Q_fS2Q_fLNS_15FloatRoundStyleE2EEESH_S2P_JEEENS4_5SM1004TMEM4LOAD26SM100_TMEM_LOAD_32dp32b64xES26_NS1K_INS1L_ILi3ELi4ELi3EEENS1N_ILi16EEENSM_INS5_IJS1P_S2N_EEENS5_IJS2N_SB_EEEEEEENS4_39AutoVectorizingCopyWithAssumedAlignmentILi128EEENS4_14SM90_TMA_STOREES36_S38_S38_EEEvvEEEEvNT_6ParamsE)
        /*0044*/ 	.word	0x00000000
.L_29:


//--------------------- .nv.compat                --------------------------
	.section	.nv.compat,"",@"SHT_CUDA_COMPAT_INFO"
	.align	4
        /*0000*/ 	.byte	0x02, 0x09, 0x01, 0x00, 0x02, 0x02, 0x02, 0x00, 0x02, 0x05, 0x05, 0x00, 0x03, 0x07, 0x01, 0x01
        /*0010*/ 	.byte	0x02, 0x03, 0x01, 0x00, 0x02, 0x06, 0x01, 0x00, 0x04, 0x0b, 0x08, 0x00, 0x09, 0x00, 0x00, 0x00
        /*0020*/ 	.byte	0x00, 0x00, 0x00, 0x00


//--------------------- .nv.info._ZN7cutlass13device_kernelINS_4gemm6kernel13GemmUniversalIN4cute5tupleIJiiiiEEENS1_10collective13CollectiveMmaINS1_46MainloopSm100TmaUmmaWarpSpecializedBlockScaledILi6ELi2ELi1ENS5_IJNS4_1CILi1EEENSA_ILi2EEESB_EEEEENS5_IJNSA_ILi128EEENSA_ILi256EEESF_EEENS5_IJNS_12float_e2m1_tENS_13float_ue8m0_tEEEENS5_IJNS5_IJlSB_lEEENS4_6LayoutINS5_IJNS5_IJNS5_IJNSA_ILi32EEENSA_ILi4EEEEEEiEEESQ_NS5_IJSB_iEEEEEENS5_IJNS5_IJNS5_IJNSA_ILi16EEESO_EEEiEEENS5_IJNS5_IJNSA_ILi0EEESB_EEENSA_ILi512EEEEEENS5_IJSW_iEEEEEEEEEEESK_S13_NS4_8TiledMMAINS4_8MMA_AtomIJNS4_17SM100_MMA_MXF4_SSISI_SI_fSJ_Li128ELi256ELi32ELNS4_4UMMA5MajorE0ELS18_0ELNS17_7ScaleInE0ELS19_0EEEEEENSM_INS5_IJSB_SB_SB_EEENS5_IJSW_SW_SW_EEEEENS5_IJNS4_10UnderscoreES1F_S1F_EEEEENS5_IJNS4_23SM90_TMA_LOAD_MULTICASTES1I_EEENS5_IJNS4_14ComposedLayoutINS4_7SwizzleILi2ELi4ELi3EEENS4_18smem_ptr_flag_bitsILi4EEENSM_INS5_IJNSA_ILi8EEESF_EEENS5_IJSF_SB_EEEEEEENSM_INS5_IJNS5_IJNS5_IJSP_SB_EEENS5_IJSN_SC_EEEEEESB_NS5_IJSC_SB_EEEEEENS5_IJNS5_IJNS5_IJSU_SY_EEESX_EEESW_NS5_IJSC_SY_EEEEEEEEEEEvNS4_8identityENS5_IJNS4_13SM90_TMA_LOADES26_EEENS5_IJS1T_NSM_INS5_IJNS5_IJNS5_IJSP_SC_EEES1V_EEESB_S1X_EEENS5_IJS20_SW_NS5_IJSC_NSA_ILi1024EEEEEEEEEEEEEEvS25_EENS_8epilogue10collective18CollectiveEpilogueINS2H_23Sm100TmaWarpSpecializedILi4ELi2ELi64ELb1ELb0EEEJSH_NS5_IJNSM_ISF_SB_EENSM_INSA_ILi64EEESB_EEEEENS_10bfloat16_tESL_S2Q_SL_NS2H_6fusion15FusionCallbacksIS2L_NS2R_17LinearCombinationIS2Q_fS2Q_fLNS_15FloatRoundStyleE2EEESH_S2P_JEEENS4_5SM1004TMEM4LOAD26SM100_TMEM_LOAD_32dp32b64xES26_NS1K_INS1L_ILi3ELi4ELi3EEENS1N_ILi16EEENSM_INS5_IJS1P_S2N_EEENS5_IJS2N_SB_EEEEEEENS4_39AutoVectorizingCopyWithAssumedAlignmentILi128EEENS4_14SM90_TMA_STOREES36_S38_S38_EEEvvEEEEvNT_6ParamsE --------------------------
	.section	.nv.info._ZN7cutlass13device_kernelINS_4gemm6kernel13GemmUniversalIN4cute5tupleIJiiiiEEENS1_10collective13CollectiveMmaINS1_46MainloopSm100TmaUmmaWarpSpecializedBlockScaledILi6ELi2ELi1ENS5_IJNS4_1CILi1EEENSA_ILi2EEESB_EEEEENS5_IJNSA_ILi128EEENSA_ILi256EEESF_EEENS5_IJNS_12float_e2m1_tENS_13float_ue8m0_tEEEENS5_IJNS5_IJlSB_lEEENS4_6LayoutINS5_IJNS5_IJNS5_IJNSA_ILi32EEENSA_ILi4EEEEEEiEEESQ_NS5_IJSB_iEEEEEENS5_IJNS5_IJNS5_IJNSA_ILi16EEESO_EEEiEEENS5_IJNS5_IJNSA_ILi0EEESB_EEENSA_ILi512EEEEEENS5_IJSW_iEEEEEEEEEEESK_S13_NS4_8TiledMMAINS4_8MMA_AtomIJNS4_17SM100_MMA_MXF4_SSISI_SI_fSJ_Li128ELi256ELi32ELNS4_4UMMA5MajorE0ELS18_0ELNS17_7ScaleInE0ELS19_0EEEEEENSM_INS5_IJSB_SB_SB_EEENS5_IJSW_SW_SW_EEEEENS5_IJNS4_10UnderscoreES1F_S1F_EEEEENS5_IJNS4_23SM90_TMA_LOAD_MULTICASTES1I_EEENS5_IJNS4_14ComposedLayoutINS4_7SwizzleILi2ELi4ELi3EEENS4_18smem_ptr_flag_bitsILi4EEENSM_INS5_IJNSA_ILi8EEESF_EEENS5_IJSF_SB_EEEEEEENSM_INS5_IJNS5_IJNS5_IJSP_SB_EEENS5_IJSN_SC_EEEEEESB_NS5_IJSC_SB_EEEEEENS5_IJNS5_IJNS5_IJSU_SY_EEESX_EEESW_NS5_IJSC_SY_EEEEEEEEEEEvNS4_8identityENS5_IJNS4_13SM90_TMA_LOADES26_EEENS5_IJS1T_NSM_INS5_IJNS5_IJNS5_IJSP_SC_EEES1V_EEESB_S1X_EEENS5_IJS20_SW_NS5_IJSC_NSA_ILi1024EEEEEEEEEEEEEEvS25_EENS_8epilogue10collective18CollectiveEpilogueINS2H_23Sm100TmaWarpSpecializedILi4ELi2ELi64ELb1ELb0EEEJSH_NS5_IJNSM_ISF_SB_EENSM_INSA_ILi64EEESB_EEEEENS_10bfloat16_tESL_S2Q_SL_NS2H_6fusion15FusionCallbacksIS2L_NS2R_17LinearCombinationIS2Q_fS2Q_fLNS_15FloatRoundStyleE2EEESH_S2P_JEEENS4_5SM1004TMEM4LOAD26SM100_TMEM_LOAD_32dp32b64xES26_NS1K_INS1L_ILi3ELi4ELi3EEENS1N_ILi16EEENSM_INS5_IJS1P_S2N_EEENS5_IJS2N_SB_EEEEEEENS4_39AutoVectorizingCopyWithAssumedAlignmentILi128EEENS4_14SM90_TMA_STOREES36_S38_S38_EEEvvEEEEvNT_6ParamsE,"",@"SHT_CUDA_INFO"
	.sectionflags	@""
	.align	4


	//----- nvinfo : EIATTR_CUDA_API_VERSION
	.align		4
        /*0000*/ 	.byte	0x04, 0x37
        /*0002*/ 	.short	(.L_31 - .L_30)
.L_30:
        /*0004*/ 	.word	0x00000082


	//----- nvinfo : EIATTR_KPARAM_INFO
	.align		4
.L_31:
        /*0008*/ 	.byte	0x04, 0x17
        /*000a*/ 	.short	(.L_33 - .L_32)
.L_32:
        /*000c*/ 	.word	0x00000000
        /*0010*/ 	.short	0x0000
        /*0012*/ 	.short	0x0000
        /*0014*/ 	.byte	0x00, 0xf0, 0x01, 0x30


	//----- nvinfo : EIATTR_AT_ENTRY_FRAGMENTS
	.align		4
.L_33:
        /*0018*/ 	.byte	0x04, 0x4f
        /*001a*/ 	.short	(.L_35 - .L_34)


	//   ....[0]....
.L_34:
        /*001c*/ 	.word	0x00000006


	//----- nvinfo : EIATTR_RESERVED_SMEM_USED
	.align		4
.L_35:
        /*0020*/ 	.byte	0x01, 0x41
	.zero		2


	//----- nvinfo : EIATTR_SPARSE_MMA_MASK
	.align		4
        /*0024*/ 	.byte	0x03, 0x50
        /*0026*/ 	.short	0x0000


	//----- nvinfo : EIATTR_TCGEN05_1CTA_USED
	.align		4
        /*0028*/ 	.byte	0x01, 0x51
	.zero		2


	//----- nvinfo : EIATTR_MAXREG_COUNT
	.align		4
        /*002c*/ 	.byte	0x03, 0x1b
        /*002e*/ 	.short	0x00ff


	//----- nvinfo : EIATTR_NUM_BARRIERS
	.align		4
        /*0030*/ 	.byte	0x02, 0x4c
        /*0032*/ 	.byte	0x07
	.zero		1


	//----- nvinfo : EIATTR_EXTERNS
	.align		4
        /*0034*/ 	.byte	0x04, 0x0f
        /*0036*/ 	.short	(.L_37 - .L_36)


	//   ....[0]....
	.align		4
.L_36:
        /*0038*/ 	.word	index@(__assertfail)


	//----- nvinfo : EIATTR_MERCURY_ISA_VERSION
	.align		4
.L_37:
        /*003c*/ 	.byte	0x03, 0x5f
        /*003e*/ 	.short	0x0101


	//----- nvinfo : EIATTR_INT_WARP_WIDE_INSTR_OFFSETS
	.align		4
        /*0040*/ 	.byte	0x04, 0x31
        /*0042*/ 	.short	(.L_39 - .L_38)


	//   ....[0]....
.L_38:
        /*0044*/ 	.word	0x00000db0


	//   ....[1]....
        /*0048*/ 	.word	0x00000e60


	//   ....[2]....
        /*004c*/ 	.word	0x00002430


	//   ....[3]....
        /*0050*/ 	.word	0x00004610


	//   ....[4]....
        /*0054*/ 	.word	0x00004630


	//   ....[5]....
        /*0058*/ 	.word	0x00004660


	//   ....[6]....
        /*005c*/ 	.word	0x00004fa0


	//   ....[7]....
        /*0060*/ 	.word	0x00005000


	//   ....[8]....
        /*0064*/ 	.word	0x00005110


	//   ....[9]....
        /*0068*/ 	.word	0x00005210


	//   ....[10]....
        /*006c*/ 	.word	0x00005290


	//   ....[11]....
        /*0070*/ 	.word	0x000053a0


	//   ....[12]....
        /*0074*/ 	.word	0x00005480


	//   ....[13]....
        /*0078*/ 	.word	0x00005570


	//----- nvinfo : EIATTR_COOP_GROUP_MASK_REGIDS
	.align		4
.L_39:
        /*007c*/ 	.byte	0x04, 0x29
        /*007e*/ 	.short	(.L_41 - .L_40)


	//   ....[0]....
.L_40:
        /*0080*/ 	.word	0xffffffff


	//   ....[1]....
        /*0084*/ 	.word	0xffffffff


	//   ....[2]....
        /*0088*/ 	.word	0xffffffff


	//   ....[3]....
        /*008c*/ 	.word	0xffffffff


	//   ....[4]....
        /*0090*/ 	.word	0xffffffff


	//   ....[5]....
        /*0094*/ 	.word	0xffffffff


	//   ....[6]....
        /*0098*/ 	.word	0xffffffff


	//   ....[7]....
        /*009c*/ 	.word	0xffffffff


	//   ....[8]....
        /*00a0*/ 	.word	0xffffffff


	//   ....[9]....
        /*00a4*/ 	.word	0xffffffff


	//   ....[10]....
        /*00a8*/ 	.word	0xffffffff


	//   ....[11]....
        /*00ac*/ 	.word	0xffffffff


	//   ....[12]....
        /*00b0*/ 	.word	0xffffffff


	//   ....[13]....
        /*00b4*/ 	.word	0xffffffff


	//----- nvinfo : EIATTR_COOP_GROUP_INSTR_OFFSETS
	.align		4
.L_41:
        /*00b8*/ 	.byte	0x04, 0x28
        /*00ba*/ 	.short	(.L_43 - .L_42)


	//   ....[0]....
.L_42:
        /*00bc*/ 	.word	0x00000090


	//   ....[1]....
        /*00c0*/ 	.word	0x00000530


	//   ....[2]....
        /*00c4*/ 	.word	0x00000720


	//   ....[3]....
        /*00c8*/ 	.word	0x000008c0


	//   ....[4]....
        /*00cc*/ 	.word	0x000009c0


	//   ....[5]....
        /*00d0*/ 	.word	0x00000b30


	//   ....[6]....
        /*00d4*/ 	.word	0x00000c70


	//   ....[7]....
        /*00d8*/ 	.word	0x00000ee0


	//   ....[8]....
        /*00dc*/ 	.word	0x00002310


	//   ....[9]....
        /*00e0*/ 	.word	0x00003220


	//   ....[10]....
        /*00e4*/ 	.word	0x00003430


	//   ....[11]....
        /*00e8*/ 	.word	0x00003460


	//   ....[12]....
        /*00ec*/ 	.word	0x000044f0


	//   ....[13]....
        /*00f0*/ 	.word	0x00004720


	//----- nvinfo : EIATTR_VRC_CTA_INIT_COUNT
	.align		4
.L_43:
        /*00f4*/ 	.byte	0x02, 0x4a
        /*00f6*/ 	.byte	0x80
	.zero		1


	//----- nvinfo : EIATTR_SYSCALL_OFFSETS
	.align		4
        /*00f8*/ 	.byte	0x04, 0x46
        /*00fa*/ 	.short	(.L_45 - .L_44)


	//   ....[0]....
.L_44:
        /*00fc*/ 	.word	0x00006160


	//   ....[1]....
        /*0100*/ 	.word	0x00006250


	//   ....[2]....
        /*0104*/ 	.word	0x00006bf0


	//   ....[3]....
        /*0108*/ 	.word	0x000080d0


	//   ....[4]....
        /*010c*/ 	.word	0x00009530


	//   ....[5]....
        /*0110*/ 	.word	0x0000a970


	//----- nvinfo : EIATTR_MBARRIER_INSTR_OFFSETS
	.align		4
.L_45:
        /*0114*/ 	.byte	0x04, 0x39
        /*0116*/ 	.short	(.L_47 - .L_46)


	//   ....[0]....
.L_46:
        /*0118*/ 	.word	0x00000650
        /*011c*/ 	.word	0x000000ff
        /*0120*/ 	.word	0x00000000
        /*0124*/ 	.short	0x0100
        /*0126*/ 	.byte	0x07
	.zero		1


	//   ....[1]....
        /*0128*/ 	.word	0x00000660
        /*012c*/ 	.word	0x000000ff
        /*0130*/ 	.word	0x00000030
        /*0134*/ 	.short	0x0100
        /*0136*/ 	.byte	0x07
	.zero		1


	//   ....[2]....
        /*0138*/ 	.word	0x00000670
        /*013c*/ 	.word	0x000000ff
        /*0140*/ 	.word	0x00000008
        /*0144*/ 	.short	0x0100
        /*0146*/ 	.byte	0x07
	.zero		1


	//   ....[3]....
        /*0148*/ 	.word	0x00000680
        /*014c*/ 	.word	0x000000ff
        /*0150*/ 	.word	0x00000038
        /*0154*/ 	.short	0x0100
        /*0156*/ 	.byte	0x07
	.zero		1


	//   ....[4]....
        /*0158*/ 	.word	0x00000690
        /*015c*/ 	.word	0x000000ff
        /*0160*/ 	.word	0x00000010
        /*0164*/ 	.short	0x0100
        /*0166*/ 	.byte	0x07
	.zero		1


	//   ....[5]....
        /*0168*/ 	.word	0x000006a0
        /*016c*/ 	.word	0x000000ff
        /*0170*/ 	.word	0x00000040
        /*0174*/ 	.short	0x0100
        /*0176*/ 	.byte	0x07
	.zero		1


	//   ....[6]....
        /*0178*/ 	.word	0x000006b0
        /*017c*/ 	.word	0x000000ff
        /*0180*/ 	.word	0x00000018
        /*0184*/ 	.short	0x0100
        /*0186*/ 	.byte	0x07
	.zero		1


	//   ....[7]....
        /*0188*/ 	.word	0x000006c0
        /*018c*/ 	.word	0x000000ff
        /*0190*/ 	.word	0x00000048
        /*0194*/ 	.short	0x0100
        /*0196*/ 	.byte	0x07
	.zero		1


	//   ....[8]....
        /*0198*/ 	.word	0x000006d0
        /*019c*/ 	.word	0x000000ff
        /*01a0*/ 	.word	0x00000020
        /*01a4*/ 	.short	0x0100
        /*01a6*/ 	.byte	0x07
	.zero		1


	//   ....[9]....
        /*01a8*/ 	.word	0x000006e0
        /*01ac*/ 	.word	0x000000ff
        /*01b0*/ 	.word	0x00000050
        /*01b4*/ 	.short	0x0100
        /*01b6*/ 	.byte	0x07
	.zero		1


	//   ....[10]....
        /*01b8*/ 	.word	0x000006f0
        /*01bc*/ 	.word	0x000000ff
        /*01c0*/ 	.word	0x00000028
        /*01c4*/ 	.short	0x0100
        /*01c6*/ 	.byte	0x07
	.zero		1


	//   ....[11]....
        /*01c8*/ 	.word	0x00000700
        /*01cc*/ 	.word	0x000000ff
        /*01d0*/ 	.word	0x00000058
        /*01d4*/ 	.short	0x0100
        /*01d6*/ 	.byte	0x07
	.zero		1


	//   ....[12]....
        /*01d8*/ 	.word	0x00000830
        /*01dc*/ 	.word	0x000000ff
        /*01e0*/ 	.word	0x00000060
        /*01e4*/ 	.short	0x0100
        /*01e6*/ 	.byte	0x07
	.zero		1


	//   ....[13]....
        /*01e8*/ 	.word	0x00000840
        /*01ec*/ 	.word	0x000000ff
        /*01f0*/ 	.word	0x00000080
        /*01f4*/ 	.short	0x0100
        /*01f6*/ 	.byte	0x07
	.zero		1


	//   ....[14]....
        /*01f8*/ 	.word	0x00000850
        /*01fc*/ 	.word	0x000000ff
        /*0200*/ 	.word	0x00000068
        /*0204*/ 	.short	0x0100
        /*0206*/ 	.byte	0x07
	.zero		1


	//   ....[15]....
        /*0208*/ 	.word	0x00000860
        /*020c*/ 	.word	0x000000ff
        /*0210*/ 	.word	0x00000088
        /*0214*/ 	.short	0x0100
        /*0216*/ 	.byte	0x07
	.zero		1


	//   ....[16]....
        /*0218*/ 	.word	0x00000870
        /*021c*/ 	.word	0x000000ff
        /*0220*/ 	.word	0x00000070
        /*0224*/ 	.short	0x0100
        /*0226*/ 	.byte	0x07
	.zero		1


	//   ....[17]....
        /*0228*/ 	.word	0x00000880
        /*022c*/ 	.word	0x000000ff
        /*0230*/ 	.word	0x00000090
        /*0234*/ 	.short	0x0100
        /*0236*/ 	.byte	0x07
	.zero		1


	//   ....[18]....
        /*0238*/ 	.word	0x00000890
        /*023c*/ 	.word	0x000000ff
        /*0240*/ 	.word	0x00000078
        /*0244*/ 	.short	0x0100
        /*0246*/ 	.byte	0x07
	.zero		1


	//   ....[19]....
        /*0248*/ 	.word	0x000008a0
        /*024c*/ 	.word	0x000000ff
        /*0250*/ 	.word	0x00000098
        /*0254*/ 	.short	0x0100
        /*0256*/ 	.byte	0x07
	.zero		1


	//   ....[20]....
        /*0258*/ 	.word	0x00000990
        /*025c*/ 	.word	0x000000ff
        /*0260*/ 	.word	0x000000a0
        /*0264*/ 	.short	0x0100
        /*0266*/ 	.byte	0x05
	.zero		1


	//   ....[21]....
        /*0268*/ 	.word	0x000009a0
        /*026c*/ 	.word	0x000000ff
        /*0270*/ 	.word	0x000000a8
        /*0274*/ 	.short	0x0100
        /*0276*/ 	.byte	0x05
	.zero		1


	//   ....[22]....
        /*0278*/ 	.word	0x00000ae0
        /*027c*/ 	.word	0x000000ff
        /*0280*/ 	.word	0x000000b0
        /*0284*/ 	.short	0x0100
        /*0286*/ 	.byte	0x05
	.zero		1


	//   ....[23]....
        /*0288*/ 	.word	0x00000af0
        /*028c*/ 	.word	0x000000ff
        /*0290*/ 	.word	0x000000c0
        /*0294*/ 	.short	0x0100
        /*0296*/ 	.byte	0x05
	.zero		1


	//   ....[24]....
        /*0298*/ 	.word	0x00000b00
        /*029c*/ 	.word	0x000000ff
        /*02a0*/ 	.word	0x000000b8
        /*02a4*/ 	.short	0x0100
        /*02a6*/ 	.byte	0x05
	.zero		1


	//   ....[25]....
        /*02a8*/ 	.word	0x00000b10
        /*02ac*/ 	.word	0x000000ff
        /*02b0*/ 	.word	0x000000c8
        /*02b4*/ 	.short	0x0100
        /*02b6*/ 	.byte	0x05
	.zero		1


	//   ....[26]....
        /*02b8*/ 	.word	0x00000c40
        /*02bc*/ 	.word	0x000000ff
        /*02c0*/ 	.word	0x000000d0
        /*02c4*/ 	.short	0x0100
        /*02c6*/ 	.byte	0x07
	.zero		1


	//   ....[27]....
        /*02c8*/ 	.word	0x00000c50
        /*02cc*/ 	.word	0x000000ff
        /*02d0*/ 	.word	0x000000d8
        /*02d4*/ 	.short	0x0100
        /*02d6*/ 	.byte	0x07
	.zero		1


	//   ....[28]....
        /*02d8*/ 	.word	0x00000d60
        /*02dc*/ 	.word	0x000000ff
        /*02e0*/ 	.word	0x000000e0
        /*02e4*/ 	.short	0x0100
        /*02e6*/ 	.byte	0x05
	.zero		1


	//   ....[29]....
        /*02e8*/ 	.word	0x00000d70
        /*02ec*/ 	.word	0x000000ff
        /*02f0*/ 	.word	0x000000f0
        /*02f4*/ 	.short	0x0100
        /*02f6*/ 	.byte	0x05
	.zero		1


	//   ....[30]....
        /*02f8*/ 	.word	0x00000d80
        /*02fc*/ 	.word	0x000000ff
        /*0300*/ 	.word	0x000000e8
        /*0304*/ 	.short	0x0100
        /*0306*/ 	.byte	0x05
	.zero		1


	//   ....[31]....
        /*0308*/ 	.word	0x00000d90
        /*030c*/ 	.word	0x000000ff
        /*0310*/ 	.word	0x000000f8
        /*0314*/ 	.short	0x0100
        /*0316*/ 	.byte	0x05
	.zero		1


	//   ....[32]....
        /*0318*/ 	.word	0x00000e90
        /*031c*/ 	.word	0x000000ff
        /*0320*/ 	.word	0x00000100
        /*0324*/ 	.short	0x0100
        /*0326*/ 	.byte	0x04
	.zero		1


	//   ....[33]....
        /*0328*/ 	.word	0x00001900
        /*032c*/ 	.word	0x00000002
        /*0330*/ 	.word	0x000000f0
        /*0334*/ 	.short	0x010a
        /*0336*/ 	.byte	0xff
	.zero		1


	//   ....[34]....
        /*0338*/ 	.word	0x00001920
        /*033c*/ 	.word	0x00000002
        /*0340*/ 	.word	0x000000e0
        /*0344*/ 	.short	0x0101
        /*0346*/ 	.byte	0xff
	.zero		1


	//   ....[35]....
        /*0348*/ 	.word	0x000019e0
        /*034c*/ 	.word	0x000000ff
        /*0350*/ 	.word	0x00000030
        /*0354*/ 	.short	0x010a
        /*0356*/ 	.byte	0x08
	.zero		1


	//   ....[36]....
        /*0358*/ 	.word	0x00001a80
        /*035c*/ 	.word	0x000000ff
        /*0360*/ 	.word	0x00000030
        /*0364*/ 	.short	0x010a
        /*0366*/ 	.byte	0x29
	.zero		1


	//   ....[37]....
        /*0368*/ 	.word	0x00001bc0
        /*036c*/ 	.word	0x000000ff
        /*0370*/ 	.word	0x00000030
        /*0374*/ 	.short	0x010a
        /*0376*/ 	.byte	0x08
	.zero		1


	//   ....[38]....
        /*0378*/ 	.word	0x00001e80
        /*037c*/ 	.word	0x000000ff
        /*0380*/ 	.word	0x000000a8
        /*0384*/ 	.short	0x0101
        /*0386*/ 	.byte	0x06
	.zero		1


	//   ....[39]....
        /*0388*/ 	.word	0x00001ea0
        /*038c*/ 	.word	0x000000ff
        /*0390*/ 	.word	0x00000030
        /*0394*/ 	.short	0x010a
        /*0396*/ 	.byte	0x08
	.zero		1


	//   ....[40]....
        /*0398*/ 	.word	0x00001f20
        /*039c*/ 	.word	0x000000ff
        /*03a0*/ 	.word	0x00000030
        /*03a4*/ 	.short	0x010a
        /*03a6*/ 	.byte	0x29
	.zero		1


	//   ....[41]....
        /*03a8*/ 	.word	0x00002060
        /*03ac*/ 	.word	0x000000ff
        /*03b0*/ 	.word	0x00000030
        /*03b4*/ 	.short	0x010a
        /*03b6*/ 	.byte	0x08
	.zero		1


	//   ....[42]....
        /*03b8*/ 	.word	0x00002340
        /*03bc*/ 	.word	0x00000002
        /*03c0*/ 	.word	0x000000b0
        /*03c4*/ 	.short	0x010a
        /*03c6*/ 	.byte	0xff
	.zero		1


	//   ....[43]....
        /*03c8*/ 	.word	0x00002400
        /*03cc*/ 	.word	0x00000002
        /*03d0*/ 	.word	0x00000000
        /*03d4*/ 	.short	0x0101
        /*03d6*/ 	.byte	0xff
	.zero		1


	//   ....[44]....
        /*03d8*/ 	.word	0x00002970
        /*03dc*/ 	.word	0x000000ff
        /*03e0*/ 	.word	0x00000000
        /*03e4*/ 	.short	0x010a
        /*03e6*/ 	.byte	0x04
	.zero		1


	//   ....[45]....
        /*03e8*/ 	.word	0x00002a00
        /*03ec*/ 	.word	0x000000ff
        /*03f0*/ 	.word	0x00000000
        /*03f4*/ 	.short	0x010a
        /*03f6*/ 	.byte	0x04
	.zero		1


	//   ....[46]....
        /*03f8*/ 	.word	0x00002a90
        /*03fc*/ 	.word	0x000000ff
        /*0400*/ 	.word	0x00000000
        /*0404*/ 	.short	0x010a
        /*0406*/ 	.byte	0x04
	.zero		1


	//   ....[47]....
        /*0408*/ 	.word	0x00002b20
        /*040c*/ 	.word	0x000000ff
        /*0410*/ 	.word	0x00000000
        /*0414*/ 	.short	0x010a
        /*0416*/ 	.byte	0x04
	.zero		1


	//   ....[48]....
        /*0418*/ 	.word	0x00002bb0
        /*041c*/ 	.word	0x000000ff
        /*0420*/ 	.word	0x00000000
        /*0424*/ 	.short	0x010a
        /*0426*/ 	.byte	0x04
	.zero		1


	//   ....[49]....
        /*0428*/ 	.word	0x00002c50
        /*042c*/ 	.word	0x00000000
        /*0430*/ 	.word	0x00000000
        /*0434*/ 	.short	0x010a
        /*0436*/ 	.byte	0xff
	.zero		1


	//   ....[50]....
        /*0438*/ 	.word	0x00002d80
        /*043c*/ 	.word	0x00000000
        /*0440*/ 	.word	0x000000e0
        /*0444*/ 	.short	0x010a
        /*0446*/ 	.byte	0xff
	.zero		1


	//   ....[51]....
        /*0448*/ 	.word	0x00002df0
        /*044c*/ 	.word	0x00000004
        /*0450*/ 	.word	0x00000000
        /*0454*/ 	.short	0x0101
        /*0456*/ 	.byte	0xff
	.zero		1


	//   ....[52]....
        /*0458*/ 	.word	0x00002e10
        /*045c*/ 	.word	0x000000ff
        /*0460*/ 	.word	0x000000c0
        /*0464*/ 	.short	0x010a
        /*0466*/ 	.byte	0x05
	.zero		1


	//   ....[53]....
        /*0468*/ 	.word	0x00002f30
        /*046c*/ 	.word	0x00000000
        /*0470*/ 	.word	0x000000b0
        /*0474*/ 	.short	0x010a
        /*0476*/ 	.byte	0xff
	.zero		1


	//   ....[54]....
        /*0478*/ 	.word	0x00003030
        /*047c*/ 	.word	0x00000000
        /*0480*/ 	.word	0x00000000
        /*0484*/ 	.short	0x0101
        /*0486*/ 	.byte	0xff
	.zero		1


	//   ....[55]....
        /*0488*/ 	.word	0x000030c0
        /*048c*/ 	.word	0x000000ff
        /*0490*/ 	.word	0x000000c0
        /*0494*/ 	.short	0x0106
        /*0496*/ 	.byte	0x05
	.zero		1


	//   ....[56]....
        /*0498*/ 	.word	0x000030e0
        /*049c*/ 	.word	0x000000ff
        /*04a0*/ 	.word	0x000000c0
        /*04a4*/ 	.short	0x010a
        /*04a6*/ 	.byte	0x05
	.zero		1


	//   ....[57]....
        /*04a8*/ 	.word	0x00003170
        /*04ac*/ 	.word	0x000000ff
        /*04b0*/ 	.word	0x000000c0
        /*04b4*/ 	.short	0x0106
        /*04b6*/ 	.byte	0x04
	.zero		1


	//   ....[58]....
        /*04b8*/ 	.word	0x000031b0
        /*04bc*/ 	.word	0x00000000
        /*04c0*/ 	.word	0x000000c0
        /*04c4*/ 	.short	0x010a
        /*04c6*/ 	.byte	0xff
	.zero		1


	//   ....[59]....
        /*04c8*/ 	.word	0x00003800
        /*04cc*/ 	.word	0x00000010
        /*04d0*/ 	.word	0x000000b0
        /*04d4*/ 	.short	0x010a
        /*04d6*/ 	.byte	0xff
	.zero		1


	//   ....[60]....
        /*04d8*/ 	.word	0x00003900
        /*04dc*/ 	.word	0x00000010
        /*04e0*/ 	.word	0x00000000
        /*04e4*/ 	.short	0x0101
        /*04e6*/ 	.byte	0xff
	.zero		1


	//   ....[61]....
        /*04e8*/ 	.word	0x00003980
        /*04ec*/ 	.word	0x00000004
        /*04f0*/ 	.word	0x00000000
        /*04f4*/ 	.short	0x010a
        /*04f6*/ 	.byte	0xff
	.zero		1


	//   ....[62]....
        /*04f8*/ 	.word	0x000039a0
        /*04fc*/ 	.word	0x00000004
        /*0500*/ 	.word	0x00000000
        /*0504*/ 	.short	0x010a
        /*0506*/ 	.byte	0xff
	.zero		1


	//   ....[63]....
        /*0508*/ 	.word	0x00003bb0
        /*050c*/ 	.word	0x00000012
        /*0510*/ 	.word	0x00000000
        /*0514*/ 	.short	0x010a
        /*0516*/ 	.byte	0xff
	.zero		1


	//   ....[64]....
        /*0518*/ 	.word	0x00003bf0
        /*051c*/ 	.word	0x00000003
        /*0520*/ 	.word	0x000000d8
        /*0524*/ 	.short	0x010a
        /*0526*/ 	.byte	0xff
	.zero		1


	//   ....[65]....
        /*0528*/ 	.word	0x00003f40
        /*052c*/ 	.word	0x00000007
        /*0530*/ 	.word	0x00000000
        /*0534*/ 	.short	0x010a
        /*0536*/ 	.byte	0xff
	.zero		1


	//   ....[66]....
        /*0538*/ 	.word	0x00003ff0
        /*053c*/ 	.word	0x00000014
        /*0540*/ 	.word	0x00000000
        /*0544*/ 	.short	0x010a
        /*0546*/ 	.byte	0xff
	.zero		1


	//   ....[67]....
        /*0548*/ 	.word	0x000044d0
        /*054c*/ 	.word	0x00000003
        /*0550*/ 	.word	0x00000100
        /*0554*/ 	.short	0x010a
        /*0556*/ 	.byte	0xff
	.zero		1


	//   ....[68]....
        /*0558*/ 	.word	0x00004940
        /*055c*/ 	.word	0x00000000
        /*0560*/ 	.word	0x000000b0
        /*0564*/ 	.short	0x010a
        /*0566*/ 	.byte	0xff
	.zero		1


	//   ....[69]....
        /*0568*/ 	.word	0x00004a60
        /*056c*/ 	.word	0x00000000
        /*0570*/ 	.word	0x00000000
        /*0574*/ 	.short	0x0101
        /*0576*/ 	.byte	0xff
	.zero		1


	//   ....[70]....
        /*0578*/ 	.word	0x00004d80
        /*057c*/ 	.word	0x000000ff
        /*0580*/ 	.word	0x000000a8
        /*0584*/ 	.short	0x010a
        /*0586*/ 	.byte	0x04
	.zero		1


	//   ....[71]....
        /*0588*/ 	.word	0x00004ef0
        /*058c*/ 	.word	0x000000ff
        /*0590*/ 	.word	0x00000080
        /*0594*/ 	.short	0x010a
        /*0596*/ 	.byte	0x04
	.zero		1


	//   ....[72]....
        /*0598*/ 	.word	0x000050b0
        /*059c*/ 	.word	0x000000ff
        /*05a0*/ 	.word	0x00000060
        /*05a4*/ 	.short	0x010b
        /*05a6*/ 	.byte	0x04
	.zero		1


	//   ....[73]....
        /*05a8*/ 	.word	0x000050c0
        /*05ac*/ 	.word	0x000000ff
        /*05b0*/ 	.word	0x00000000
        /*05b4*/ 	.short	0x0101
        /*05b6*/ 	.byte	0x07
	.zero		1


	//   ....[74]....
        /*05b8*/ 	.word	0x000050e0
        /*05bc*/ 	.word	0x000000ff
        /*05c0*/ 	.word	0x00000088
        /*05c4*/ 	.short	0x010a
        /*05c6*/ 	.byte	0x04
	.zero		1


	//   ....[75]....
        /*05c8*/ 	.word	0x00005230
        /*05cc*/ 	.word	0x000000ff
        /*05d0*/ 	.word	0x00000068
        /*05d4*/ 	.short	0x010b
        /*05d6*/ 	.byte	0x04
	.zero		1


	//   ....[76]....
        /*05d8*/ 	.word	0x00005240
        /*05dc*/ 	.word	0x000000ff
        /*05e0*/ 	.word	0x00000000
        /*05e4*/ 	.short	0x0101
        /*05e6*/ 	.byte	0x06
	.zero		1


	//   ....[77]....
        /*05e8*/ 	.word	0x00005260
        /*05ec*/ 	.word	0x000000ff
        /*05f0*/ 	.word	0x00000090
        /*05f4*/ 	.short	0x010a
        /*05f6*/ 	.byte	0x04
	.zero		1


	//   ....[78]....
        /*05f8*/ 	.word	0x000053c0
        /*05fc*/ 	.word	0x000000ff
        /*0600*/ 	.word	0x00000070
        /*0604*/ 	.short	0x010b
        /*0606*/ 	.byte	0x04
	.zero		1


	//   ....[79]....
        /*0608*/ 	.word	0x000053d0
        /*060c*/ 	.word	0x000000ff
        /*0610*/ 	.word	0x00000000
        /*0614*/ 	.short	0x0101
        /*0616*/ 	.byte	0x2d
	.zero		1


	//   ....[80]....
        /*0618*/ 	.word	0x000053e0
        /*061c*/ 	.word	0x000000ff
        /*0620*/ 	.word	0x00000098
        /*0624*/ 	.short	0x010a
        /*0626*/ 	.byte	0x04
	.zero		1


	//   ....[81]....
        /*0628*/ 	.word	0x000055f0
        /*062c*/ 	.word	0x000000ff
        /*0630*/ 	.word	0x00000078
        /*0634*/ 	.short	0x010b
        /*0636*/ 	.byte	0x04
	.zero		1


	//   ....[82]....
        /*0638*/ 	.word	0x00005690
        /*063c*/ 	.word	0x000000ff
        /*0640*/ 	.word	0x00000000
        /*0644*/ 	.short	0x0101
        /*0646*/ 	.byte	0x05
	.zero		1


	//   ....[83]....
        /*0648*/ 	.word	0x00005770
        /*064c*/ 	.word	0x000000ff
        /*0650*/ 	.word	0x00000080
        /*0654*/ 	.short	0x010a
        /*0656*/ 	.byte	0x04
	.zero		1


	//   ....[84]....
        /*0658*/ 	.word	0x00005790
        /*065c*/ 	.word	0x000000ff
        /*0660*/ 	.word	0x00000088
        /*0664*/ 	.short	0x010a
        /*0666*/ 	.byte	0x04
	.zero		1


	//   ....[85]....
        /*0668*/ 	.word	0x000057b0
        /*066c*/ 	.word	0x000000ff
        /*0670*/ 	.word	0x00000090
        /*0674*/ 	.short	0x010a
        /*0676*/ 	.byte	0x04
	.zero		1


	//   ....[86]....
        /*0678*/ 	.word	0x000057f0
        /*067c*/ 	.word	0x00000000
        /*0680*/ 	.word	0x00000098
        /*0684*/ 	.short	0x010a
        /*0686*/ 	.byte	0xff
	.zero		1


	//   ....[87]....
        /*0688*/ 	.word	0x00005b40
        /*068c*/ 	.word	0x00000000
        /*0690*/ 	.word	0x000000b0
        /*0694*/ 	.short	0x010a
        /*0696*/ 	.byte	0xff
	.zero		1


	//   ....[88]....
        /*0698*/ 	.word	0x00005c50
        /*069c*/ 	.word	0x00000000
        /*06a0*/ 	.word	0x00000000
        /*06a4*/ 	.short	0x0101
        /*06a6*/ 	.byte	0xff
	.zero		1


	//   ....[89]....
        /*06a8*/ 	.word	0x000066e0
        /*06ac*/ 	.word	0x000000ff
        /*06b0*/ 	.word	0x00000060
        /*06b4*/ 	.short	0x010a
        /*06b6*/ 	.byte	0x31
	.zero		1


	//   ....[90]....
        /*06b8*/ 	.word	0x000067e0
        /*06bc*/ 	.word	0x000000ff
        /*06c0*/ 	.word	0x000000d0
        /*06c4*/ 	.short	0x010a
        /*06c6*/ 	.byte	0x31
	.zero		1


	//   ....[91]....
        /*06c8*/ 	.word	0x00006990
        /*06cc*/ 	.word	0x000000ff
        /*06d0*/ 	.word	0x00000060
        /*06d4*/ 	.short	0x010a
        /*06d6*/ 	.byte	0x31
	.zero		1


	//   ....[92]....
        /*06d8*/ 	.word	0x00006ad0
        /*06dc*/ 	.word	0x000000ff
        /*06e0*/ 	.word	0x000000d0
        /*06e4*/ 	.short	0x010a
        /*06e6*/ 	.byte	0x31
	.zero		1


	//   ....[93]....
        /*06e8*/ 	.word	0x00006cd0
        /*06ec*/ 	.word	0x000000ff
        /*06f0*/ 	.word	0x00000000
        /*06f4*/ 	.short	0x0101
        /*06f6*/ 	.byte	0x05
	.zero		1


	//   ....[94]....
        /*06f8*/ 	.word	0x00007d40
        /*06fc*/ 	.word	0x00000000
        /*0700*/ 	.word	0x00000000
        /*0704*/ 	.short	0x0101
        /*0706*/ 	.byte	0xff
	.zero		1


	//   ....[95]....
        /*0708*/ 	.word	0x00007d50
        /*070c*/ 	.word	0x00000003
        /*0710*/ 	.word	0x00000060
        /*0714*/ 	.short	0x010a
        /*0716*/ 	.byte	0xff
	.zero		1


	//   ....[96]....
        /*0718*/ 	.word	0x00007e60
        /*071c*/ 	.word	0x00000003
        /*0720*/ 	.word	0x00000060
        /*0724*/ 	.short	0x010a
        /*0726*/ 	.byte	0xff
	.zero		1


	//   ....[97]....
        /*0728*/ 	.word	0x000091b0
        /*072c*/ 	.word	0x00000000
        /*0730*/ 	.word	0x00000000
        /*0734*/ 	.short	0x0101
        /*0736*/ 	.byte	0xff
	.zero		1


	//   ....[98]....
        /*0738*/ 	.word	0x000091d0
        /*073c*/ 	.word	0x00000003
        /*0740*/ 	.word	0x00000060
        /*0744*/ 	.short	0x010a
        /*0746*/ 	.byte	0xff
	.zero		1


	//   ....[99]....
        /*0748*/ 	.word	0x000092c0
        /*074c*/ 	.word	0x00000003
        /*0750*/ 	.word	0x00000060
        /*0754*/ 	.short	0x010a
        /*0756*/ 	.byte	0xff
	.zero		1


	//   ....[100]....
        /*0758*/ 	.word	0x0000a610
        /*075c*/ 	.word	0x00000000
        /*0760*/ 	.word	0x00000000
        /*0764*/ 	.short	0x0101
        /*0766*/ 	.byte	0xff
	.zero		1


	//   ....[101]....
        /*0768*/ 	.word	0x0000a630
        /*076c*/ 	.word	0x00000003
        /*0770*/ 	.word	0x00000060
        /*0774*/ 	.short	0x010a
        /*0776*/ 	.byte	0xff
	.zero		1


	//   ....[102]....
        /*0778*/ 	.word	0x0000a700
        /*077c*/ 	.word	0x00000003
        /*0780*/ 	.word	0x00000060
        /*0784*/ 	.short	0x010a
        /*0786*/ 	.byte	0xff
	.zero		1


	//   ....[103]....
        /*0788*/ 	.word	0x0000ba40
        /*078c*/ 	.word	0x00000000
        /*0790*/ 	.word	0x00000000
        /*0794*/ 	.short	0x0101
        /*0796*/ 	.byte	0xff
	.zero		1


	//   ....[104]....
        /*0798*/ 	.word	0x0000bb20
        /*079c*/ 	.word	0x000000ff
        /*07a0*/ 	.word	0x00000100
        /*07a4*/ 	.short	0x0101
        /*07a6*/ 	.byte	0x31
	.zero		1


	//   ....[105]....
        /*07a8*/ 	.word	0x0000bcb0
        /*07ac*/ 	.word	0x000000ff
        /*07b0*/ 	.word	0x00000000
        /*07b4*/ 	.short	0x0101
        /*07b6*/ 	.byte	0x04
	.zero		1


	//   ....[106]....
        /*07b8*/ 	.word	0x0000bcd0
        /*07bc*/ 	.word	0x00000002
        /*07c0*/ 	.word	0x000000f0
        /*07c4*/ 	.short	0x010a
        /*07c6*/ 	.byte	0xff
	.zero		1


	//   ....[107]....
        /*07c8*/ 	.word	0x0000bd30
        /*07cc*/ 	.word	0x00000002
        /*07d0*/ 	.word	0x00000030
        /*07d4*/ 	.short	0x010a
        /*07d6*/ 	.byte	0xff
	.zero		1


	//   ....[108]....
        /*07d8*/ 	.word	0x0000bd90
        /*07dc*/ 	.word	0x00000002
        /*07e0*/ 	.word	0x00000030
        /*07e4*/ 	.short	0x010a
        /*07e6*/ 	.byte	0xff
	.zero		1


	//   ....[109]....
        /*07e8*/ 	.word	0x0000bde0
        /*07ec*/ 	.word	0x00000002
        /*07f0*/ 	.word	0x000000b0
        /*07f4*/ 	.short	0x010a
        /*07f6*/ 	.byte	0xff
	.zero		1


	//   ....[110]....
        /*07f8*/ 	.word	0x0000be40
        /*07fc*/ 	.word	0x00000000
        /*0800*/ 	.word	0x00000000
        /*0804*/ 	.short	0x010a
        /*0806*/ 	.byte	0xff
	.zero		1


	//   ....[111]....
        /*0808*/ 	.word	0x0000bea0
        /*080c*/ 	.word	0x00000000
        /*0810*/ 	.word	0x00000000
        /*0814*/ 	.short	0x010a
        /*0816*/ 	.byte	0xff
	.zero		1


	//   ....[112]....
        /*0818*/ 	.word	0x0000bf00
        /*081c*/ 	.word	0x00000000
        /*0820*/ 	.word	0x00000000
        /*0824*/ 	.short	0x010a
        /*0826*/ 	.byte	0xff
	.zero		1


	//   ....[113]....
        /*0828*/ 	.word	0x0000bf60
        /*082c*/ 	.word	0x00000000
        /*0830*/ 	.word	0x00000000
        /*0834*/ 	.short	0x010a
        /*0836*/ 	.byte	0xff
	.zero		1


	//   ....[114]....
        /*0838*/ 	.word	0x0000bfc0
        /*083c*/ 	.word	0x00000000
        /*0840*/ 	.word	0x00000000
        /*0844*/ 	.short	0x010a
        /*0846*/ 	.byte	0xff
	.zero		1


	//   ....[115]....
        /*0848*/ 	.word	0x0000c010
        /*084c*/ 	.word	0x00000000
        /*0850*/ 	.word	0x000000e0
        /*0854*/ 	.short	0x010a
        /*0856*/ 	.byte	0xff
	.zero		1


	//   ....[116]....
        /*0858*/ 	.word	0x0000c070
        /*085c*/ 	.word	0x00000000
        /*0860*/ 	.word	0x000000c0
        /*0864*/ 	.short	0x010a
        /*0866*/ 	.byte	0xff
	.zero		1


	//   ....[117]....
        /*0868*/ 	.word	0x0000c0c0
        /*086c*/ 	.word	0x00000000
        /*0870*/ 	.word	0x000000b0
        /*0874*/ 	.short	0x010a
        /*0876*/ 	.byte	0xff
	.zero		1


	//   ....[118]....
        /*0878*/ 	.word	0x0000c120
        /*087c*/ 	.word	0x00000000
        /*0880*/ 	.word	0x000000c0
        /*0884*/ 	.short	0x010a
        /*0886*/ 	.byte	0xff
	.zero		1


	//   ....[119]....
        /*0888*/ 	.word	0x0000c170
        /*088c*/ 	.word	0x00000010
        /*0890*/ 	.word	0x000000b0
        /*0894*/ 	.short	0x010a
        /*0896*/ 	.byte	0xff
	.zero		1


	//   ....[120]....
        /*0898*/ 	.word	0x0000c1c0
        /*089c*/ 	.word	0x00000004
        /*08a0*/ 	.word	0x00000000
        /*08a4*/ 	.short	0x010a
        /*08a6*/ 	.byte	0xff
	.zero		1


	//   ....[121]....
        /*08a8*/ 	.word	0x0000c210
        /*08ac*/ 	.word	0x00000003
        /*08b0*/ 	.word	0x000000d8
        /*08b4*/ 	.short	0x010a
        /*08b6*/ 	.byte	0xff
	.zero		1


	//   ....[122]....
        /*08b8*/ 	.word	0x0000c260
        /*08bc*/ 	.word	0x00000007
        /*08c0*/ 	.word	0x00000000
        /*08c4*/ 	.short	0x010a
        /*08c6*/ 	.byte	0xff
	.zero		1


	//   ....[123]....
        /*08c8*/ 	.word	0x0000c2b0
        /*08cc*/ 	.word	0x00000003
        /*08d0*/ 	.word	0x00000100
        /*08d4*/ 	.short	0x010a
        /*08d6*/ 	.byte	0xff
	.zero		1


	//   ....[124]....
        /*08d8*/ 	.word	0x0000c300
        /*08dc*/ 	.word	0x00000000
        /*08e0*/ 	.word	0x000000b0
        /*08e4*/ 	.short	0x010a
        /*08e6*/ 	.byte	0xff
	.zero		1


	//   ....[125]....
        /*08e8*/ 	.word	0x0000c360
        /*08ec*/ 	.word	0x00000000
        /*08f0*/ 	.word	0x000000a8
        /*08f4*/ 	.short	0x010a
        /*08f6*/ 	.byte	0xff
	.zero		1


	//   ....[126]....
        /*08f8*/ 	.word	0x0000c3c0
        /*08fc*/ 	.word	0x00000003
        /*0900*/ 	.word	0x00000080
        /*0904*/ 	.short	0x010a
        /*0906*/ 	.byte	0xff
	.zero		1


	//   ....[127]....
        /*0908*/ 	.word	0x0000c420
        /*090c*/ 	.word	0x00000003
        /*0910*/ 	.word	0x00000088
        /*0914*/ 	.short	0x010a
        /*0916*/ 	.byte	0xff
	.zero		1


	//   ....[128]....
        /*0918*/ 	.word	0x0000c480
        /*091c*/ 	.word	0x00000003
        /*0920*/ 	.word	0x00000090
        /*0924*/ 	.short	0x010a
        /*0926*/ 	.byte	0xff
	.zero		1


	//   ....[129]....
        /*0928*/ 	.word	0x0000c4e0
        /*092c*/ 	.word	0x00000003
        /*0930*/ 	.word	0x00000098
        /*0934*/ 	.short	0x010a
        /*0936*/ 	.byte	0xff
	.zero		1


	//   ....[130]....
        /*0938*/ 	.word	0x0000c540
        /*093c*/ 	.word	0x00000000
        /*0940*/ 	.word	0x00000080
        /*0944*/ 	.short	0x010a
        /*0946*/ 	.byte	0xff
	.zero		1


	//   ....[131]....
        /*0948*/ 	.word	0x0000c5a0
        /*094c*/ 	.word	0x00000000
        /*0950*/ 	.word	0x00000088
        /*0954*/ 	.short	0x010a
        /*0956*/ 	.byte	0xff
	.zero		1


	//   ....[132]....
        /*0958*/ 	.word	0x0000c600
        /*095c*/ 	.word	0x00000000
        /*0960*/ 	.word	0x00000090
        /*0964*/ 	.short	0x010a
        /*0966*/ 	.byte	0xff
	.zero		1


	//   ....[133]....
        /*0968*/ 	.word	0x0000c650
        /*096c*/ 	.word	0x00000000
        /*0970*/ 	.word	0x000000b0
        /*0974*/ 	.short	0x010a
        /*0976*/ 	.byte	0xff
	.zero		1


	//   ....[134]....
        /*0978*/ 	.word	0x0000c6b0
        /*097c*/ 	.word	0x00000000
        /*0980*/ 	.word	0x00000060
        /*0984*/ 	.short	0x010a
        /*0986*/ 	.byte	0xff
	.zero		1


	//   ....[135]....
        /*0988*/ 	.word	0x0000c710
        /*098c*/ 	.word	0x00000000
        /*0990*/ 	.word	0x000000d0
        /*0994*/ 	.short	0x010a
        /*0996*/ 	.byte	0xff
	.zero		1


	//   ....[136]....
        /*0998*/ 	.word	0x0000c760
        /*099c*/ 	.word	0x00000003
        /*09a0*/ 	.word	0x00000060
        /*09a4*/ 	.short	0x010a
        /*09a6*/ 	.byte	0xff
	.zero		1


	//   ....[137]....
        /*09a8*/ 	.word	0x0000c7b0
        /*09ac*/ 	.word	0x00000003
        /*09b0*/ 	.word	0x00000060
        /*09b4*/ 	.short	0x010a
        /*09b6*/ 	.byte	0xff
	.zero		1


	//   ....[138]....
        /*09b8*/ 	.word	0x0000c800
        /*09bc*/ 	.word	0x00000003
        /*09c0*/ 	.word	0x00000060
        /*09c4*/ 	.short	0x010a
        /*09c6*/ 	.byte	0xff
	.zero		1


	//----- nvinfo : EIATTR_NUM_MBARRIERS
	.align		4
.L_47:
        /*09c8*/ 	.byte	0x03, 0x38
        /*09ca*/ 	.short	0x0021


	//----- nvinfo : EIATTR_EXIT_INSTR_OFFSETS
	.align		4
        /*09cc*/ 	.byte	0x04, 0x1c
        /*09ce*/ 	.short	(.L_49 - .L_48)


	//   ....[0]....
.L_48:
        /*09d0*/ 	.word	0x00002c80


	//   ....[1]....
        /*09d4*/ 	.word	0x00003180


	//   ....[2]....
        /*09d8*/ 	.word	0x000031e0


	//   ....[3]....
        /*09dc*/ 	.word	0x00004730


	//   ....[4]....
        /*09e0*/ 	.word	0x00005820


	//   ....[5]....
        /*09e4*/ 	.word	0x00005860


	//   ....[6]....
        /*09e8*/ 	.word	0x0000bba0


	//   ....[7]....
        /*09ec*/ 	.word	0x0000bc20


	//   ....[8]....
        /*09f0*/ 	.word	0x0000bc50


	//   ....[9]....
        /*09f4*/ 	.word	0x0000bcc0


	//----- nvinfo : EIATTR_MAX_THREADS
	.align		4
.L_49:
        /*09f8*/ 	.byte	0x04, 0x05
        /*09fa*/ 	.short	(.L_51 - .L_50)
.L_50:
        /*09fc*/ 	.word	0x00000100
        /*0a00*/ 	.word	0x00000001
        /*0a04*/ 	.word	0x00000001


	//----- nvinfo : EIATTR_CRS_STACK_SIZE
	.align		4
.L_51:
        /*0a08*/ 	.byte	0x04, 0x1e
        /*0a0a*/ 	.short	(.L_53 - .L_52)
.L_52:
        /*0a0c*/ 	.word	0x00000000


	//----- nvinfo : EIATTR_CBANK_PARAM_SIZE
	.align		4
.L_53:
        /*0a10*/ 	.byte	0x03, 0x19
        /*0a12*/ 	.short	0x0c00


	//----- nvinfo : EIATTR_PARAM_CBANK
	.align		4
        /*0a14*/ 	.byte	0x04, 0x0a
        /*0a16*/ 	.short	(.L_55 - .L_54)
	.align		4
.L_54:
        /*0a18*/ 	.word	index@(.nv.constant0._ZN7cutlass13device_kernelINS_4gemm6kernel13GemmUniversalIN4cute5tupleIJiiiiEEENS1_10collective13CollectiveMmaINS1_46MainloopSm100TmaUmmaWarpSpecializedBlockScaledILi6ELi2ELi1ENS5_IJNS4_1CILi1EEENSA_ILi2EEESB_EEEEENS5_IJNSA_ILi128EEENSA_ILi256EEESF_EEENS5_IJNS_12float_e2m1_tENS_13float_ue8m0_tEEEENS5_IJNS5_IJlSB_lEEENS4_6LayoutINS5_IJNS5_IJNS5_IJNSA_ILi32EEENSA_ILi4EEEEEEiEEESQ_NS5_IJSB_iEEEEEENS5_IJNS5_IJNS5_IJNSA_ILi16EEESO_EEEiEEENS5_IJNS5_IJNSA_ILi0EEESB_EEENSA_ILi512EEEEEENS5_IJSW_iEEEEEEEEEEESK_S13_NS4_8TiledMMAINS4_8MMA_AtomIJNS4_17SM100_MMA_MXF4_SSISI_SI_fSJ_Li128ELi256ELi32ELNS4_4UMMA5MajorE0ELS18_0ELNS17_7ScaleInE0ELS19_0EEEEEENSM_INS5_IJSB_SB_SB_EEENS5_IJSW_SW_SW_EEEEENS5_IJNS4_10UnderscoreES1F_S1F_EEEEENS5_IJNS4_23SM90_TMA_LOAD_MULTICASTES1I_EEENS5_IJNS4_14ComposedLayoutINS4_7SwizzleILi2ELi4ELi3EEENS4_18smem_ptr_flag_bitsILi4EEENSM_INS5_IJNSA_ILi8EEESF_EEENS5_IJSF_SB_EEEEEEENSM_INS5_IJNS5_IJNS5_IJSP_SB_EEENS5_IJSN_SC_EEEEEESB_NS5_IJSC_SB_EEEEEENS5_IJNS5_IJNS5_IJSU_SY_EEESX_EEESW_NS5_IJSC_SY_EEEEEEEEEEEvNS4_8identityENS5_IJNS4_13SM90_TMA_LOADES26_EEENS5_IJS1T_NSM_INS5_IJNS5_IJNS5_IJSP_SC_EEES1V_EEESB_S1X_EEENS5_IJS20_SW_NS5_IJSC_NSA_ILi1024EEEEEEEEEEEEEEvS25_EENS_8epilogue10collective18CollectiveEpilogueINS2H_23Sm100TmaWarpSpecializedILi4ELi2ELi64ELb1ELb0EEEJSH_NS5_IJNSM_ISF_SB_EENSM_INSA_ILi64EEESB_EEEEENS_10bfloat16_tESL_S2Q_SL_NS2H_6fusion15FusionCallbacksIS2L_NS2R_17LinearCombinationIS2Q_fS2Q_fLNS_15FloatRoundStyleE2EEESH_S2P_JEEENS4_5SM1004TMEM4LOAD26SM100_TMEM_LOAD_32dp32b64xES26_NS1K_INS1L_ILi3ELi4ELi3EEENS1N_ILi16EEENSM_INS5_IJS1P_S2N_EEENS5_IJS2N_SB_EEEEEEENS4_39AutoVectorizingCopyWithAssumedAlignmentILi128EEENS4_14SM90_TMA_STOREES36_S38_S38_EEEvvEEEEvNT_6ParamsE)
        /*0a1c*/ 	.short	0x0380
        /*0a1e*/ 	.short	0x0c00


	//----- nvinfo : EIATTR_SW_WAR
	.align		4
.L_55:
        /*0a20*/ 	.byte	0x04, 0x36
        /*0a22*/ 	.short	(.L_57 - .L_56)
.L_56:
        /*0a24*/ 	.word	0x00000008
.L_57:


//--------------------- .nv.callgraph             --------------------------
	.section	.nv.callgraph,"",@"SHT_CUDA_CALLGRAPH"
	.align	4
	.sectionentsize	8
	.align		4
        /*0000*/ 	.word	0x00000000
	.align		4
        /*0004*/ 	.word	0xffffffff
	.align		4
        /*0008*/ 	.word	index@(_ZN7cutlass13device_kernelINS_4gemm6kernel13GemmUniversalIN4cute5tupleIJiiiiEEENS1_10collective13CollectiveMmaINS1_46MainloopSm100TmaUmmaWarpSpecializedBlockScaledILi6ELi2ELi1ENS5_IJNS4_1CILi1EEENSA_ILi2EEESB_EEEEENS5_IJNSA_ILi128EEENSA_ILi256EEESF_EEENS5_IJNS_12float_e2m1_tENS_13float_ue8m0_tEEEENS5_IJNS5_IJlSB_lEEENS4_6LayoutINS5_IJNS5_IJNS5_IJNSA_ILi32EEENSA_ILi4EEEEEEiEEESQ_NS5_IJSB_iEEEEEENS5_IJNS5_IJNS5_IJNSA_ILi16EEESO_EEEiEEENS5_IJNS5_IJNSA_ILi0EEESB_EEENSA_ILi512EEEEEENS5_IJSW_iEEEEEEEEEEESK_S13_NS4_8TiledMMAINS4_8MMA_AtomIJNS4_17SM100_MMA_MXF4_SSISI_SI_fSJ_Li128ELi256ELi32ELNS4_4UMMA5MajorE0ELS18_0ELNS17_7ScaleInE0ELS19_0EEEEEENSM_INS5_IJSB_SB_SB_EEENS5_IJSW_SW_SW_EEEEENS5_IJNS4_10UnderscoreES1F_S1F_EEEEENS5_IJNS4_23SM90_TMA_LOAD_MULTICASTES1I_EEENS5_IJNS4_14ComposedLayoutINS4_7SwizzleILi2ELi4ELi3EEENS4_18smem_ptr_flag_bitsILi4EEENSM_INS5_IJNSA_ILi8EEESF_EEENS5_IJSF_SB_EEEEEEENSM_INS5_IJNS5_IJNS5_IJSP_SB_EEENS5_IJSN_SC_EEEEEESB_NS5_IJSC_SB_EEEEEENS5_IJNS5_IJNS5_IJSU_SY_EEESX_EEESW_NS5_IJSC_SY_EEEEEEEEEEEvNS4_8identityENS5_IJNS4_13SM90_TMA_LOADES26_EEENS5_IJS1T_NSM_INS5_IJNS5_IJNS5_IJSP_SC_EEES1V_EEESB_S1X_EEENS5_IJS20_SW_NS5_IJSC_NSA_ILi1024EEEEEEEEEEEEEEvS25_EENS_8epilogue10collective18CollectiveEpilogueINS2H_23Sm100TmaWarpSpecializedILi4ELi2ELi64ELb1ELb0EEEJSH_NS5_IJNSM_ISF_SB_EENSM_INSA_ILi64EEESB_EEEEENS_10bfloat16_tESL_S2Q_SL_NS2H_6fusion15FusionCallbacksIS2L_NS2R_17LinearCombinationIS2Q_fS2Q_fLNS_15FloatRoundStyleE2EEESH_S2P_JEEENS4_5SM1004TMEM4LOAD26SM100_TMEM_LOAD_32dp32b64xES26_NS1K_INS1L_ILi3ELi4ELi3EEENS1N_ILi16EEENSM_INS5_IJS1P_S2N_EEENS5_IJS2N_SB_EEEEEEENS4_39AutoVectorizingCopyWithAssumedAlignmentILi128EEENS4_14SM90_TMA_STOREES36_S38_S38_EEEvvEEEEvNT_6ParamsE)
	.align		4
        /*000c*/ 	.word	index@(__assertfail)
	.align		4
        /*0010*/ 	.word	0x00000000
	.align		4
        /*0014*/ 	.word	0xfffffffe
	.align		4
        /*0018*/ 	.word	0x00000000
	.align		4
        /*001c*/ 	.word	0xfffffffd
	.align		4
        /*0020*/ 	.word	0x00000000
	.align		4
        /*0024*/ 	.word	0xfffffffc


//--------------------- .nv.constant4             --------------------------
	.section	.nv.constant4,"a",@progbits
	.align	8
	.align		8
.nv.constant4:
        /*0000*/ 	.dword	__assertfail
	.align		8
        /*0008*/ 	.dword	__unnamed_1
	.align		8
        /*0010*/ 	.dword	__unnamed_2
	.align		8
        /*0018*/ 	.dword	_ZN40_INTERNAL_a805c837_4_k_cu_00de8b17_285574cuda3std3__45__cpo5beginE
	.align		8
        /*0020*/ 	.dword	_ZN40_INTERNAL_a805c837_4_k_cu_00de8b17_285574cuda3std3__45__cpo3endE
	.align		8
        /*0028*/ 	.dword	_ZN40_INTERNAL_a805c837_4_k_cu_00de8b17_285574cuda3std3__45__cpo6cbeginE
	.align		8
        /*0030*/ 	.dword	_ZN40_INTERNAL_a805c837_4_k_cu_00de8b17_285574cuda3std3__45__cpo4cendE
	.align		8
        /*0038*/ 	.dword	_ZN40_INTERNAL_a805c837_4_k_cu_00de8b17_285574cuda3std3__442_GLOBAL__N__a805c837_4_k_cu_00de8b17_285576ignoreE
	.align		8
        /*0040*/ 	.dword	_ZN40_INTERNAL_a805c837_4_k_cu_00de8b17_285574cuda3std3__419piecewise_constructE
	.align		8
        /*0048*/ 	.dword	_ZN40_INTERNAL_a805c837_4_k_cu_00de8b17_285574cuda3std3__48in_placeE
	.align		8
        /*0050*/ 	.dword	_ZN40_INTERNAL_a805c837_4_k_cu_00de8b17_285574cuda3std6ranges3__45__cpo4swapE
	.align		8
        /*0058*/ 	.dword	_ZN40_INTERNAL_a805c837_4_k_cu_00de8b17_285574cuda3std6ranges3__45__cpo9iter_moveE
	.align		8
        /*0060*/ 	.dword	_ZN40_INTERNAL_a805c837_4_k_cu_00de8b17_285574cute7productE
	.align		8
        /*0068*/ 	.dword	_ZN40_INTERNAL_a805c837_4_k_cu_00de8b17_285574cute1_E
	.align		8
        /*0070*/ 	.dword	$str$25
	.align		8
        /*0078*/ 	.dword	$str$26
	.align		8
        /*0080*/ 	.dword	$str$29
	.align		8
        /*0088*/ 	.dword	$str$30


//--------------------- .text._ZN7cutlass13device_kernelINS_4gemm6kernel13GemmUniversalIN4cute5tupleIJiiiiEEENS1_10collective13CollectiveMmaINS1_46MainloopSm100TmaUmmaWarpSpecializedBlockScaledILi6ELi2ELi1ENS5_IJNS4_1CILi1EEENSA_ILi2EEESB_EEEEENS5_IJNSA_ILi128EEENSA_ILi256EEESF_EEENS5_IJNS_12float_e2m1_tENS_13float_ue8m0_tEEEENS5_IJNS5_IJlSB_lEEENS4_6LayoutINS5_IJNS5_IJNS5_IJNSA_ILi32EEENSA_ILi4EEEEEEiEEESQ_NS5_IJSB_iEEEEEENS5_IJNS5_IJNS5_IJNSA_ILi16EEESO_EEEiEEENS5_IJNS5_IJNSA_ILi0EEESB_EEENSA_ILi512EEEEEENS5_IJSW_iEEEEEEEEEEESK_S13_NS4_8TiledMMAINS4_8MMA_AtomIJNS4_17SM100_MMA_MXF4_SSISI_SI_fSJ_Li128ELi256ELi32ELNS4_4UMMA5MajorE0ELS18_0ELNS17_7ScaleInE0ELS19_0EEEEEENSM_INS5_IJSB_SB_SB_EEENS5_IJSW_SW_SW_EEEEENS5_IJNS4_10UnderscoreES1F_S1F_EEEEENS5_IJNS4_23SM90_TMA_LOAD_MULTICASTES1I_EEENS5_IJNS4_14ComposedLayoutINS4_7SwizzleILi2ELi4ELi3EEENS4_18smem_ptr_flag_bitsILi4EEENSM_INS5_IJNSA_ILi8EEESF_EEENS5_IJSF_SB_EEEEEEENSM_INS5_IJNS5_IJNS5_IJSP_SB_EEENS5_IJSN_SC_EEEEEESB_NS5_IJSC_SB_EEEEEENS5_IJNS5_IJNS5_IJSU_SY_EEESX_EEESW_NS5_IJSC_SY_EEEEEEEEEEEvNS4_8identityENS5_IJNS4_13SM90_TMA_LOADES26_EEENS5_IJS1T_NSM_INS5_IJNS5_IJNS5_IJSP_SC_EEES1V_EEESB_S1X_EEENS5_IJS20_SW_NS5_IJSC_NSA_ILi1024EEEEEEEEEEEEEEvS25_EENS_8epilogue10collective18CollectiveEpilogueINS2H_23Sm100TmaWarpSpecializedILi4ELi2ELi64ELb1ELb0EEEJSH_NS5_IJNSM_ISF_SB_EENSM_INSA_ILi64EEESB_EEEEENS_10bfloat16_tESL_S2Q_SL_NS2H_6fusion15FusionCallbacksIS2L_NS2R_17LinearCombinationIS2Q_fS2Q_fLNS_15FloatRoundStyleE2EEESH_S2P_JEEENS4_5SM1004TMEM4LOAD26SM100_TMEM_LOAD_32dp32b64xES26_NS1K_INS1L_ILi3ELi4ELi3EEENS1N_ILi16EEENSM_INS5_IJS1P_S2N_EEENS5_IJS2N_SB_EEEEEEENS4_39AutoVectorizingCopyWithAssumedAlignmentILi128EEENS4_14SM90_TMA_STOREES36_S38_S38_EEEvvEEEEvNT_6ParamsE --------------------------
	.section	.text._ZN7cutlass13device_kernelINS_4gemm6kernel13GemmUniversalIN4cute5tupleIJiiiiEEENS1_10collective13CollectiveMmaINS1_46MainloopSm100TmaUmmaWarpSpecializedBlockScaledILi6ELi2ELi1ENS5_IJNS4_1CILi1EEENSA_ILi2EEESB_EEEEENS5_IJNSA_ILi128EEENSA_ILi256EEESF_EEENS5_IJNS_12float_e2m1_tENS_13float_ue8m0_tEEEENS5_IJNS5_IJlSB_lEEENS4_6LayoutINS5_IJNS5_IJNS5_IJNSA_ILi32EEENSA_ILi4EEEEEEiEEESQ_NS5_IJSB_iEEEEEENS5_IJNS5_IJNS5_IJNSA_ILi16EEESO_EEEiEEENS5_IJNS5_IJNSA_ILi0EEESB_EEENSA_ILi512EEEEEENS5_IJSW_iEEEEEEEEEEESK_S13_NS4_8TiledMMAINS4_8MMA_AtomIJNS4_17SM100_MMA_MXF4_SSISI_SI_fSJ_Li128ELi256ELi32ELNS4_4UMMA5MajorE0ELS18_0ELNS17_7ScaleInE0ELS19_0EEEEEENSM_INS5_IJSB_SB_SB_EEENS5_IJSW_SW_SW_EEEEENS5_IJNS4_10UnderscoreES1F_S1F_EEEEENS5_IJNS4_23SM90_TMA_LOAD_MULTICASTES1I_EEENS5_IJNS4_14ComposedLayoutINS4_7SwizzleILi2ELi4ELi3EEENS4_18smem_ptr_flag_bitsILi4EEENSM_INS5_IJNSA_ILi8EEESF_EEENS5_IJSF_SB_EEEEEEENSM_INS5_IJNS5_IJNS5_IJSP_SB_EEENS5_IJSN_SC_EEEEEESB_NS5_IJSC_SB_EEEEEENS5_IJNS5_IJNS5_IJSU_SY_EEESX_EEESW_NS5_IJSC_SY_EEEEEEEEEEEvNS4_8identityENS5_IJNS4_13SM90_TMA_LOADES26_EEENS5_IJS1T_NSM_INS5_IJNS5_IJNS5_IJSP_SC_EEES1V_EEESB_S1X_EEENS5_IJS20_SW_NS5_IJSC_NSA_ILi1024EEEEEEEEEEEEEEvS25_EENS_8epilogue10collective18CollectiveEpilogueINS2H_23Sm100TmaWarpSpecializedILi4ELi2ELi64ELb1ELb0EEEJSH_NS5_IJNSM_ISF_SB_EENSM_INSA_ILi64EEESB_EEEEENS_10bfloat16_tESL_S2Q_SL_NS2H_6fusion15FusionCallbacksIS2L_NS2R_17LinearCombinationIS2Q_fS2Q_fLNS_15FloatRoundStyleE2EEESH_S2P_JEEENS4_5SM1004TMEM4LOAD26SM100_TMEM_LOAD_32dp32b64xES26_NS1K_INS1L_ILi3ELi4ELi3EEENS1N_ILi16EEENSM_INS5_IJS1P_S2N_EEENS5_IJS2N_SB_EEEEEEENS4_39AutoVectorizingCopyWithAssumedAlignmentILi128EEENS4_14SM90_TMA_STOREES36_S38_S38_EEEvvEEEEvNT_6ParamsE,"ax",@progbits
	.align	128
.text._ZN7cutlass13device_kernelINS_4gemm6kernel13GemmUniversalIN4cute5tupleIJiiiiEEENS1_10collective13CollectiveMmaINS1_46MainloopSm100TmaUmmaWarpSpecializedBlockScaledILi6ELi2ELi1ENS5_IJNS4_1CILi1EEENSA_ILi2EEESB_EEEEENS5_IJNSA_ILi128EEENSA_ILi256EEESF_EEENS5_IJNS_12float_e2m1_tENS_13float_ue8m0_tEEEENS5_IJNS5_IJlSB_lEEENS4_6LayoutINS5_IJNS5_IJNS5_IJNSA_ILi32EEENSA_ILi4EEEEEEiEEESQ_NS5_IJSB_iEEEEEENS5_IJNS5_IJNS5_IJNSA_ILi16EEESO_EEEiEEENS5_IJNS5_IJNSA_ILi0EEESB_EEENSA_ILi512EEEEEENS5_IJSW_iEEEEEEEEEEESK_S13_NS4_8TiledMMAINS4_8MMA_AtomIJNS4_17SM100_MMA_MXF4_SSISI_SI_fSJ_Li128ELi256ELi32ELNS4_4UMMA5MajorE0ELS18_0ELNS17_7ScaleInE0ELS19_0EEEEEENSM_INS5_IJSB_SB_SB_EEENS5_IJSW_SW_SW_EEEEENS5_IJNS4_10UnderscoreES1F_S1F_EEEEENS5_IJNS4_23SM90_TMA_LOAD_MULTICASTES1I_EEENS5_IJNS4_14ComposedLayoutINS4_7SwizzleILi2ELi4ELi3EEENS4_18smem_ptr_flag_bitsILi4EEENSM_INS5_IJNSA_ILi8EEESF_EEENS5_IJSF_SB_EEEEEEENSM_INS5_IJNS5_IJNS5_IJSP_SB_EEENS5_IJSN_SC_EEEEEESB_NS5_IJSC_SB_EEEEEENS5_IJNS5_IJNS5_IJSU_SY_EEESX_EEESW_NS5_IJSC_SY_EEEEEEEEEEEvNS4_8identityENS5_IJNS4_13SM90_TMA_LOADES26_EEENS5_IJS1T_NSM_INS5_IJNS5_IJNS5_IJSP_SC_EEES1V_EEESB_S1X_EEENS5_IJS20_SW_NS5_IJSC_NSA_ILi1024EEEEEEEEEEEEEEvS25_EENS_8epilogue10collective18CollectiveEpilogueINS2H_23Sm100TmaWarpSpecializedILi4ELi2ELi64ELb1ELb0EEEJSH_NS5_IJNSM_ISF_SB_EENSM_INSA_ILi64EEESB_EEEEENS_10bfloat16_tESL_S2Q_SL_NS2H_6fusion15FusionCallbacksIS2L_NS2R_17LinearCombinationIS2Q_fS2Q_fLNS_15FloatRoundStyleE2EEESH_S2P_JEEENS4_5SM1004TMEM4LOAD26SM100_TMEM_LOAD_32dp32b64xES26_NS1K_INS1L_ILi3ELi4ELi3EEENS1N_ILi16EEENSM_INS5_IJS1P_S2N_EEENS5_IJS2N_SB_EEEEEEENS4_39AutoVectorizingCopyWithAssumedAlignmentILi128EEENS4_14SM90_TMA_STOREES36_S38_S38_EEEvvEEEEvNT_6ParamsE:
        .type           _ZN7cutlass13device_kernelINS_4gemm6kernel13GemmUniversalIN4cute5tupleIJiiiiEEENS1_10collective13CollectiveMmaINS1_46MainloopSm100TmaUmmaWarpSpecializedBlockScaledILi6ELi2ELi1ENS5_IJNS4_1CILi1EEENSA_ILi2EEESB_EEEEENS5_IJNSA_ILi128EEENSA_ILi256EEESF_EEENS5_IJNS_12float_e2m1_tENS_13float_ue8m0_tEEEENS5_IJNS5_IJlSB_lEEENS4_6LayoutINS5_IJNS5_IJNS5_IJNSA_ILi32EEENSA_ILi4EEEEEEiEEESQ_NS5_IJSB_iEEEEEENS5_IJNS5_IJNS5_IJNSA_ILi16EEESO_EEEiEEENS5_IJNS5_IJNSA_ILi0EEESB_EEENSA_ILi512EEEEEENS5_IJSW_iEEEEEEEEEEESK_S13_NS4_8TiledMMAINS4_8MMA_AtomIJNS4_17SM100_MMA_MXF4_SSISI_SI_fSJ_Li128ELi256ELi32ELNS4_4UMMA5MajorE0ELS18_0ELNS17_7ScaleInE0ELS19_0EEEEEENSM_INS5_IJSB_SB_SB_EEENS5_IJSW_SW_SW_EEEEENS5_IJNS4_10UnderscoreES1F_S1F_EEEEENS5_IJNS4_23SM90_TMA_LOAD_MULTICASTES1I_EEENS5_IJNS4_14ComposedLayoutINS4_7SwizzleILi2ELi4ELi3EEENS4_18smem_ptr_flag_bitsILi4EEENSM_INS5_IJNSA_ILi8EEESF_EEENS5_IJSF_SB_EEEEEEENSM_INS5_IJNS5_IJNS5_IJSP_SB_EEENS5_IJSN_SC_EEEEEESB_NS5_IJSC_SB_EEEEEENS5_IJNS5_IJNS5_IJSU_SY_EEESX_EEESW_NS5_IJSC_SY_EEEEEEEEEEEvNS4_8identityENS5_IJNS4_13SM90_TMA_LOADES26_EEENS5_IJS1T_NSM_INS5_IJNS5_IJNS5_IJSP_SC_EEES1V_EEESB_S1X_EEENS5_IJS20_SW_NS5_IJSC_NSA_ILi1024EEEEEEEEEEEEEEvS25_EENS_8epilogue10collective18CollectiveEpilogueINS2H_23Sm100TmaWarpSpecializedILi4ELi2ELi64ELb1ELb0EEEJSH_NS5_IJNSM_ISF_SB_EENSM_INSA_ILi64EEESB_EEEEENS_10bfloat16_tESL_S2Q_SL_NS2H_6fusion15FusionCallbacksIS2L_NS2R_17LinearCombinationIS2Q_fS2Q_fLNS_15FloatRoundStyleE2EEESH_S2P_JEEENS4_5SM1004TMEM4LOAD26SM100_TMEM_LOAD_32dp32b64xES26_NS1K_INS1L_ILi3ELi4ELi3EEENS1N_ILi16EEENSM_INS5_IJS1P_S2N_EEENS5_IJS2N_SB_EEEEEEENS4_39AutoVectorizingCopyWithAssumedAlignmentILi128EEENS4_14SM90_TMA_STOREES36_S38_S38_EEEvvEEEEvNT_6ParamsE,@function
        .size           _ZN7cutlass13device_kernelINS_4gemm6kernel13GemmUniversalIN4cute5tupleIJiiiiEEENS1_10collective13CollectiveMmaINS1_46MainloopSm100TmaUmmaWarpSpecializedBlockScaledILi6ELi2ELi1ENS5_IJNS4_1CILi1EEENSA_ILi2EEESB_EEEEENS5_IJNSA_ILi128EEENSA_ILi256EEESF_EEENS5_IJNS_12float_e2m1_tENS_13float_ue8m0_tEEEENS5_IJNS5_IJlSB_lEEENS4_6LayoutINS5_IJNS5_IJNS5_IJNSA_ILi32EEENSA_ILi4EEEEEEiEEESQ_NS5_IJSB_iEEEEEENS5_IJNS5_IJNS5_IJNSA_ILi16EEESO_EEEiEEENS5_IJNS5_IJNSA_ILi0EEESB_EEENSA_ILi512EEEEEENS5_IJSW_iEEEEEEEEEEESK_S13_NS4_8TiledMMAINS4_8MMA_AtomIJNS4_17SM100_MMA_MXF4_SSISI_SI_fSJ_Li128ELi256ELi32ELNS4_4UMMA5MajorE0ELS18_0ELNS17_7ScaleInE0ELS19_0EEEEEENSM_INS5_IJSB_SB_SB_EEENS5_IJSW_SW_SW_EEEEENS5_IJNS4_10UnderscoreES1F_S1F_EEEEENS5_IJNS4_23SM90_TMA_LOAD_MULTICASTES1I_EEENS5_IJNS4_14ComposedLayoutINS4_7SwizzleILi2ELi4ELi3EEENS4_18smem_ptr_flag_bitsILi4EEENSM_INS5_IJNSA_ILi8EEESF_EEENS5_IJSF_SB_EEEEEEENSM_INS5_IJNS5_IJNS5_IJSP_SB_EEENS5_IJSN_SC_EEEEEESB_NS5_IJSC_SB_EEEEEENS5_IJNS5_IJNS5_IJSU_SY_EEESX_EEESW_NS5_IJSC_SY_EEEEEEEEEEEvNS4_8identityENS5_IJNS4_13SM90_TMA_LOADES26_EEENS5_IJS1T_NSM_INS5_IJNS5_IJNS5_IJSP_SC_EEES1V_EEESB_S1X_EEENS5_IJS20_SW_NS5_IJSC_NSA_ILi1024EEEEEEEEEEEEEEvS25_EENS_8epilogue10collective18CollectiveEpilogueINS2H_23Sm100TmaWarpSpecializedILi4ELi2ELi64ELb1ELb0EEEJSH_NS5_IJNSM_ISF_SB_EENSM_INSA_ILi64EEESB_EEEEENS_10bfloat16_tESL_S2Q_SL_NS2H_6fusion15FusionCallbacksIS2L_NS2R_17LinearCombinationIS2Q_fS2Q_fLNS_15FloatRoundStyleE2EEESH_S2P_JEEENS4_5SM1004TMEM4LOAD26SM100_TMEM_LOAD_32dp32b64xES26_NS1K_INS1L_ILi3ELi4ELi3EEENS1N_ILi16EEENSM_INS5_IJS1P_S2N_EEENS5_IJS2N_SB_EEEEEEENS4_39AutoVectorizingCopyWithAssumedAlignmentILi128EEENS4_14SM90_TMA_STOREES36_S38_S38_EEEvvEEEEvNT_6ParamsE,(.L_x_185 - _ZN7cutlass13device_kernelINS_4gemm6kernel13GemmUniversalIN4cute5tupleIJiiiiEEENS1_10collective13CollectiveMmaINS1_46MainloopSm100TmaUmmaWarpSpecializedBlockScaledILi6ELi2ELi1ENS5_IJNS4_1CILi1EEENSA_ILi2EEESB_EEEEENS5_IJNSA_ILi128EEENSA_ILi256EEESF_EEENS5_IJNS_12float_e2m1_tENS_13float_ue8m0_tEEEENS5_IJNS5_IJlSB_lEEENS4_6LayoutINS5_IJNS5_IJNS5_IJNSA_ILi32EEENSA_ILi4EEEEEEiEEESQ_NS5_IJSB_iEEEEEENS5_IJNS5_IJNS5_IJNSA_ILi16EEESO_EEEiEEENS5_IJNS5_IJNSA_ILi0EEESB_EEENSA_ILi512EEEEEENS5_IJSW_iEEEEEEEEEEESK_S13_NS4_8TiledMMAINS4_8MMA_AtomIJNS4_17SM100_MMA_MXF4_SSISI_SI_fSJ_Li128ELi256ELi32ELNS4_4UMMA5MajorE0ELS18_0ELNS17_7ScaleInE0ELS19_0EEEEEENSM_INS5_IJSB_SB_SB_EEENS5_IJSW_SW_SW_EEEEENS5_IJNS4_10UnderscoreES1F_S1F_EEEEENS5_IJNS4_23SM90_TMA_LOAD_MULTICASTES1I_EEENS5_IJNS4_14ComposedLayoutINS4_7SwizzleILi2ELi4ELi3EEENS4_18smem_ptr_flag_bitsILi4EEENSM_INS5_IJNSA_ILi8EEESF_EEENS5_IJSF_SB_EEEEEEENSM_INS5_IJNS5_IJNS5_IJSP_SB_EEENS5_IJSN_SC_EEEEEESB_NS5_IJSC_SB_EEEEEENS5_IJNS5_IJNS5_IJSU_SY_EEESX_EEESW_NS5_IJSC_SY_EEEEEEEEEEEvNS4_8identityENS5_IJNS4_13SM90_TMA_LOADES26_EEENS5_IJS1T_NSM_INS5_IJNS5_IJNS5_IJSP_SC_EEES1V_EEESB_S1X_EEENS5_IJS20_SW_NS5_IJSC_NSA_ILi1024EEEEEEEEEEEEEEvS25_EENS_8epilogue10collective18CollectiveEpilogueINS2H_23Sm100TmaWarpSpecializedILi4ELi2ELi64ELb1ELb0EEEJSH_NS5_IJNSM_ISF_SB_EENSM_INSA_ILi64EEESB_EEEEENS_10bfloat16_tESL_S2Q_SL_NS2H_6fusion15FusionCallbacksIS2L_NS2R_17LinearCombinationIS2Q_fS2Q_fLNS_15FloatRoundStyleE2EEESH_S2P_JEEENS4_5SM1004TMEM4LOAD26SM100_TMEM_LOAD_32dp32b64xES26_NS1K_INS1L_ILi3ELi4ELi3EEENS1N_ILi16EEENSM_INS5_IJS1P_S2N_EEENS5_IJS2N_SB_EEEEEEENS4_39AutoVectorizingCopyWithAssumedAlignmentILi128EEENS4_14SM90_TMA_STOREES36_S38_S38_EEEvvEEEEvNT_6ParamsE)
        .other          _ZN7cutlass13device_kernelINS_4gemm6kernel13GemmUniversalIN4cute5tupleIJiiiiEEENS1_10collective13CollectiveMmaINS1_46MainloopSm100TmaUmmaWarpSpecializedBlockScaledILi6ELi2ELi1ENS5_IJNS4_1CILi1EEENSA_ILi2EEESB_EEEEENS5_IJNSA_ILi128EEENSA_ILi256EEESF_EEENS5_IJNS_12float_e2m1_tENS_13float_ue8m0_tEEEENS5_IJNS5_IJlSB_lEEENS4_6LayoutINS5_IJNS5_IJNS5_IJNSA_ILi32EEENSA_ILi4EEEEEEiEEESQ_NS5_IJSB_iEEEEEENS5_IJNS5_IJNS5_IJNSA_ILi16EEESO_EEEiEEENS5_IJNS5_IJNSA_ILi0EEESB_EEENSA_ILi512EEEEEENS5_IJSW_iEEEEEEEEEEESK_S13_NS4_8TiledMMAINS4_8MMA_AtomIJNS4_17SM100_MMA_MXF4_SSISI_SI_fSJ_Li128ELi256ELi32ELNS4_4UMMA5MajorE0ELS18_0ELNS17_7ScaleInE0ELS19_0EEEEEENSM_INS5_IJSB_SB_SB_EEENS5_IJSW_SW_SW_EEEEENS5_IJNS4_10UnderscoreES1F_S1F_EEEEENS5_IJNS4_23SM90_TMA_LOAD_MULTICASTES1I_EEENS5_IJNS4_14ComposedLayoutINS4_7SwizzleILi2ELi4ELi3EEENS4_18smem_ptr_flag_bitsILi4EEENSM_INS5_IJNSA_ILi8EEESF_EEENS5_IJSF_SB_EEEEEEENSM_INS5_IJNS5_IJNS5_IJSP_SB_EEENS5_IJSN_SC_EEEEEESB_NS5_IJSC_SB_EEEEEENS5_IJNS5_IJNS5_IJSU_SY_EEESX_EEESW_NS5_IJSC_SY_EEEEEEEEEEEvNS4_8identityENS5_IJNS4_13SM90_TMA_LOADES26_EEENS5_IJS1T_NSM_INS5_IJNS5_IJNS5_IJSP_SC_EEES1V_EEESB_S1X_EEENS5_IJS20_SW_NS5_IJSC_NSA_ILi1024EEEEEEEEEEEEEEvS25_EENS_8epilogue10collective18CollectiveEpilogueINS2H_23Sm100TmaWarpSpecializedILi4ELi2ELi64ELb1ELb0EEEJSH_NS5_IJNSM_ISF_SB_EENSM_INSA_ILi64EEESB_EEEEENS_10bfloat16_tESL_S2Q_SL_NS2H_6fusion15FusionCallbacksIS2L_NS2R_17LinearCombinationIS2Q_fS2Q_fLNS_15FloatRoundStyleE2EEESH_S2P_JEEENS4_5SM1004TMEM4LOAD26SM100_TMEM_LOAD_32dp32b64xES26_NS1K_INS1L_ILi3ELi4ELi3EEENS1N_ILi16EEENSM_INS5_IJS1P_S2N_EEENS5_IJS2N_SB_EEEEEEENS4_39AutoVectorizingCopyWithAssumedAlignmentILi128EEENS4_14SM90_TMA_STOREES36_S38_S38_EEEvvEEEEvNT_6ParamsE,@"STO_CUDA_ENTRY STV_DEFAULT"
_ZN7cutlass13device_kernelINS_4gemm6kernel13GemmUniversalIN4cute5tupleIJiiiiEEENS1_10collective13CollectiveMmaINS1_46MainloopSm100TmaUmmaWarpSpecializedBlockScaledILi6ELi2ELi1ENS5_IJNS4_1CILi1EEENSA_ILi2EEESB_EEEEENS5_IJNSA_ILi128EEENSA_ILi256EEESF_EEENS5_IJNS_12float_e2m1_tENS_13float_ue8m0_tEEEENS5_IJNS5_IJlSB_lEEENS4_6LayoutINS5_IJNS5_IJNS5_IJNSA_ILi32EEENSA_ILi4EEEEEEiEEESQ_NS5_IJSB_iEEEEEENS5_IJNS5_IJNS5_IJNSA_ILi16EEESO_EEEiEEENS5_IJNS5_IJNSA_ILi0EEESB_EEENSA_ILi512EEEEEENS5_IJSW_iEEEEEEEEEEESK_S13_NS4_8TiledMMAINS4_8MMA_AtomIJNS4_17SM100_MMA_MXF4_SSISI_SI_fSJ_Li128ELi256ELi32ELNS4_4UMMA5MajorE0ELS18_0ELNS17_7ScaleInE0ELS19_0EEEEEENSM_INS5_IJSB_SB_SB_EEENS5_IJSW_SW_SW_EEEEENS5_IJNS4_10UnderscoreES1F_S1F_EEEEENS5_IJNS4_23SM90_TMA_LOAD_MULTICASTES1I_EEENS5_IJNS4_14ComposedLayoutINS4_7SwizzleILi2ELi4ELi3EEENS4_18smem_ptr_flag_bitsILi4EEENSM_INS5_IJNSA_ILi8EEESF_EEENS5_IJSF_SB_EEEEEEENSM_INS5_IJNS5_IJNS5_IJSP_SB_EEENS5_IJSN_SC_EEEEEESB_NS5_IJSC_SB_EEEEEENS5_IJNS5_IJNS5_IJSU_SY_EEESX_EEESW_NS5_IJSC_SY_EEEEEEEEEEEvNS4_8identityENS5_IJNS4_13SM90_TMA_LOADES26_EEENS5_IJS1T_NSM_INS5_IJNS5_IJNS5_IJSP_SC_EEES1V_EEESB_S1X_EEENS5_IJS20_SW_NS5_IJSC_NSA_ILi1024EEEEEEEEEEEEEEvS25_EENS_8epilogue10collective18CollectiveEpilogueINS2H_23Sm100TmaWarpSpecializedILi4ELi2ELi64ELb1ELb0EEEJSH_NS5_IJNSM_ISF_SB_EENSM_INSA_ILi64EEESB_EEEEENS_10bfloat16_tESL_S2Q_SL_NS2H_6fusion15FusionCallbacksIS2L_NS2R_17LinearCombinationIS2Q_fS2Q_fLNS_15FloatRoundStyleE2EEESH_S2P_JEEENS4_5SM1004TMEM4LOAD26SM100_TMEM_LOAD_32dp32b64xES26_NS1K_INS1L_ILi3ELi4ELi3EEENS1N_ILi16EEENSM_INS5_IJS1P_S2N_EEENS5_IJS2N_SB_EEEEEEENS4_39AutoVectorizingCopyWithAssumedAlignmentILi128EEENS4_14SM90_TMA_STOREES36_S38_S38_EEEvvEEEEvNT_6ParamsE:
[----:B------:R-:W1:Y:S01]  /*0000*/  LDC R1, c[0x0][0x37c] ;  /* 0x0000df00ff017b82 */ /* 0x000e620000000800 */
[----:B------:R-:W2:Y:S01]  /*0010*/  S2R R165, SR_TID.X ;  /* 0x0000000000a57919 */ /* 0x000ea20000002100 */
[----:B------:R-:W3:Y:S01]  /*0020*/  LDCU.64 UR4, c[0x0][0xc90] ;  /* 0x00019200ff0477ac */ /* 0x000ee20008000a00 */
[----:B------:R-:W-:Y:S02]  /*0030*/  PRMT R151, RZ, 0x7610, R151 ;  /* 0x00007610ff977816 */ /* 0x000fe40000000097 */
[----:B------:R-:W-:Y:S01]  /*0040*/  ELECT P5, URZ, PT ;  /* 0x0000000000ff782f */ /* 0x000fe200038a0000 */
[----:B------:R-:W4:Y:S01]  /*0050*/  LDCU.64 UR46, c[0x0][0x358] ;  /* 0x00006b00ff2e77ac */ /* 0x000f220008000a00 */
[----:B---3--:R-:W-:-:S04]  /*0060*/  UISETP.NE.U32.AND UP0, UPT, UR4, URZ, UPT ;  /* 0x000000ff0400728c */ /* 0x008fc8000bf05070 */
[----:B------:R-:W-:Y:S01]  /*0070*/  UISETP.NE.AND.EX UP0, UPT, UR5, URZ, UPT, UP0 ;  /* 0x000000ff0500728c */ /* 0x000fe2000bf05300 */
[----:B--2---:R-:W-:-:S05]  /*0080*/  SHF.R.U32.HI R158, RZ, 0x5, R165 ;  /* 0x00000005ff9e7819 */ /* 0x004fca00000116a5 */
[----:B------:R-:W2:Y:S02]  /*0090*/  SHFL.IDX PT, R0, R158, RZ, 0x1f ;  /* 0x00001fff9e007589 */ /* 0x000ea400000e0000 */
[----:B--2---:R-:W-:Y:S01]  /*00a0*/  R2UR UR6, R0 ;  /* 0x00000000000672ca */ /* 0x004fe200000e0000 */
[----:B-1--4-:R-:W-:-:S14]  /*00b0*/  BRA.U UP0, `(.L_x_0) ;  /* 0x00000001002c7547 */ /* 0x012fdc000b800000 */
[----:B------:R-:W1:Y:S02]  /*00c0*/  LDCU.64 UR8, c[0x0][0xc88] ;  /* 0x00019100ff0877ac */ /* 0x000e640008000a00 */
[----:B-1----:R-:W-:-:S04]  /*00d0*/  UISETP.NE.U32.AND UP0, UPT, UR8, URZ, UPT ;  /* 0x000000ff0800728c */ /* 0x002fc8000bf05070 */
[----:B------:R-:W-:-:S09]  /*00e0*/  UISETP.NE.AND.EX UP0, UPT, UR9, URZ, UPT, UP0 ;  /* 0x000000ff0900728c */ /* 0x000fd2000bf05300 */
[----:B------:R-:W-:Y:S05]  /*00f0*/  BRA.U !UP0, `(.L_x_1) ;  /* 0x0000000108107547 */ /* 0x000fea000b800000 */
[----:B------:R-:W1:Y:S02]  /*0100*/  LDC.64 R2, c[0x0][0xc88] ;  /* 0x00032200ff027b82 */ /* 0x000e640000000a00 */
[----:B-1----:R1:W5:Y:S01]  /*0110*/  LDG.E R83, desc[UR46][R2.64] ;  /* 0x0000002e02537981 */ /* 0x002362000c1e1900 */
[----:B------:R-:W-:Y:S01]  /*0120*/  HFMA2 R151, -RZ, RZ, 0, 5.9604644775390625e-08 ;  /* 0x00000001ff977431 */ /* 0x000fe200000001ff */
[----:B------:R-:W-:Y:S05]  /*0130*/  BRA `(.L_x_0) ;  /* 0x00000000000c7947 */ /* 0x000fea0003800000 */
.L_x_1:
[----:B------:R-:W1:Y:S01]  /*0140*/  LDCU UR7, c[0x0][0xc80] ;  /* 0x00019000ff0777ac */ /* 0x000e620008000800 */
[----:B------:R-:W-:Y:S01]  /*0150*/  HFMA2 R151, -RZ, RZ, 0, 5.9604644775390625e-08 ;  /* 0x00000001ff977431 */ /* 0x000fe200000001ff */
[----:B-1----:R-:W-:Y:S02]  /*0160*/  MOV R83, UR7 ;  /* 0x0000000700537c02 */ /* 0x002fe40008000f00 */
.L_x_0:
[----:B------:R-:W2:Y:S02]  /*0170*/  LDCU.64 UR8, c[0x0][0xcb0] ;  /* 0x00019600ff0877ac */ /* 0x000ea40008000a00 */
[----:B--2---:R-:W-:-:S04]  /*0180*/  UISETP.NE.U32.AND UP0, UPT, UR8, URZ, UPT ;  /* 0x000000ff0800728c */ /* 0x004fc8000bf05070 */
[----:B------:R-:W-:-:S09]  /*0190*/  UISETP.NE.AND.EX UP0, UPT, UR9, URZ, UPT, UP0 ;  /* 0x000000ff0900728c */ /* 0x000fd2000bf05300 */
[----:B------:R-:W-:Y:S05]  /*01a0*/  BRA.U UP0, `(.L_x_2) ;  /* 0x0000000100247547 */ /* 0x000fea000b800000 */
[----:B------:R-:W2:Y:S02]  /*01b0*/  LDCU.64 UR8, c[0x0][0xca8] ;  /* 0x00019500ff0877ac */ /* 0x000ea40008000a00 */
[----:B--2---:R-:W-:-:S04]  /*01c0*/  UISETP.NE.U32.AND UP0, UPT, UR8, URZ, UPT ;  /* 0x000000ff0800728c */ /* 0x004fc8000bf05070 */
[----:B------:R-:W-:-:S09]  /*01d0*/  UISETP.NE.AND.EX UP0, UPT, UR9, URZ, UPT, UP0 ;  /* 0x000000ff0900728c */ /* 0x000fd2000bf05300 */
[----:B------:R-:W-:Y:S05]  /*01e0*/  BRA.U !UP0, `(.L_x_3) ;  /* 0x00000001080c7547 */ /* 0x000fea000b800000 */
[----:B------:R-:W2:Y:S02]  /*01f0*/  LDC.64 R76, c[0x0][0xca8] ;  /* 0x00032a00ff4c7b82 */ /* 0x000ea40000000a00 */
[----:B--2---:R2:W5:Y:S01]  /*0200*/  LDG.E R76, desc[UR46][R76.64] ;  /* 0x0000002e4c4c7981 */ /* 0x004562000c1e1900 */
[----:B------:R-:W-:Y:S05]  /*0210*/  BRA `(.L_x_2) ;  /* 0x0000000000087947 */ /* 0x000fea0003800000 */
.L_x_3:
[----:B------:R-:W2:Y:S02]  /*0220*/  LDCU UR7, c[0x0][0xca0] ;  /* 0x00019400ff0777ac */ /* 0x000ea40008000800 */
[----:B--2---:R-:W-:Y:S02]  /*0230*/  MOV R76, UR7 ;  /* 0x00000007004c7c02 */ /* 0x004fe40008000f00 */
.L_x_2:
[----:B------:R-:W-:Y:S01]  /*0240*/  IMAD.U32 R0, RZ, RZ, UR6 ;  /* 0x00000006ff007e24 */ /* 0x000fe2000f8e00ff */
[----:B------:R-:W-:Y:S04]  /*0250*/  BSSY.RECONVERGENT B0, `(.L_x_4) ;  /* 0x0000012000007945 */ /* 0x000fe80003800200 */
[C---:B------:R-:W-:Y:S02]  /*0260*/  ISETP.NE.OR P1, PT, R0.reuse, 0x1, !P5 ;  /* 0x000000010000780c */ /* 0x040fe40006f25670 */
[----:B------:R-:W-:-:S11]  /*0270*/  ISETP.NE.OR P0, PT, R0, 0x3, !P5 ;  /* 0x000000030000780c */ /* 0x000fd60006f05670 */
[----:B------:R-:W-:Y:S05]  /*0280*/  @P1 BRA `(.L_x_5) ;  /* 0x0000000000381947 */ /* 0x000fea0003800000 */
[----:B------:R-:W3:Y:S02]  /*0290*/  LDCU.64 UR8, c[0x0][0x348] ;  /* 0x00006900ff0877ac */ /* 0x000ee40008000a00 */
[----:B---3--:R-:W-:Y:S02]  /*02a0*/  UIADD3 UR14, UP3, UPT, UR8, 0x80, URZ ;  /* 0x00000080080e7890 */ /* 0x008fe4000ff7e0ff */
[----:B------:R-:W-:Y:S02]  /*02b0*/  UIADD3 UR12, UP2, UPT, UR8, 0x180, URZ ;  /* 0x00000180080c7890 */ /* 0x000fe4000ff5e0ff */
[----:B------:R-:W-:Y:S02]  /*02c0*/  UIADD3 UR10, UP1, UPT, UR8, 0x280, URZ ;  /* 0x00000280080a7890 */ /* 0x000fe4000ff3e0ff */
[----:B------:R-:W-:Y:S02]  /*02d0*/  UIADD3 UR8, UP0, UPT, UR8, 0x380, URZ ;  /* 0x0000038008087890 */ /* 0x000fe4000ff1e0ff */
[----:B------:R-:W-:-:S02]  /*02e0*/  UIADD3.X UR15, UPT, UPT, URZ, UR9, URZ, UP3, !UPT ;  /* 0x00000009ff0f7290 */ /* 0x000fc40009ffe4ff */
[----:B------:R-:W-:Y:S02]  /*02f0*/  UIADD3.X UR13, UPT, UPT, URZ, UR9, URZ, UP2, !UPT ;  /* 0x00000009ff0d7290 */ /* 0x000fe400097fe4ff */
[----:B------:R-:W-:Y:S02]  /*0300*/  UIADD3.X UR11, UPT, UPT, URZ, UR9, URZ, UP1, !UPT ;  /* 0x00000009ff0b7290 */ /* 0x000fe40008ffe4ff */
[----:B------:R-:W-:-:S03]  /*0310*/  UIADD3.X UR9, UPT, UPT, URZ, UR9, URZ, UP0, !UPT ;  /* 0x00000009ff097290 */ /* 0x000fc600087fe4ff */
[----:B------:R3:W-:Y:S02]  /*0320*/  UTMACCTL.PF [UR14] ;  /* 0x000000000e0079b9 */ /* 0x0007e40008040000 */
[----:B------:R3:W-:Y:S02]  /*0330*/  UTMACCTL.PF [UR12] ;  /* 0x000000000c0079b9 */ /* 0x0007e40008040000 */
[----:B------:R3:W-:Y:S02]  /*0340*/  UTMACCTL.PF [UR10] ;  /* 0x000000000a0079b9 */ /* 0x0007e40008040000 */
[----:B------:R3:W-:Y:S02]  /*0350*/  UTMACCTL.PF [UR8] ;  /* 0x00000000080079b9 */ /* 0x0007e40008040000 */
[----:B---3--:R-:W-:Y:S01]  /*0360*/  NOP ;  /* 0x0000000000007918 */ /* 0x008fe20000000000 */
.L_x_5:
[----:B------:R-:W-:Y:S05]  /*0370*/  BSYNC.RECONVERGENT B0 ;  /* 0x0000000000007941 */ /* 0x000fea0003800200 */
.L_x_4:
[----:B------:R-:W-:Y:S04]  /*0380*/  BSSY.RECONVERGENT B0, `(.L_x_6) ;  /* 0x000000a000007945 */ /* 0x000fe80003800200 */
[----:B------:R-:W-:Y:S05]  /*0390*/  @P0 BRA `(.L_x_7) ;  /* 0x0000000000200947 */ /* 0x000fea0003800000 */
[----:B------:R-:W3:Y:S02]  /*03a0*/  LDCU.64 UR8, c[0x0][0x348] ;  /* 0x00006900ff0877ac */ /* 0x000ee40008000a00 */
[----:B---3--:R-:W-:Y:S02]  /*03b0*/  UIADD3 UR10, UP1, UPT, UR8, 0x980, URZ ;  /* 0x00000980080a7890 */ /* 0x008fe4000ff3e0ff */
[----:B------:R-:W-:Y:S02]  /*03c0*/  UIADD3 UR8, UP0, UPT, UR8, 0xa80, URZ ;  /* 0x00000a8008087890 */ /* 0x000fe4000ff1e0ff */
[----:B------:R-:W-:Y:S02]  /*03d0*/  UIADD3.X UR11, UPT, UPT, URZ, UR9, URZ, UP1, !UPT ;  /* 0x00000009ff0b7290 */ /* 0x000fe40008ffe4ff */
[----:B------:R-:W-:-:S07]  /*03e0*/  UIADD3.X UR9, UPT, UPT, URZ, UR9, URZ, UP0, !UPT ;  /* 0x00000009ff097290 */ /* 0x000fce00087fe4ff */
[----:B------:R3:W-:Y:S02]  /*03f0*/  UTMACCTL.PF [UR10] ;  /* 0x000000000a0079b9 */ /* 0x0007e40008040000 */
[----:B------:R3:W-:Y:S02]  /*0400*/  UTMACCTL.PF [UR8] ;  /* 0x00000000080079b9 */ /* 0x0007e40008040000 */
[----:B---3--:R-:W-:Y:S01]  /*0410*/  NOP ;  /* 0x0000000000007918 */ /* 0x008fe20000000000 */
.L_x_7:
[----:B------:R-:W-:Y:S05]  /*0420*/  BSYNC.RECONVERGENT B0 ;  /* 0x0000000000007941 */ /* 0x000fea0003800200 */
.L_x_6:
[----:B------:R-:W3:Y:S01]  /*0430*/  LDCU.64 UR8, c[0x0][0xc88] ;  /* 0x00019100ff0877ac */ /* 0x000ee20008000a00 */
[----:B------:R-:W-:Y:S02]  /*0440*/  UISETP.EQ.U32.AND UP1, UPT, UR4, URZ, UPT ;  /* 0x000000ff0400728c */ /* 0x000fe4000bf22070 */
[----:B------:R-:W-:Y:S02]  /*0450*/  UPLOP3.LUT UP4, UPT, UPT, UPT, UPT, 0x80, 0x8 ;  /* 0x000000000008789c */ /* 0x000fe40003f8f070 */
[----:B---3--:R-:W-:-:S04]  /*0460*/  UISETP.NE.U32.AND UP0, UPT, UR8, URZ, UPT ;  /* 0x000000ff0800728c */ /* 0x008fc8000bf05070 */
[----:B------:R-:W-:-:S04]  /*0470*/  UISETP.NE.AND.EX UP0, UPT, UR9, URZ, UPT, UP0 ;  /* 0x000000ff0900728c */ /* 0x000fc8000bf05300 */
[----:B------:R-:W-:-:S04]  /*0480*/  UISETP.EQ.OR.EX UP2, UPT, UR5, URZ, !UP0, UP1 ;  /* 0x000000ff0500728c */ /* 0x000fc8000c742710 */
[----:B------:R-:W-:-:S05]  /*0490*/  UP2UR UR48, UPR, URZ, 0x4 ;  /* 0x00000004ff307883 */ /* 0x000fca0008000000 */
[----:B------:R-:W-:Y:S07]  /*04a0*/  BRA.U !UP2, `(.L_x_8) ;  /* 0x000000010a207547 */ /* 0x000fee000b800000 */
[----:B------:R-:W-:Y:S01]  /*04b0*/  UISETP.NE.U32.AND UP1, UPT, UR4, URZ, UPT ;  /* 0x000000ff0400728c */ /* 0x000fe2000bf25070 */
[----:B-----5:R-:W-:Y:S01]  /*04c0*/  FSETP.NEU.AND P0, PT, R83, RZ, PT ;  /* 0x000000ff5300720b */ /* 0x020fe20003f0d000 */
[----:B------:R-:W-:Y:S02]  /*04d0*/  USEL UR4, URZ, 0xffffffff, UP0 ;  /* 0xffffffffff047887 */ /* 0x000fe40008000000 */
[----:B------:R-:W-:-:S10]  /*04e0*/  UISETP.NE.AND.EX UP1, UPT, UR5, URZ, UPT, UP1 ;  /* 0x000000ff0500728c */ /* 0x000fd4000bf25310 */
[----:B------:R-:W-:Y:S01]  /*04f0*/  VOTEU.ANY UP0, P0 ;  /* 0x0000000000ff7886 */ /* 0x000fe20000000100 */
[----:B------:R-:W-:-:S04]  /*0500*/  @!UP1 USEL UR4, URZ, 0xffffffff, UP0 ;  /* 0xffffffffff049887 */ /* 0x000fc80008000000 */
[----:B------:R-:W-:-:S04]  /*0510*/  ULOP3.LUT UR4, UR4, 0x1, URZ, 0xc0, !UPT ;  /* 0x0000000104047892 */ /* 0x000fc8000f8ec0ff */
[----:B------:R-:W-:-:S11]  /*0520*/  UISETP.NE.U32.AND UP4, UPT, UR4, 0x1, UPT ;  /* 0x000000010400788c */ /* 0x000fd6000bf85070 */
.L_x_8:
[----:B-1----:R-:W1:Y:S01]  /*0530*/  SHFL.IDX PT, R2, R158, RZ, 0x1f ;  /* 0x00001fff9e027589 */ /* 0x002e6200000e0000 */
[----:B------:R-:W-:-:S04]  /*0540*/  UISETP.NE.AND UP0, UPT, UR6, 0x2, UPT ;  /* 0x000000020600788c */ /* 0x000fc8000bf05270 */
[----:B------:R-:W-:Y:S01]  /*0550*/  USEL UR14, URZ, 0x1, UP0 ;  /* 0x00000001ff0e7887 */ /* 0x000fe20008000000 */
[----:B-1----:R-:W-:-:S13]  /*0560*/  ISETP.NE.AND P0, PT, R2, RZ, PT ;  /* 0x000000ff0200720c */ /* 0x002fda0003f05270 */
[----:B------:R-:W-:Y:S05]  /*0570*/  @P0 BRA `(.L_x_9) ;  /* 0x0000000000680947 */ /* 0x000fea0003800000 */
[----:B------:R-:W1:Y:S01]  /*0580*/  S2UR UR7, SR_CgaCtaId ;  /* 0x00000000000779c3 */ /* 0x000e620000008800 */
[----:B------:R-:W-:Y:S01]  /*0590*/  UMOV UR8, 0x400 ;  /* 0x0000040000087882 */ /* 0x000fe20000000000 */
[----:B------:R-:W-:Y:S01]  /*05a0*/  UMOV UR5, 0x1 ;  /* 0x0000000100057882 */ /* 0x000fe20000000000 */
[----:B------:R-:W-:Y:S01]  /*05b0*/  UMOV UR4, 0x2 ;  /* 0x0000000200047882 */ /* 0x000fe20000000000 */
[----:B------:R-:W-:Y:S01]  /*05c0*/  ELECT P0, URZ, PT ;  /* 0x0000000000ff782f */ /* 0x000fe20003800000 */
[----:B-1----:R-:W-:Y:S02]  /*05d0*/  ULEA UR7, UR7, UR8, 0x18 ;  /* 0x0000000807077291 */ /* 0x002fe4000f8ec0ff */
[----:B------:R-:W-:-:S04]  /*05e0*/  UIADD3 UR8, UPT, UPT, -UR5, 0x100000, URZ ;  /* 0x0010000005087890 */ /* 0x000fc8000fffe1ff */
[----:B------:R-:W-:Y:S02]  /*05f0*/  USHF.L.U32 UR9, UR8, 0xb, URZ ;  /* 0x0000000b08097899 */ /* 0x000fe400080006ff */
[----:B------:R-:W-:Y:S02]  /*0600*/  USHF.L.U32 UR8, UR8, 0x1, URZ ;  /* 0x0000000108087899 */ /* 0x000fe400080006ff */
[----:B------:R-:W-:-:S04]  /*0610*/  UIADD3 UR4, UPT, UPT, -UR4, 0x100000, URZ ;  /* 0x0010000004047890 */ /* 0x000fc8000fffe1ff */
[----:B------:R-:W-:Y:S02]  /*0620*/  USHF.L.U32 UR5, UR4, 0xb, URZ ;  /* 0x0000000b04057899 */ /* 0x000fe400080006ff */
[----:B------:R-:W-:Y:S01]  /*0630*/  USHF.L.U32 UR4, UR4, 0x1, URZ ;  /* 0x0000000104047899 */ /* 0x000fe200080006ff */
[----:B------:R-:W1:Y:S03]  /*0640*/  FENCE.VIEW.ASYNC.S ;  /* 0x00000000000073c6 */ /* 0x000e660000000000 */
[----:B-1----:R1:W3:Y:S08]  /*0650*/  SYNCS.EXCH.64 URZ, [UR7], UR8 ;  /* 0x0000000807ff75b2 */ /* 0x0022f00008000100 */
[----:B------:R1:W4:Y:S01]  /*0660*/  SYNCS.EXCH.64 URZ, [UR7+0x30], UR4 ;  /* 0x0000300407ff75b2 */ /* 0x0003220008000100 */
[----:B------:R1:W1:Y:S01]  /*0670*/  SYNCS.EXCH.64 URZ, [UR7+0x8], UR8 ;  /* 0x0000080807ff75b2 */ /* 0x0002620008000100 */
        /* <DEDUP_REMOVED lines=9> */
[----:B------:R-:W-:Y:S01]  /*0710*/  NOP ;  /* 0x0000000000007918 */ /* 0x000fe20000000000 */
.L_x_9:
[----:B------:R-:W2:Y:S01]  /*0720*/  SHFL.IDX PT, R2, R158, RZ, 0x1f ;  /* 0x00001fff9e027589 */ /* 0x000ea200000e0000 */
[----:B------:R-:W-:Y:S01]  /*0730*/  NOP ;  /* 0x0000000000007918 */ /* 0x000fe20000000000 */
[----:B--2---:R-:W-:-:S13]  /*0740*/  ISETP.NE.AND P0, PT, R2, 0x1, PT ;  /* 0x000000010200780c */ /* 0x004fda0003f05270 */
[----:B------:R-:W-:Y:S05]  /*0750*/  @P0 BRA `(.L_x_10) ;  /* 0x0000000000580947 */ /* 0x000fea0003800000 */
[----:B-1----:R-:W1:Y:S01]  /*0760*/  S2UR UR7, SR_CgaCtaId ;  /* 0x00000000000779c3 */ /* 0x002e620000008800 */
        /* <DEDUP_REMOVED lines=12> */
[----:B-1----:R2:W1:Y:S08]  /*0830*/  SYNCS.EXCH.64 URZ, [UR7+0x60], UR8 ;  /* 0x0000600807ff75b2 */ /* 0x0024700008000100 */
[----:B------:R2:W1:Y:S01]  /*0840*/  SYNCS.EXCH.64 URZ, [UR7+0x80], UR4 ;  /* 0x0000800407ff75b2 */ /* 0x0004620008000100 */
[----:B------:R2:W1:Y:S01]  /*0850*/  SYNCS.EXCH.64 URZ, [UR7+0x68], UR8 ;  /* 0x0000680807ff75b2 */ /* 0x0004620008000100 */
[----:B------:R2:W1:Y:S01]  /*0860*/  SYNCS.EXCH.64 URZ, [UR7+0x88], UR4 ;  /* 0x0000880407ff75b2 */ /* 0x0004620008000100 */
[----:B------:R2:W1:Y:S01]  /*0870*/  SYNCS.EXCH.64 URZ, [UR7+0x70], UR8 ;  /* 0x0000700807ff75b2 */ /* 0x0004620008000100 */
[----:B------:R2:W1:Y:S01]  /*0880*/  SYNCS.EXCH.64 URZ, [UR7+0x90], UR4 ;  /* 0x0000900407ff75b2 */ /* 0x0004620008000100 */
[----:B------:R2:W1:Y:S01]  /*0890*/  SYNCS.EXCH.64 URZ, [UR7+0x78], UR8 ;  /* 0x0000780807ff75b2 */ /* 0x0004620008000100 */
[----:B------:R2:W1:Y:S02]  /*08a0*/  SYNCS.EXCH.64 URZ, [UR7+0x98], UR4 ;  /* 0x0000980407ff75b2 */ /* 0x0004640008000100 */
[----:B--2---:R-:W-:Y:S01]  /*08b0*/  NOP ;  /* 0x0000000000007918 */ /* 0x004fe20000000000 */
.L_x_10:
[----:B------:R-:W2:Y:S01]  /*08c0*/  SHFL.IDX PT, R2, R158, RZ, 0x1f ;  /* 0x00001fff9e027589 */ /* 0x000ea200000e0000 */
[----:B------:R-:W-:Y:S01]  /*08d0*/  NOP ;  /* 0x0000000000007918 */ /* 0x000fe20000000000 */
[----:B--2---:R-:W-:-:S13]  /*08e0*/  ISETP.NE.AND P0, PT, R2, 0x3, PT ;  /* 0x000000030200780c */ /* 0x004fda0003f05270 */
[----:B------:R-:W-:Y:S05]  /*08f0*/  @P0 BRA `(.L_x_11) ;  /* 0x0000000000300947 */ /* 0x000fea0003800000 */
[----:B-1----:R-:W1:Y:S01]  /*0900*/  S2UR UR5, SR_CgaCtaId ;  /* 0x00000000000579c3 */ /* 0x002e620000008800 */
[----:B------:R-:W-:Y:S01]  /*0910*/  UMOV UR7, 0x400 ;  /* 0x0000040000077882 */ /* 0x000fe20000000000 */
[----:B------:R-:W-:Y:S01]  /*0920*/  UMOV UR4, 0x20 ;  /* 0x0000002000047882 */ /* 0x000fe20000000000 */
[----:B------:R-:W-:Y:S01]  /*0930*/  ELECT P0, URZ, PT ;  /* 0x0000000000ff782f */ /* 0x000fe20003800000 */
[----:B------:R-:W-:-:S04]  /*0940*/  UIADD3 UR8, UPT, UPT, -UR4, 0x100000, URZ ;  /* 0x0010000004087890 */ /* 0x000fc8000fffe1ff */
[----:B------:R-:W-:Y:S02]  /*0950*/  USHF.L.U32 UR9, UR8, 0xb, URZ ;  /* 0x0000000b08097899 */ /* 0x000fe400080006ff */
[----:B------:R-:W-:Y:S02]  /*0960*/  USHF.L.U32 UR8, UR8, 0x1, URZ ;  /* 0x0000000108087899 */ /* 0x000fe400080006ff */
[----:B-1----:R-:W-:Y:S01]  /*0970*/  ULEA UR5, UR5, UR7, 0x18 ;  /* 0x0000000705057291 */ /* 0x002fe2000f8ec0ff */
[----:B------:R-:W1:Y:S11]  /*0980*/  FENCE.VIEW.ASYNC.S ;  /* 0x00000000000073c6 */ /* 0x000e760000000000 */
[----:B-1----:R2:W1:Y:S01]  /*0990*/  SYNCS.EXCH.64 URZ, [UR5+0xa0], UR8 ;  /* 0x0000a00805ff75b2 */ /* 0x0024620008000100 */
[----:B------:R2:W1:Y:S02]  /*09a0*/  SYNCS.EXCH.64 URZ, [UR5+0xa8], UR8 ;  /* 0x0000a80805ff75b2 */ /* 0x0004640008000100 */
[----:B--2---:R-:W-:Y:S01]  /*09b0*/  NOP ;  /* 0x0000000000007918 */ /* 0x004fe20000000000 */
.L_x_11:
[----:B------:R-:W2:Y:S01]  /*09c0*/  SHFL.IDX PT, R2, R158, RZ, 0x1f ;  /* 0x00001fff9e027589 */ /* 0x000ea200000e0000 */
[----:B------:R-:W-:Y:S01]  /*09d0*/  NOP ;  /* 0x0000000000007918 */ /* 0x000fe20000000000 */
[----:B--2---:R-:W-:-:S13]  /*09e0*/  ISETP.NE.AND P0, PT, R2, 0x4, PT ;  /* 0x000000040200780c */ /* 0x004fda0003f05270 */
[----:B------:R-:W-:Y:S05]  /*09f0*/  @P0 BRA `(.L_x_12) ;  /* 0x00000000004c0947 */ /* 0x000fea0003800000 */
[----:B-1----:R-:W1:Y:S01]  /*0a00*/  S2UR UR5, SR_CgaCtaId ;  /* 0x00000000000579c3 */ /* 0x002e620000008800 */
[----:B------:R-:W-:Y:S01]  /*0a10*/  UMOV UR8, 0x1e0 ;  /* 0x000001e000087882 */ /* 0x000fe20000000000 */
[----:B------:R-:W-:Y:S01]  /*0a20*/  UMOV UR7, 0x400 ;  /* 0x0000040000077882 */ /* 0x000fe20000000000 */
[----:B------:R-:W-:Y:S01]  /*0a30*/  USEL UR8, UR8, 0x1a0, UP4 ;  /* 0x000001a008087887 */ /* 0x000fe2000a000000 */
[----:B------:R-:W-:Y:S01]  /*0a40*/  UMOV UR4, 0x1 ;  /* 0x0000000100047882 */ /* 0x000fe20000000000 */
[----:B------:R-:W-:Y:S01]  /*0a50*/  ELECT P0, URZ, PT ;  /* 0x0000000000ff782f */ /* 0x000fe20003800000 */
[----:B------:R-:W-:-:S04]  /*0a60*/  UIADD3 UR10, UPT, UPT, -UR4, 0x100000, URZ ;  /* 0x00100000040a7890 */ /* 0x000fc8000fffe1ff */
[----:B------:R-:W-:Y:S02]  /*0a70*/  USHF.L.U32 UR11, UR10, 0xb, URZ ;  /* 0x0000000b0a0b7899 */ /* 0x000fe400080006ff */
[----:B------:R-:W-:Y:S02]  /*0a80*/  USHF.L.U32 UR10, UR10, 0x1, URZ ;  /* 0x000000010a0a7899 */ /* 0x000fe400080006ff */
[----:B------:R-:W-:-:S04]  /*0a90*/  UIADD3 UR8, UPT, UPT, -UR8, 0x100000, URZ ;  /* 0x0010000008087890 */ /* 0x000fc8000fffe1ff */
[----:B------:R-:W-:Y:S02]  /*0aa0*/  USHF.L.U32 UR9, UR8, 0xb, URZ ;  /* 0x0000000b08097899 */ /* 0x000fe400080006ff */
[----:B------:R-:W-:Y:S02]  /*0ab0*/  USHF.L.U32 UR8, UR8, 0x1, URZ ;  /* 0x0000000108087899 */ /* 0x000fe400080006ff */
[----:B-1----:R-:W-:Y:S01]  /*0ac0*/  ULEA UR5, UR5, UR7, 0x18 ;  /* 0x0000000705057291 */ /* 0x002fe2000f8ec0ff */
[----:B------:R-:W1:Y:S11]  /*0ad0*/  FENCE.VIEW.ASYNC.S ;  /* 0x00000000000073c6 */ /* 0x000e760000000000 */
[----:B-1----:R2:W1:Y:S01]  /*0ae0*/  SYNCS.EXCH.64 URZ, [UR5+0xb0], UR10 ;  /* 0x0000b00a05ff75b2 */ /* 0x0024620008000100 */
[----:B------:R2:W1:Y:S01]  /*0af0*/  SYNCS.EXCH.64 URZ, [UR5+0xc0], UR8 ;  /* 0x0000c00805ff75b2 */ /* 0x0004620008000100 */
[----:B------:R2:W1:Y:S01]  /*0b00*/  SYNCS.EXCH.64 URZ, [UR5+0xb8], UR10 ;  /* 0x0000b80a05ff75b2 */ /* 0x0004620008000100 */
[----:B------:R2:W1:Y:S02]  /*0b10*/  SYNCS.EXCH.64 URZ, [UR5+0xc8], UR8 ;  /* 0x0000c80805ff75b2 */ /* 0x0004640008000100 */
[----:B--2---:R-:W-:Y:S01]  /*0b20*/  NOP ;  /* 0x0000000000007918 */ /* 0x004fe20000000000 */
.L_x_12:
        /* <DEDUP_REMOVED lines=18> */
[----:B------:R2:W1:Y:S02]  /*0c50*/  SYNCS.EXCH.64 URZ, [UR7+0xd8], UR4 ;  /* 0x0000d80407ff75b2 */ /* 0x0004640008000100 */
[----:B--2---:R-:W-:Y:S01]  /*0c60*/  NOP ;  /* 0x0000000000007918 */ /* 0x004fe20000000000 */
.L_x_13:
[----:B------:R-:W2:Y:S01]  /*0c70*/  SHFL.IDX PT, R2, R158, RZ, 0x1f ;  /* 0x00001fff9e027589 */ /* 0x000ea200000e0000 */
[----:B------:R-:W1:Y:S01]  /*0c80*/  S2UR UR45, SR_CgaCtaId ;  /* 0x00000000002d79c3 */ /* 0x000e620000008800 */
[----:B------:R-:W-:Y:S01]  /*0c90*/  ISETP.NE.OR P1, PT, RZ, UR6, !P5 ;  /* 0x00000006ff007c0c */ /* 0x000fe2000ef25670 */
[----:B------:R-:W-:Y:S01]  /*0ca0*/  NOP ;  /* 0x0000000000007918 */ /* 0x000fe20000000000 */
[----:B--2---:R-:W-:-:S13]  /*0cb0*/  ISETP.NE.AND P0, PT, R2, 0x3, PT ;  /* 0x000000030200780c */ /* 0x004fda0003f05270 */
[----:B-1----:R-:W-:Y:S05]  /*0cc0*/  @P0 BRA `(.L_x_14) ;  /* 0x0000000000380947 */ /* 0x002fea0003800000 */
[----:B------:R-:W1:Y:S01]  /*0cd0*/  S2UR UR5, SR_CgaCtaId ;  /* 0x00000000000579c3 */ /* 0x000e620000008800 */
        /* <DEDUP_REMOVED lines=8> */
[----:B-1----:R1:W2:Y:S01]  /*0d60*/  SYNCS.EXCH.64 URZ, [UR5+0xe0], UR8 ;  /* 0x0000e00805ff75b2 */ /* 0x0022a20008000100 */
[----:B------:R1:W1:Y:S01]  /*0d70*/  SYNCS.EXCH.64 URZ, [UR5+0xf0], UR8 ;  /* 0x0000f00805ff75b2 */ /* 0x0002620008000100 */
[----:B------:R1:W1:Y:S01]  /*0d80*/  SYNCS.EXCH.64 URZ, [UR5+0xe8], UR8 ;  /* 0x0000e80805ff75b2 */ /* 0x0002620008000100 */
[----:B------:R1:W1:Y:S01]  /*0d90*/  SYNCS.EXCH.64 URZ, [UR5+0xf8], UR8 ;  /* 0x0000f80805ff75b2 */ /* 0x0002620008000100 */
[----:B------:R-:W-:Y:S01]  /*0da0*/  NOP ;  /* 0x0000000000007918 */ /* 0x000fe20000000000 */
.L_x_14:
[----:B------:R-:W-:Y:S01]  /*0db0*/  VOTEU.ALL UP0, P1 ;  /* 0x0000000000ff7886 */ /* 0x000fe20000800000 */
[----:B-1----:R-:W1:Y:S01]  /*0dc0*/  LDCU UR5, c[0x0][0x36c] ;  /* 0x00006d80ff0577ac */ /* 0x002e620008000800 */
[----:B------:R-:W-:Y:S01]  /*0dd0*/  NOP ;  /* 0x0000000000007918 */ /* 0x000fe20000000000 */
[----:B------:R-:W-:Y:S01]  /*0de0*/  ISETP.NE.OR P5, PT, R0, 0x2, !P5 ;  /* 0x000000020000780c */ /* 0x000fe20006fa5670 */
[----:B------:R-:W-:Y:S01]  /*0df0*/  UMOV UR8, 0x80 ;  /* 0x0000008000087882 */ /* 0x000fe20000000000 */
[----:B------:R-:W-:Y:S01]  /*0e00*/  @!UP0 UMOV UR4, 0x400 ;  /* 0x0000040000048882 */ /* 0x000fe20000000000 */
[----:B------:R-:W-:-:S04]  /*0e10*/  @!UP0 UIADD3 UR8, UPT, UPT, -UR8, 0x100000, URZ ;  /* 0x0010000008088890 */ /* 0x000fc8000fffe1ff */
[----:B------:R-:W-:Y:S02]  /*0e20*/  @!UP0 USHF.L.U32 UR9, UR8, 0xb, URZ ;  /* 0x0000000b08098899 */ /* 0x000fe400080006ff */
[----:B------:R-:W-:Y:S01]  /*0e30*/  @!UP0 USHF.L.U32 UR8, UR8, 0x1, URZ ;  /* 0x0000000108088899 */ /* 0x000fe200080006ff */
[----:B------:R-:W-:Y:S01]  /*0e40*/  LOP3.LUT R8, R165, 0x1f, RZ, 0xc0, !PT ;  /* 0x0000001fa5087812 */ /* 0x000fe200078ec0ff */
[----:B------:R-:W-:Y:S01]  /*0e50*/  @!UP0 ULEA UR4, UR45, UR4, 0x18 ;  /* 0x000000042d048291 */ /* 0x000fe2000f8ec0ff */
[----:B------:R-:W-:Y:S01]  /*0e60*/  VOTEU.ALL UP0, P1 ;  /* 0x0000000000ff7886 */ /* 0x000fe20000800000 */
[----:B------:R-:W-:Y:S01]  /*0e70*/  UISETP.NE.AND UP3, UPT, UR6, URZ, UPT ;  /* 0x000000ff0600728c */ /* 0x000fe2000bf65270 */
[----:B------:R-:W3:Y:S09]  /*0e80*/  FENCE.VIEW.ASYNC.S ;  /* 0x00000000000073c6 */ /* 0x000ef20000000000 */
[----:B---3--:R3:W2:Y:S01]  /*0e90*/  @!UP0 SYNCS.EXCH.64 URZ, [UR4+0x100], UR8 ;  /* 0x0001000804ff85b2 */ /* 0x0086a20008000100 */
[----:B-1----:R-:W-:-:S09]  /*0ea0*/  UISETP.EQ.U32.AND UP0, UPT, UR5, 0x1, UPT ;  /* 0x000000010500788c */ /* 0x002fd2000bf02070 */
[----:B------:R-:W-:Y:S05]  /*0eb0*/  BRA.U !UP0, `(.L_x_15) ;  /* 0x0000000108087547 */ /* 0x000fea000b800000 */
[----:B--2-4-:R-:W-:Y:S01]  /*0ec0*/  UCGABAR_ARV ;  /* 0x00000000000079c7 */ /* 0x014fe20008000000 */
[----:B------:R-:W-:Y:S05]  /*0ed0*/  BRA `(.L_x_16) ;  /* 0x0000000000047947 */ /* 0x000fea0003800000 */
.L_x_15:
[----:B--2-4-:R-:W-:Y:S01]  /*0ee0*/  NOP ;  /* 0x0000000000007918 */ /* 0x014fe20000000000 */
.L_x_16:
[----:B------:R-:W1:Y:S01]  /*0ef0*/  S2UR UR19, SR_CTAID.X ;  /* 0x00000000001379c3 */ /* 0x000e620000002500 */
[----:B------:R-:W-:-:S05]  /*0f00*/  CS2R.32 R152, SR_CgaSize ;  /* 0x0000000000987805 */ /* 0x000fca0000008a00 */
[----:B------:R-:W-:-:S05]  /*0f10*/  IMAD R152, R152, -0xa0, RZ ;  /* 0xffffff6098987824 */ /* 0x000fca00078e02ff */
[----:B------:R-:W-:-:S14]  /*0f20*/  R2UR UR5, R152 ;  /* 0x00000000980572ca */ /* 0x000fdc00000e0000 */
[----:B------:R-:W2:Y:S01]  /*0f30*/  LDCU UR5, c[0x0][UR5+0x2b0] ;  /* 0x00005600050577ac */ /* 0x000ea20008000800 */
[----:B------:R-:W-:-:S05]  /*0f40*/  CS2R.32 R152, SR_CgaSize ;  /* 0x0000000000987805 */ /* 0x000fca0000008a00 */
[----:B------:R-:W-:-:S05]  /*0f50*/  IMAD R152, R152, -0xa0, RZ ;  /* 0xffffff6098987824 */ /* 0x000fca00078e02ff */
[----:B---3--:R-:W-:-:S14]  /*0f60*/  R2UR UR4, R152 ;  /* 0x00000000980472ca */ /* 0x008fdc00000e0000 */
[----:B------:R-:W3:Y:S01]  /*0f70*/  LDCU UR4, c[0x0][UR4+0x2b4] ;  /* 0x00005680040477ac */ /* 0x000ee20008000800 */
[----:B------:R-:W4:Y:S01]  /*0f80*/  S2UR UR8, SR_CTAID.Y ;  /* 0x00000000000879c3 */ /* 0x000f220000002600 */
[----:B------:R-:W2:Y:S01]  /*0f90*/  LDCU UR7, c[0x0][0xf30] ;  /* 0x0001e600ff0777ac */ /* 0x000ea20008000800 */
[----:B------:R-:W-:Y:S02]  /*0fa0*/  USHF.L.U32 UR18, UR45, 0x7, URZ ;  /* 0x000000072d127899 */ /* 0x000fe400080006ff */
[----:B------:R-:W-:-:S04]  /*0fb0*/  UISETP.NE.AND UP1, UPT, UR6, 0x2, UPT ;  /* 0x000000020600788c */ /* 0x000fc8000bf25270 */
[----:B------:R-:W3:Y:S01]  /*0fc0*/  LDC R11, c[0x0][0xf24] ;  /* 0x0003c900ff0b7b82 */ /* 0x000ee20000000800 */
[----:B------:R-:W-:Y:S01]  /*0fd0*/  ULOP3.LUT UR18, UR18, 0x80, URZ, 0xc0, !UPT ;  /* 0x0000008012127892 */ /* 0x000fe2000f8ec0ff */
[----:B-1----:R-:W-:Y:S02]  /*0fe0*/  I2FP.F32.U32 R152, UR19 ;  /* 0x0000001300987c45 */ /* 0x002fe40008201000 */
[----:B------:R-:W-:-:S05]  /*0ff0*/  CS2R.32 R5, SR_CgaSize ;  /* 0x0000000000057805 */ /* 0x000fca0000008a00 */
[----:B------:R-:W-:-:S06]  /*1000*/  IMAD R5, R5, -0xa0, RZ ;  /* 0xffffff6005057824 */ /* 0x000fcc00078e02ff */
[----:B------:R-:W1:Y:S01]  /*1010*/  LDC R5, c[0x0][R5+0x2a0] ;  /* 0x0000a80005057b82 */ /* 0x000e620000000800 */
[----:B--2---:R-:W-:Y:S01]  /*1020*/  UISETP.NE.AND UP2, UPT, UR7, 0x1, UPT ;  /* 0x000000010700788c */ /* 0x004fe2000bf45270 */
[----:B------:R-:W-:Y:S01]  /*1030*/  FMUL R152, R152, UR5 ;  /* 0x0000000598987c20 */ /* 0x000fe20008400000 */
[----:B------:R-:W-:Y:S01]  /*1040*/  USHF.L.U32 UR5, UR45, 0xc, URZ ;  /* 0x0000000c2d057899 */ /* 0x000fe200080006ff */
[----:B----4-:R-:W-:Y:S02]  /*1050*/  I2FP.F32.U32 R0, UR8 ;  /* 0x0000000800007c45 */ /* 0x010fe40008201000 */
[----:B------:R-:W-:-:S05]  /*1060*/  CS2R.32 R3, SR_CgaSize ;  /* 0x0000000000037805 */ /* 0x000fca0000008a00 */
[----:B------:R-:W-:-:S06]  /*1070*/  IMAD R3, R3, -0xa0, RZ ;  /* 0xffffff6003037824 */ /* 0x000fcc00078e02ff */
[----:B------:R-:W2:Y:S01]  /*1080*/  LDC R3, c[0x0][R3+0x2a4] ;  /* 0x0000a90003037b82 */ /* 0x000ea20000000800 */
[----:B------:R-:W-:Y:S01]  /*1090*/  MOV R20, UR8 ;  /* 0x0000000800147c02 */ /* 0x000fe20008000f00 */
[----:B------:R-:W4:Y:S01]  /*10a0*/  F2I.U32.TRUNC.NTZ R152, R152 ;  /* 0x0000009800987305 */ /* 0x000f22000020f000 */
[----:B------:R-:W-:Y:S01]  /*10b0*/  ULOP3.LUT UR5, UR5, 0x1000, URZ, 0xc0, !UPT ;  /* 0x0000100005057892 */ /* 0x000fe2000f8ec0ff */
[----:B---3--:R-:W-:Y:S01]  /*10c0*/  FMUL R0, R0, UR4 ;  /* 0x0000000400007c20 */ /* 0x008fe20008400000 */
[----:B------:R-:W-:Y:S01]  /*10d0*/  USHF.L.U32 UR4, UR45, 0x8, URZ ;  /* 0x000000082d047899 */ /* 0x000fe200080006ff */
[----:B------:R-:W-:Y:S02]  /*10e0*/  ISETP.GE.AND P0, PT, R11, 0x1, PT ;  /* 0x000000010b00780c */ /* 0x000fe40003f06270 */
[----:B------:R-:W3:Y:S01]  /*10f0*/  LDC R72, c[0x0][0xf24] ;  /* 0x0003c900ff487b82 */ /* 0x000ee20000000800 */
[----:B------:R-:W-:Y:S01]  /*1100*/  ULOP3.LUT UR4, UR4, 0x100, URZ, 0xc0, !UPT ;  /* 0x0000010004047892 */ /* 0x000fe2000f8ec0ff */
[----:B------:R-:W1:Y:S06]  /*1110*/  F2I.U32.TRUNC.NTZ R150, R0 ;  /* 0x0000000000967305 */ /* 0x000e6c000020f000 */
[----:B------:R-:W3:Y:S01]  /*1120*/  S2UR UR44, SR_CTAID.Z ;  /* 0x00000000002c79c3 */ /* 0x000ee20000002700 */
[----:B----4-:R-:W-:-:S05]  /*1130*/  IADD3 R152, PT, PT, -R152, RZ, RZ ;  /* 0x000000ff98987210 */ /* 0x010fca0007ffe1ff */
[----:B-1----:R-:W-:Y:S01]  /*1140*/  IMAD R152, R5, R152, UR19 ;  /* 0x0000001305987e24 */ /* 0x002fe2000f8e0298 */
[----:B------:R-:W-:Y:S02]  /*1150*/  IADD3 R150, PT, PT, -R150, RZ, RZ ;  /* 0x000000ff96967210 */ /* 0x000fe40007ffe1ff */
[----:B------:R-:W-:-:S03]  /*1160*/  PRMT R0, RZ, 0x7610, R0 ;  /* 0x00007610ff007816 */ /* 0x000fc60000000000 */
[----:B--2---:R-:W-:Y:S01]  /*1170*/  IMAD R150, R3, R150, UR8 ;  /* 0x0000000803967e24 */ /* 0x004fe2000f8e0296 */
[----:B------:R-:W-:Y:S06]  /*1180*/  BRA.U UP3, `(.L_x_17) ;  /* 0x0000000103207547 */ /* 0x000fec000b800000 */
[C---:B------:R-:W-:Y:S02]  /*1190*/  ISETP.NE.AND P2, PT, R150.reuse, 0x1, PT ;  /* 0x000000019600780c */ /* 0x040fe40003f45270 */
[----:B------:R-:W-:Y:S02]  /*11a0*/  ISETP.NE.AND P1, PT, R150, RZ, PT ;  /* 0x000000ff9600720c */ /* 0x000fe40003f25270 */
[C---:B------:R-:W-:Y:S02]  /*11b0*/  ISETP.NE.AND P3, PT, R152.reuse, RZ, PT ;  /* 0x000000ff9800720c */ /* 0x040fe40003f65270 */
[----:B------:R-:W-:Y:S02]  /*11c0*/  SEL R0, RZ, 0x2, P2 ;  /* 0x00000002ff007807 */ /* 0x000fe40001000000 */
[----:B------:R-:W-:Y:S02]  /*11d0*/  ISETP.EQ.OR P1, PT, R152, RZ, !P1 ;  /* 0x000000ff9800720c */ /* 0x000fe40004f22670 */
[----:B------:R-:W-:-:S02]  /*11e0*/  SEL R0, R0, 0x2, P3 ;  /* 0x0000000200007807 */ /* 0x000fc40001800000 */
[----:B------:R-:W-:-:S05]  /*11f0*/  SEL R3, RZ, 0x1, !P1 ;  /* 0x00000001ff037807 */ /* 0x000fca0004800000 */
[----:B------:R-:W-:Y:S02]  /*1200*/  IMAD.IADD R0, R3, 0x1, R0 ;  /* 0x0000000103007824 */ /* 0x000fe400078e0200 */
.L_x_17:
[----:B------:R-:W-:Y:S05]  /*1210*/  @!P0 BRA `(.L_x_18) ;  /* 0x0000000000c08947 */ /* 0x000fea0003800000 */
[----:B------:R-:W1:Y:S01]  /*1220*/  LDC.64 R4, c[0x0][0xf18] ;  /* 0x0003c600ff047b82 */ /* 0x000e620000000a00 */
[----:B------:R-:W-:-:S07]  /*1230*/  ISETP.NE.AND P0, PT, R11, 0x1, PT ;  /* 0x000000010b00780c */ /* 0x000fce0003f05270 */
[----:B------:R-:W2:Y:S08]  /*1240*/  LDC R10, c[0x0][0xf0c] ;  /* 0x0003c300ff0a7b82 */ /* 0x000eb00000000800 */
[----:B------:R-:W4:Y:S08]  /*1250*/  LDC R13, c[0x0][0x370] ;  /* 0x0000dc00ff0d7b82 */ /* 0x000f300000000800 */
[----:B------:R-:W3:Y:S01]  /*1260*/  LDC R12, c[0x0][0x374] ;  /* 0x0000dd00ff0c7b82 */ /* 0x000ee20000000800 */
[----:B-1----:R-:W-:Y:S01]  /*1270*/  ISETP.NE.AND P1, PT, R4, 0x1, PT ;  /* 0x000000010400780c */ /* 0x002fe20003f25270 */
[----:B------:R-:W-:-:S06]  /*1280*/  IMAD.HI.U32 R18, R20, R5, RZ ;  /* 0x0000000514127227 */ /* 0x000fcc00078e00ff */
[----:B------:R-:W4:Y:S01]  /*1290*/  LDC.64 R6, c[0x0][0xf10] ;  /* 0x0003c400ff067b82 */ /* 0x000f220000000a00 */
[----:B--2---:R-:W-:-:S07]  /*12a0*/  ISETP.NE.AND P2, PT, R10, 0x1, PT ;  /* 0x000000010a00780c */ /* 0x004fce0003f45270 */
[----:B------:R-:W1:Y:S08]  /*12b0*/  LDC R9, c[0x0][0xf20] ;  /* 0x0003c800ff097b82 */ /* 0x000e700000000800 */
[----:B------:R-:W2:Y:S01]  /*12c0*/  LDC.64 R2, c[0x0][0xf28] ;  /* 0x0003ca00ff027b82 */ /* 0x000ea20000000a00 */
[----:B---3--:R-:W-:-:S04]  /*12d0*/  IMAD.HI.U32 R14, R12, R5, RZ ;  /* 0x000000050c0e7227 */ /* 0x008fc800078e00ff */
[----:B------:R-:W-:Y:S02]  /*12e0*/  IMAD.U32 R5, RZ, RZ, UR19 ;  /* 0x00000013ff057e24 */ /* 0x000fe4000f8e00ff */
[----:B----4-:R-:W-:-:S04]  /*12f0*/  IMAD.HI.U32 R16, R13, R6, RZ ;  /* 0x000000060d107227 */ /* 0x010fc800078e00ff */
[----:B------:R-:W-:Y:S01]  /*1300*/  IMAD.HI.U32 R6, R6, UR19, RZ ;  /* 0x0000001306067c27 */ /* 0x000fe2000f8e00ff */
[----:B------:R-:W-:Y:S02]  /*1310*/  @P2 SHF.R.U32.HI R13, RZ, R7, R16 ;  /* 0x00000007ff0d2219 */ /* 0x000fe40000011610 */
[-C--:B-1----:R-:W-:Y:S02]  /*1320*/  @P1 SHF.R.U32.HI R12, RZ, R9.reuse, R14 ;  /* 0x00000009ff0c1219 */ /* 0x082fe4000001160e */
[----:B------:R-:W-:Y:S02]  /*1330*/  SHF.R.U32.HI R9, RZ, R9, R18 ;  /* 0x00000009ff097219 */ /* 0x000fe40000011612 */
[----:B------:R-:W-:Y:S02]  /*1340*/  SHF.R.U32.HI R6, RZ, R7, R6 ;  /* 0x00000007ff067219 */ /* 0x000fe40000011606 */
[----:B------:R-:W-:Y:S01]  /*1350*/  SEL R9, R20, R9, !P1 ;  /* 0x0000000914097207 */ /* 0x000fe20004800000 */
[----:B--2---:R-:W-:Y:S01]  /*1360*/  IMAD.HI.U32 R14, R12, R2, RZ ;  /* 0x000000020c0e7227 */ /* 0x004fe200078e00ff */
[----:B------:R-:W-:-:S03]  /*1370*/  SEL R5, R5, R6, !P2 ;  /* 0x0000000605057207 */ /* 0x000fc60005000000 */
[----:B------:R-:W-:Y:S01]  /*1380*/  IMAD.HI.U32 R16, R13, R2, RZ ;  /* 0x000000020d107227 */ /* 0x000fe200078e00ff */
[----:B------:R-:W-:-:S03]  /*1390*/  @P0 SHF.R.U32.HI R12, RZ, R3, R14 ;  /* 0x00000003ff0c0219 */ /* 0x000fc6000001160e */
[----:B------:R-:W-:Y:S01]  /*13a0*/  IMAD.MOV R7, RZ, RZ, -R5 ;  /* 0x000000ffff077224 */ /* 0x000fe200078e0a05 */
[----:B------:R-:W-:Y:S01]  /*13b0*/  @P0 SHF.R.U32.HI R13, RZ, R3, R16 ;  /* 0x00000003ff0d0219 */ /* 0x000fe20000011610 */
[----:B------:R-:W-:Y:S02]  /*13c0*/  IMAD R12, R12, R11, RZ ;  /* 0x0000000b0c0c7224 */ /* 0x000fe400078e02ff */
[----:B------:R-:W-:Y:S02]  /*13d0*/  IMAD R7, R10, R7, UR19 ;  /* 0x000000130a077e24 */ /* 0x000fe4000f8e0207 */
[----:B------:R-:W-:Y:S01]  /*13e0*/  IMAD R6, R13, R11, RZ ;  /* 0x0000000b0d067224 */ /* 0x000fe200078e02ff */
[----:B------:R-:W-:-:S04]  /*13f0*/  ISETP.GE.AND P1, PT, R9, R12, PT ;  /* 0x0000000c0900720c */ /* 0x000fc80003f26270 */
[----:B------:R-:W-:Y:S01]  /*1400*/  ISETP.GE.OR P1, PT, R5, R6, P1 ;  /* 0x000000060500720c */ /* 0x000fe20000f26670 */
[----:B------:R-:W-:-:S05]  /*1410*/  IMAD.HI.U32 R6, R9, R2, RZ ;  /* 0x0000000209067227 */ /* 0x000fca00078e00ff */
[----:B------:R-:W-:-:S04]  /*1420*/  SHF.R.U32.HI R6, RZ, R3, R6 ;  /* 0x00000003ff067219 */ /* 0x000fc80000011606 */
[----:B------:R-:W-:-:S03]  /*1430*/  SEL R6, R9, R6, !P0 ;  /* 0x0000000609067207 */ /* 0x000fc60004000000 */
[----:B------:R-:W-:-:S04]  /*1440*/  @!P1 IMAD.HI.U32 R12, R5, R2, RZ ;  /* 0x00000002050c9227 */ /* 0x000fc800078e00ff */
[----:B------:R-:W-:Y:S01]  /*1450*/  IMAD.MOV R2, RZ, RZ, -R6 ;  /* 0x000000ffff027224 */ /* 0x000fe200078e0a06 */
[----:B------:R-:W-:-:S03]  /*1460*/  @!P1 SHF.R.U32.HI R12, RZ, R3, R12 ;  /* 0x00000003ff0c9219 */ /* 0x000fc6000001160c */
[----:B------:R-:W-:Y:S01]  /*1470*/  IMAD R2, R11, R2, R9 ;  /* 0x000000020b027224 */ /* 0x000fe200078e0209 */
[----:B------:R-:W-:-:S04]  /*1480*/  @!P1 SEL R3, R5, R12, !P0 ;  /* 0x0000000c05039207 */ /* 0x000fc80004000000 */
[----:B------:R-:W-:Y:S01]  /*1490*/  @!P1 IADD3 R6, PT, PT, R6, -R3, RZ ;  /* 0x8000000306069210 */ /* 0x000fe20007ffe0ff */
[----:B------:R-:W-:Y:S01]  /*14a0*/  @!P1 IMAD R2, R2, R13, R3 ;  /* 0x0000000d02029224 */ /* 0x000fe200078e0203 */
[----:B------:R-:W-:-:S03]  /*14b0*/  IADD3 R3, PT, PT, -R9, RZ, RZ ;  /* 0x000000ff09037210 */ /* 0x000fc60007ffe1ff */
[----:B------:R-:W-:Y:S01]  /*14c0*/  @!P1 IMAD R9, R6, R11, R5 ;  /* 0x0000000b06099224 */ /* 0x000fe200078e0205 */
[----:B------:R-:W-:Y:S01]  /*14d0*/  @!P1 MOV R5, R2 ;  /* 0x0000000200059202 */ /* 0x000fe20000000f00 */
[----:B------:R-:W-:-:S04]  /*14e0*/  IMAD R3, R4, R3, R20 ;  /* 0x0000000304037224 */ /* 0x000fc800078e0214 */
[----:B------:R-:W-:Y:S02]  /*14f0*/  IMAD R7, R5, R10, R7 ;  /* 0x0000000a05077224 */ /* 0x000fe400078e0207 */
[----:B------:R-:W-:-:S03]  /*1500*/  IMAD R20, R9, R4, R3 ;  /* 0x0000000409147224 */ /* 0x000fc600078e0203 */
[----:B------:R-:W-:-:S15]  /*1510*/  R2UR UR19, R7 ;  /* 0x00000000071372ca */ /* 0x000fde00000e0000 */
.L_x_18:
[----:B------:R-:W-:Y:S05]  /*1520*/  BRA.U UP2, `(.L_x_19) ;  /* 0x0000000102487547 */ /* 0x000fea000b800000 */
[----:B------:R-:W1:Y:S08]  /*1530*/  LDC.64 R4, c[0x0][0xf10] ;  /* 0x0003c400ff047b82 */ /* 0x000e700000000a00 */
[----:B------:R-:W2:Y:S08]  /*1540*/  LDC.64 R2, c[0x0][0xf18] ;  /* 0x0003c600ff027b82 */ /* 0x000eb00000000a00 */
[----:B------:R-:W4:Y:S08]  /*1550*/  LDC R6, c[0x0][0xf20] ;  /* 0x0003c800ff067b82 */ /* 0x000f300000000800 */
[----:B------:R-:W3:Y:S01]  /*1560*/  LDC R7, c[0x0][0xf0c] ;  /* 0x0003c300ff077b82 */ /* 0x000ee20000000800 */
[----:B-1----:R-:W-:-:S05]  /*1570*/  IMAD.HI.U32 R4, R4, UR19, RZ ;  /* 0x0000001304047c27 */ /* 0x002fca000f8e00ff */
[----:B------:R-:W-:Y:S01]  /*1580*/  SHF.R.U32.HI R4, RZ, R5, R4 ;  /* 0x00000005ff047219 */ /* 0x000fe20000011604 */
[----:B--2---:R-:W-:Y:S01]  /*1590*/  IMAD.HI.U32 R3, R20, R3, RZ ;  /* 0x0000000314037227 */ /* 0x004fe200078e00ff */
[----:B------:R-:W-:-:S04]  /*15a0*/  ISETP.NE.AND P0, PT, R2, 0x1, PT ;  /* 0x000000010200780c */ /* 0x000fc80003f05270 */
[----:B----4-:R-:W-:Y:S01]  /*15b0*/  SHF.R.U32.HI R5, RZ, R6, R3 ;  /* 0x00000006ff057219 */ /* 0x010fe20000011603 */
[----:B------:R-:W-:Y:S01]  /*15c0*/  IMAD.U32 R3, RZ, RZ, UR19 ;  /* 0x00000013ff037e24 */ /* 0x000fe2000f8e00ff */
[----:B---3--:R-:W-:-:S04]  /*15d0*/  ISETP.NE.AND P1, PT, R7, 0x1, PT ;  /* 0x000000010700780c */ /* 0x008fc80003f25270 */
[----:B------:R-:W-:Y:S02]  /*15e0*/  SEL R3, R3, R4, !P1 ;  /* 0x0000000403037207 */ /* 0x000fe40004800000 */
[----:B------:R-:W-:-:S05]  /*15f0*/  SEL R4, R20, R5, !P0 ;  /* 0x0000000514047207 */ /* 0x000fca0004000000 */
[----:B------:R-:W-:Y:S02]  /*1600*/  IMAD.IADD R6, R4, 0x1, -R3 ;  /* 0x0000000104067824 */ /* 0x000fe400078e0a03 */
[----:B------:R-:W-:Y:S02]  /*1610*/  IMAD.IADD R3, R3, 0x1, -R4 ;  /* 0x0000000103037824 */ /* 0x000fe400078e0a04 */
[----:B------:R-:W-:Y:S02]  /*1620*/  IMAD R6, R6, R7, UR19 ;  /* 0x0000001306067e24 */ /* 0x000fe4000f8e0207 */
[----:B------:R-:W-:-:S03]  /*1630*/  IMAD R20, R3, R2, R20 ;  /* 0x0000000203147224 */ /* 0x000fc600078e0214 */
[----:B------:R-:W-:-:S15]  /*1640*/  R2UR UR19, R6 ;  /* 0x00000000061372ca */ /* 0x000fde00000e0000 */
.L_x_19:
[----:B------:R-:W-:Y:S05]  /*1650*/  BRA.U !UP0, `(.L_x_20) ;  /* 0x00000001080c7547 */ /* 0x000fea000b800000 */
[----:B------:R-:W-:Y:S01]  /*1660*/  UCGABAR_WAIT ;  /* 0x0000000000007dc7 */ /* 0x000fe20008000000 */
[----:B------:R-:W-:Y:S01]  /*1670*/  CCTL.IVALL ;  /* 0x00000000ff00798f */ /* 0x000fe20002000000 */
[----:B------:R-:W-:Y:S05]  /*1680*/  BRA `(.L_x_21) ;  /* 0x0000000000047947 */ /* 0x000fea0003800000 */
.L_x_20:
[----:B------:R-:W-:Y:S06]  /*1690*/  BAR.SYNC.DEFER_BLOCKING 0x0 ;  /* 0x0000000000007b1d */ /* 0x000fec0000010000 */
.L_x_21:
[----:B------:R-:W-:Y:S05]  /*16a0*/  BRA.U UP1, `(.L_x_22) ;  /* 0x00000015017c7547 */ /* 0x000fea000b800000 */
[----:B------:R-:W1:Y:S01]  /*16b0*/  LDCU UR31, c[0x0][0x38c] ;  /* 0x00007180ff1f77ac */ /* 0x000e620008000800 */
[----:B------:R-:W2:Y:S01]  /*16c0*/  LDC R9, c[0x0][0x370] ;  /* 0x0000dc00ff097b82 */ /* 0x000ea20000000800 */
[----:B------:R-:W-:Y:S01]  /*16d0*/  PLOP3.LUT P1, PT, PT, PT, UP4, 0x80, 0x8 ;  /* 0x000000000008781c */ /* 0x000fe20003f2f048 */
[----:B------:R-:W-:Y:S01]  /*16e0*/  HFMA2 R12, -RZ, RZ, 0, 0 ;  /* 0x00000000ff0c7431 */ /* 0x000fe200000001ff */
[----:B------:R-:W-:Y:S01]  /*16f0*/  UISETP.NE.AND UP1, UPT, UR6, URZ, UPT ;  /* 0x000000ff0600728c */ /* 0x000fe2000bf25270 */
[----:B------:R-:W-:Y:S01]  /*1700*/  ISETP.EQ.OR P4, PT, R8, RZ, P5 ;  /* 0x000000ff0800720c */ /* 0x000fe20002f82670 */
[----:B------:R-:W-:Y:S01]  /*1710*/  UMOV UR7, 0x400 ;  /* 0x0000040000077882 */ /* 0x000fe20000000000 */
[----:B------:R-:W-:Y:S01]  /*1720*/  USHF.L.U32 UR22, UR45, 0x6, URZ ;  /* 0x000000062d167899 */ /* 0x000fe200080006ff */
[----:B------:R-:W-:Y:S01]  /*1730*/  PLOP3.LUT P1, PT, P1, PT, PT, 0x8, 0x80 ;  /* 0x000000000080781c */ /* 0x000fe20000f2e170 */
[----:B------:R-:W4:Y:S01]  /*1740*/  LDC R0, c[0x0][0x374] ;  /* 0x0000dd00ff007b82 */ /* 0x000f220000000800 */
[----:B------:R-:W-:Y:S01]  /*1750*/  IMAD.MOV.U32 R15, RZ, RZ, 0x1 ;  /* 0x00000001ff0f7424 */ /* 0x000fe200078e00ff */
[----:B------:R-:W-:Y:S01]  /*1760*/  MOV R8, 0x1 ;  /* 0x0000000100087802 */ /* 0x000fe20000000f00 */
[----:B------:R-:W-:Y:S01]  /*1770*/  IMAD.MOV.U32 R14, RZ, RZ, RZ ;  /* 0x000000ffff0e7224 */ /* 0x000fe200078e00ff */
[----:B------:R-:W2:Y:S01]  /*1780*/  LDCU.64 UR46, c[0x0][0x348] ;  /* 0x00006900ff2e77ac */ /* 0x000ea20008000a00 */
[----:B------:R-:W-:Y:S01]  /*1790*/  IMAD.MOV.U32 R10, RZ, RZ, RZ ;  /* 0x000000ffff0a7224 */ /* 0x000fe200078e00ff */
[----:B------:R-:W-:-:S02]  /*17a0*/  ULOP3.LUT UR22, UR22, 0x40, URZ, 0xe2, !UPT ;  /* 0x0000004016167892 */ /* 0x000fc4000f8ee2ff */
[----:B-1----:R-:W-:Y:S02]  /*17b0*/  UIADD3 UR8, UPT, UPT, UR31, 0x7f, URZ ;  /* 0x0000007f1f087890 */ /* 0x002fe4000fffe0ff */
[----:B------:R-:W-:Y:S02]  /*17c0*/  UIADD3 UR6, UPT, UPT, UR31, -0x1, URZ ;  /* 0xffffffff1f067890 */ /* 0x000fe4000fffe0ff */
[----:B------:R-:W-:Y:S02]  /*17d0*/  USHF.R.S32.HI UR38, URZ, 0x1f, UR8 ;  /* 0x0000001fff267899 */ /* 0x000fe40008011408 */
[----:B------:R-:W-:Y:S02]  /*17e0*/  UISETP.GE.U32.AND UP2, UPT, UR6, -0xff, UPT ;  /* 0xffffff010600788c */ /* 0x000fe4000bf46070 */
[----:B------:R-:W-:Y:S02]  /*17f0*/  ULEA.HI UR38, UR38, UR8, URZ, 0x7 ;  /* 0x0000000826267291 */ /* 0x000fe4000f8f38ff */
[----:B------:R-:W-:-:S02]  /*1800*/  ULEA UR6, UR45, UR7, 0x18 ;  /* 0x000000072d067291 */ /* 0x000fc4000f8ec0ff */
[----:B------:R-:W-:Y:S02]  /*1810*/  USHF.R.S32.HI UR38, URZ, 0x7, UR38 ;  /* 0x00000007ff267899 */ /* 0x000fe40008011426 */
[----:B------:R-:W-:Y:S02]  /*1820*/  UIADD3 UR31, UPT, UPT, UR31, 0xfe, URZ ;  /* 0x000000fe1f1f7890 */ /* 0x000fe4000fffe0ff */
[----:B------:R-:W-:Y:S02]  /*1830*/  UISETP.LT.U32.AND UP0, UPT, UR38, 0x6, UPT ;  /* 0x000000062600788c */ /* 0x000fe4000bf01070 */
[----:B------:R-:W-:Y:S02]  /*1840*/  USEL UR14, UR14, 0x2, UP1 ;  /* 0x000000020e0e7887 */ /* 0x000fe40008800000 */
[----:B------:R-:W-:Y:S02]  /*1850*/  USEL UR37, UR38, 0x6, UP0 ;  /* 0x0000000626257887 */ /* 0x000fe40008000000 */
[----:B------:R-:W-:-:S02]  /*1860*/  UIADD3 UR30, UPT, UPT, UR6, 0x34800, UR4 ;  /* 0x00034800061e7890 */ /* 0x000fc4000fffe004 */
[----:B------:R-:W-:Y:S02]  /*1870*/  UIADD3 UR7, UPT, UPT, UR37, -0x1, URZ ;  /* 0xffffffff25077890 */ /* 0x000fe4000fffe0ff */
[----:B------:R-:W-:Y:S02]  /*1880*/  @UP2 UIADD3 UR7, UPT, UPT, UR37, URZ, URZ ;  /* 0x000000ff25072290 */ /* 0x000fe4000fffe0ff */
[----:B------:R-:W-:Y:S02]  /*1890*/  UIADD3 UR23, UPT, UPT, UR38, -UR37, URZ ;  /* 0x8000002526177290 */ /* 0x000fe4000fffe0ff */
[----:B------:R-:W-:Y:S01]  /*18a0*/  UIADD3 UR7, UPT, UPT, UR7, 0x1, URZ ;  /* 0x0000000107077890 */ /* 0x000fe2000fffe0ff */
[----:B--2---:R-:W-:-:S11]  /*18b0*/  UMOV UR15, URZ ;  /* 0x000000ff000f7c82 */ /* 0x004fd60008000000 */
.L_x_46:
[----:B------:R-:W-:-:S09]  /*18c0*/  UISETP.NE.AND UP0, UPT, UR45, URZ, UPT ;  /* 0x000000ff2d00728c */ /* 0x000fd2000bf05270 */
[----:B------:R-:W-:Y:S05]  /*18d0*/  BRA.U UP0, `(.L_x_23) ;  /* 0x0000000100287547 */ /* 0x000fea000b800000 */
[----:B------:R-:W-:Y:S02]  /*18e0*/  LEA R2, R10, UR6, 0x3 ;  /* 0x000000060a027c11 */ /* 0x000fe4000f8e18ff */
[----:B------:R-:W-:-:S04]  /*18f0*/  SHF.L.U32 R3, R8, 0x1f, RZ ;  /* 0x0000001f08037819 */ /* 0x000fc800000006ff */
[----:B------:R-:W1:Y:S02]  /*1900*/  SYNCS.PHASECHK.TRANS64.TRYWAIT P0, [R2+URZ+0xf0], R3 ;  /* 0x0000f003020075a7 */ /* 0x000e6400080011ff */
[----:B-1----:R-:W-:Y:S05]  /*1910*/  @!P0 BRA `(.L_x_24) ;  /* 0x000000a000ec8947 */ /* 0x002fea0003800000 */
.L_x_145:
[----:B------:R2:W-:Y:S01]  /*1920*/  SYNCS.ARRIVE.TRANS64.A1T0 RZ, [R2+URZ+0xe0], RZ ;  /* 0x0000e0ff02ff79a7 */ /* 0x0005e200081000ff */
[----:B------:R-:W-:-:S05]  /*1930*/  VIADD R10, R10, 0x1 ;  /* 0x000000010a0a7836 */ /* 0x000fca0000000000 */
[----:B------:R-:W-:-:S04]  /*1940*/  ISETP.NE.AND P0, PT, R10, 0x2, PT ;  /* 0x000000020a00780c */ /* 0x000fc80003f05270 */
[----:B-1----:R-:W-:Y:S02]  /*1950*/  SEL R3, RZ, 0x1, P0 ;  /* 0x00000001ff037807 */ /* 0x002fe40000000000 */
[----:B------:R-:W-:Y:S02]  /*1960*/  SEL R10, R10, RZ, P0 ;  /* 0x000000ff0a0a7207 */ /* 0x000fe40000000000 */
[----:B------:R-:W-:Y:S02]  /*1970*/  LOP3.LUT R8, R8, R3, RZ, 0x3c, !PT ;  /* 0x0000000308087212 */ /* 0x000fe400078e3cff */
.L_x_23:
[----:B------:R-:W-:Y:S01]  /*1980*/  ULEA UR8, UR15, UR6, 0x3 ;  /* 0x000000060f087291 */ /* 0x000fe2000f8e18ff */
[----:B--2---:R-:W-:Y:S01]  /*1990*/  SHF.L.U32 R2, R15, 0x1f, RZ ;  /* 0x0000001f0f027819 */ /* 0x004fe200000006ff */
[----:B------:R-:W-:Y:S01]  /*19a0*/  UISETP.GE.U32.AND UP0, UPT, UR31, 0xff, UPT ;  /* 0x000000ff1f00788c */ /* 0x000fe2000bf06070 */
[----:B------:R-:W-:Y:S01]  /*19b0*/  R2UR UR11, R20 ;  /* 0x00000000140b72ca */ /* 0x000fe200000e0000 */
[----:B------:R-:W-:Y:S01]  /*19c0*/  ULEA UR43, UR19, UR22, 0x7 ;  /* 0x00000016132b7291 */ /* 0x000fe2000f8e38ff */
[----:B------:R-:W-:-:S04]  /*19d0*/  UMOV UR28, URZ ;  /* 0x000000ff001c7c82 */ /* 0x000fc80008000000 */
[----:B------:R1:W2:Y:S07]  /*19e0*/  SYNCS.PHASECHK.TRANS64.TRYWAIT P2, [UR8+0x30], R2 ;  /* 0x00003002ff0075a7 */ /* 0x0002ae0008041108 */
[----:B------:R-:W-:Y:S02]  /*19f0*/  USHF.L.U32 UR35, UR11, 0x8, URZ ;  /* 0x000000080b237899 */ /* 0x000fe400080006ff */
[----:B------:R-:W-:Y:S01]  /*1a00*/  USHF.L.U32 UR11, UR11, 0x1, URZ ;  /* 0x000000010b0b7899 */ /* 0x000fe200080006ff */
[----:B------:R-:W-:Y:S11]  /*1a10*/  BRA.U !UP0, `(.L_x_25) ;  /* 0x0000000508107547 */ /* 0x000ff6000b800000 */
[----:B------:R-:W-:Y:S01]  /*1a20*/  UMOV UR24, UR15 ;  /* 0x0000000f00187c82 */ /* 0x000fe20008000000 */
[----:B------:R-:W-:-:S05]  /*1a30*/  UMOV UR20, URZ ;  /* 0x000000ff00147c82 */ /* 0x000fca0008000000 */
.L_x_33:
[----:B------:R-:W-:Y:S01]  /*1a40*/  ULEA UR41, UR24, UR6, 0x3 ;  /* 0x0000000618297291 */ /* 0x000fe2000f8e18ff */
[----:B--2---:R-:W-:Y:S01]  /*1a50*/  @!P5 MOV R3, 0x6600 ;  /* 0x000066000003d802 */ /* 0x004fe20000000f00 */
[----:B--23--:R-:W-:Y:S10]  /*1a60*/  @P2 BRA `(.L_x_26) ;  /* 0x00000000000c2947 */ /* 0x00cff40003800000 */
[----:B------:R-:W-:-:S04]  /*1a70*/  SHF.L.U32 R5, R15, 0x1f, RZ ;  /* 0x0000001f0f057819 */ /* 0x000fc800000006ff */
[----:B------:R-:W2:Y:S02]  /*1a80*/  SYNCS.PHASECHK.TRANS64.TRYWAIT P0, [UR41+0x30], R5 ;  /* 0x00003005ff0075a7 */ /* 0x000ea40008001129 */
[----:B--2---:R-:W-:Y:S05]  /*1a90*/  @!P0 BRA `(.L_x_27) ;  /* 0x000000a000a08947 */ /* 0x004fea0003800000 */
.L_x_26:
[----:B------:R2:W-:Y:S01]  /*1aa0*/  @!P5 SYNCS.ARRIVE.TRANS64 RZ, [UR41], R3 ;  /* 0x00000003ffffd9a7 */ /* 0x0005e20008000029 */
[----:B------:R-:W-:-:S04]  /*1ab0*/  ULOP3.LUT UR8, UR14, 0x2, URZ, 0xfc, !UPT ;  /* 0x000000020e087892 */ /* 0x000fc8000f8efcff */
[----:B------:R-:W-:-:S09]  /*1ac0*/  UISETP.NE.AND UP0, UPT, UR8, 0x2, UPT ;  /* 0x000000020800788c */ /* 0x000fd2000bf05270 */
[----:B------:R-:W-:Y:S05]  /*1ad0*/  BRA.U UP0, `(.L_x_28) ;  /* 0x0000000100047547 */ /* 0x000fea000b800000 */
[----:B---3--:R-:W-:Y:S05]  /*1ae0*/  BPT.TRAP 0x1 ;  /* 0x000000040000795c */ /* 0x008fea0000300000 */
.L_x_28:
[----:B------:R-:W-:Y:S04]  /*1af0*/  BSSY.RECONVERGENT B0, `(.L_x_29) ;  /* 0x0000003000007945 */ /* 0x000fe80003800200 */
[----:B------:R-:W-:Y:S05]  /*1b00*/  @P4 BRA `(.L_x_30) ;  /* 0x0000000000044947 */ /* 0x000fea0003800000 */
[----:B---3--:R-:W-:Y:S05]  /*1b10*/  BPT.TRAP 0x1 ;  /* 0x000000040000795c */ /* 0x008fea0000300000 */
.L_x_30:
[----:B---3--:R-:W-:Y:S05]  /*1b20*/  BSYNC.RECONVERGENT B0 ;  /* 0x0000000000007941 */ /* 0x008fea0003800200 */
.L_x_29:
[----:B------:R-:W-:Y:S01]  /*1b30*/  UIADD3 UR15, UPT, UPT, UR24, 0x1, URZ ;  /* 0x00000001180f7890 */ /* 0x000fe2000fffe0ff */
[----:B------:R-:W-:Y:S01]  /*1b40*/  BSSY.RECONVERGENT B0, `(.L_x_31) ;  /* 0x000002c000007945 */ /* 0x000fe20003800200 */
[----:B------:R-:W-:Y:S02]  /*1b50*/  ELECT P0, URZ, PT ;  /* 0x0000000000ff782f */ /* 0x000fe40003800000 */
[----:B------:R-:W-:-:S04]  /*1b60*/  UISETP.NE.AND UP0, UPT, UR15, 0x6, UPT ;  /* 0x000000060f00788c */ /* 0x000fc8000bf05270 */
[----:B------:R-:W-:Y:S02]  /*1b70*/  USEL UR9, URZ, 0x1, UP0 ;  /* 0x00000001ff097887 */ /* 0x000fe40008000000 */
[----:B------:R-:W-:-:S04]  /*1b80*/  USEL UR15, UR15, URZ, UP0 ;  /* 0x000000ff0f0f7287 */ /* 0x000fc80008000000 */
[----:B------:R-:W-:Y:S01]  /*1b90*/  ULEA UR8, UR15, UR6, 0x3 ;  /* 0x000000060f087291 */ /* 0x000fe2000f8e18ff */
[----:B------:R-:W-:-:S04]  /*1ba0*/  LOP3.LUT R15, R15, UR9, RZ, 0x3c, !PT ;  /* 0x000000090f0f7c12 */ /* 0x000fc8000f8e3cff */
[----:B-1----:R-:W-:-:S04]  /*1bb0*/  SHF.L.U32 R2, R15, 0x1f, RZ ;  /* 0x0000001f0f027819 */ /* 0x002fc800000006ff */
[----:B------:R1:W3:Y:S01]  /*1bc0*/  SYNCS.PHASECHK.TRANS64.TRYWAIT P2, [UR8+0x30], R2 ;  /* 0x00003002ff0075a7 */ /* 0x0002e20008041108 */
[----:B------:R-:W-:Y:S05]  /*1bd0*/  @!P0 BRA `(.L_x_32) ;  /* 0x0000000000888947 */ /* 0x000fea0003800000 */
[----:B------:R-:W-:Y:S02]  /*1be0*/  ULEA UR40, UR24, UR5, 0xd ;  /* 0x0000000518287291 */ /* 0x000fe4000f8e68ff */
[----:B------:R-:W-:Y:S02]  /*1bf0*/  UIADD3 UR52, UP3, UPT, UR46, 0x80, URZ ;  /* 0x000000802e347890 */ /* 0x000fe4000ff7e0ff */
[----:B------:R-:W-:Y:S02]  /*1c00*/  ULEA UR32, UR24, UR6, 0xe ;  /* 0x0000000618207291 */ /* 0x000fe4000f8e70ff */
[----:B------:R-:W-:Y:S02]  /*1c10*/  UIADD3 UR50, UP2, UPT, UR46, 0x180, URZ ;  /* 0x000001802e327890 */ /* 0x000fe4000ff5e0ff */
[----:B------:R-:W-:Y:S02]  /*1c20*/  ULEA UR16, UR24, UR4, 0x9 ;  /* 0x0000000418107291 */ /* 0x000fe4000f8e48ff */
[----:B------:R-:W-:-:S02]  /*1c30*/  UIADD3 UR48, UP1, UPT, UR46, 0x280, URZ ;  /* 0x000002802e307890 */ /* 0x000fc4000ff3e0ff */
[----:B------:R-:W-:Y:S02]  /*1c40*/  ULEA UR8, UR24, UR6, 0xa ;  /* 0x0000000618087291 */ /* 0x000fe4000f8e50ff */
[----:B------:R-:W-:Y:S02]  /*1c50*/  UIADD3 UR28, UP0, UPT, UR46, 0x380, URZ ;  /* 0x000003802e1c7890 */ /* 0x000fe4000ff1e0ff */
[----:B------:R-:W-:Y:S02]  /*1c60*/  USHF.L.U32 UR42, UR20, 0x7, URZ ;  /* 0x00000007142a7899 */ /* 0x000fe400080006ff */
[----:B------:R-:W-:Y:S02]  /*1c70*/  UIADD3.X UR53, UPT, UPT, URZ, UR47, URZ, UP3, !UPT ;  /* 0x0000002fff357290 */ /* 0x000fe40009ffe4ff */
[----:B------:R-:W-:Y:S02]  /*1c80*/  UIADD3 UR40, UPT, UPT, UR6, 0x10800, UR40 ;  /* 0x0001080006287890 */ /* 0x000fe4000fffe028 */
[----:B------:R-:W-:-:S02]  /*1c90*/  UIADD3.X UR51, UPT, UPT, URZ, UR47, URZ, UP2, !UPT ;  /* 0x0000002fff337290 */ /* 0x000fc400097fe4ff */
[----:B------:R-:W-:Y:S02]  /*1ca0*/  UIADD3 UR32, UPT, UPT, UR32, 0x1c800, URZ ;  /* 0x0001c80020207890 */ /* 0x000fe4000fffe0ff */
[----:B------:R-:W-:Y:S02]  /*1cb0*/  UIADD3.X UR49, UPT, UPT, URZ, UR47, URZ, UP1, !UPT ;  /* 0x0000002fff317290 */ /* 0x000fe40008ffe4ff */
[----:B------:R-:W-:Y:S02]  /*1cc0*/  UIADD3 UR16, UPT, UPT, UR6, 0x34800, UR16 ;  /* 0x0003480006107890 */ /* 0x000fe4000fffe010 */
[----:B------:R-:W-:Y:S02]  /*1cd0*/  UIADD3.X UR29, UPT, UPT, URZ, UR47, URZ, UP0, !UPT ;  /* 0x0000002fff1d7290 */ /* 0x000fe400087fe4ff */
[----:B------:R-:W-:Y:S01]  /*1ce0*/  UIADD3 UR8, UPT, UPT, UR8, 0x35400, URZ ;  /* 0x0003540008087890 */ /* 0x000fe2000fffe0ff */
[----:B------:R-:W-:Y:S01]  /*1cf0*/  UMOV UR25, 0x30000 ;  /* 0x0003000000197882 */ /* 0x000fe20000000000 */
[----:B------:R-:W-:Y:S01]  /*1d00*/  UMOV UR26, 0x0 ;  /* 0x00000000001a7882 */ /* 0x000fe20000000000 */
[----:B------:R-:W-:Y:S01]  /*1d10*/  UMOV UR27, 0x10000000 ;  /* 0x10000000001b7882 */ /* 0x000fe20000000000 */
[----:B------:R-:W-:Y:S01]  /*1d20*/  UMOV UR33, UR41 ;  /* 0x0000002900217c82 */ /* 0x000fe20008000000 */
[----:B------:R-:W-:Y:S01]  /*1d30*/  UMOV UR36, UR44 ;  /* 0x0000002c00247c82 */ /* 0x000fe20008000000 */
[----:B------:R-:W-:Y:S01]  /*1d40*/  UMOV UR34, UR42 ;  /* 0x0000002a00227c82 */ /* 0x000fe20008000000 */
[----:B------:R-:W-:Y:S01]  /*1d50*/  UMOV UR17, UR41 ;  /* 0x0000002900117c82 */ /* 0x000fe20008000000 */
[----:B------:R-:W-:Y:S01]  /*1d60*/  UMOV UR21, UR44 ;  /* 0x0000002c00157c82 */ /* 0x000fe20008000000 */
[----:B------:R1:W-:Y:S01]  /*1d70*/  UTMALDG.3D.MULTICAST [UR40], [UR52], UR25, desc[UR26] ;  /* 0x00001a28340073b4 */ /* 0x0003e20008011819 */
[----:B------:R-:W-:Y:S01]  /*1d80*/  UMOV UR10, URZ ;  /* 0x000000ff000a7c82 */ /* 0x000fe20008000000 */
[----:B------:R-:W-:Y:S01]  /*1d90*/  UMOV UR9, UR41 ;  /* 0x0000002900097c82 */ /* 0x000fe20008000000 */
[----:B------:R-:W-:Y:S01]  /*1da0*/  UMOV UR12, UR20 ;  /* 0x00000014000c7c82 */ /* 0x000fe20008000000 */
[----:B------:R-:W-:Y:S01]  /*1db0*/  UMOV UR13, UR44 ;  /* 0x0000002c000d7c82 */ /* 0x000fe20008000000 */
[----:B------:R1:W-:Y:S01]  /*1dc0*/  UTMALDG.3D [UR32], [UR50], desc[UR26] ;  /* 0x00001a20320075b4 */ /* 0x0003e20008011000 */
[----:B------:R1:W-:Y:S01]  /*1dd0*/  UTMALDG.4D.MULTICAST [UR16], [UR48], UR25, desc[UR26] ;  /* 0x00001a10300073b4 */ /* 0x0003e20008019819 */
[----:B------:R1:W-:Y:S02]  /*1de0*/  UTMALDG.4D [UR8], [UR28], desc[UR26] ;  /* 0x00001a081c0075b4 */ /* 0x0003e40008019000 */
[----:B-1----:R-:W-:Y:S01]  /*1df0*/  NOP ;  /* 0x0000000000007918 */ /* 0x002fe20000000000 */
.L_x_32:
[----:B------:R-:W-:Y:S05]  /*1e00*/  BSYNC.RECONVERGENT B0 ;  /* 0x0000000000007941 */ /* 0x000fea0003800200 */
.L_x_31:
[----:B------:R-:W-:Y:S01]  /*1e10*/  UIADD3 UR20, UPT, UPT, UR20, 0x1, URZ ;  /* 0x0000000114147890 */ /* 0x000fe2000fffe0ff */
[----:B------:R-:W-:Y:S01]  /*1e20*/  UMOV UR24, UR15 ;  /* 0x0000000f00187c82 */ /* 0x000fe20008000000 */
[----:B------:R-:W-:Y:S02]  /*1e30*/  UMOV UR28, UR7 ;  /* 0x00000007001c7c82 */ /* 0x000fe40008000000 */
[----:B------:R-:W-:-:S09]  /*1e40*/  UISETP.NE.AND UP0, UPT, UR20, UR7, UPT ;  /* 0x000000071400728c */ /* 0x000fd2000bf05270 */
[----:B------:R-:W-:Y:S05]  /*1e50*/  BRA.U UP0, `(.L_x_33) ;  /* 0xfffffff900f87547 */ /* 0x000fea000b83ffff */
.L_x_25:
[----:B------:R-:W-:Y:S01]  /*1e60*/  ULEA UR8, UR15, UR6, 0x3 ;  /* 0x000000060f087291 */ /* 0x000fe2000f8e18ff */
[----:B-1----:R-:W-:Y:S01]  /*1e70*/  SHF.L.U32 R2, R15, 0x1f, RZ ;  /* 0x0000001f0f027819 */ /* 0x002fe200000006ff */
[----:B------:R-:W-:Y:S01]  /*1e80*/  @!P1 SYNCS.ARRIVE.TRANS64.A1T0 RZ, [UR6+0xa8], RZ ;  /* 0x0000a8ffffff99a7 */ /* 0x000fe20008100006 */
[----:B------:R-:W-:-:S06]  /*1e90*/  UISETP.GT.AND UP0, UPT, UR38, UR37, UPT ;  /* 0x000000252600728c */ /* 0x000fcc000bf04270 */
[----:B------:R1:W1:Y:S03]  /*1ea0*/  SYNCS.PHASECHK.TRANS64.TRYWAIT P1, [UR8+0x30], R2 ;  /* 0x00003002ff0075a7 */ /* 0x0002660008021108 */
[----:B------:R-:W-:Y:S05]  /*1eb0*/  BRA.U !UP0, `(.L_x_34) ;  /* 0x0000000508107547 */ /* 0x000fea000b800000 */
[----:B------:R-:W-:Y:S01]  /*1ec0*/  UIADD3 UR17, UPT, UPT, UR23, UR28, URZ ;  /* 0x0000001c17117290 */ /* 0x000fe2000fffe0ff */
[----:B------:R-:W-:-:S11]  /*1ed0*/  UMOV UR20, UR15 ;  /* 0x0000000f00147c82 */ /* 0x000fd60008000000 */
.L_x_42:
[----:B------:R-:W-:Y:S01]  /*1ee0*/  ULEA UR41, UR20, UR6, 0x3 ;  /* 0x0000000614297291 */ /* 0x000fe2000f8e18ff */
[----:B--2---:R-:W-:Y:S01]  /*1ef0*/  @!P5 MOV R3, 0x6600 ;  /* 0x000066000003d802 */ /* 0x004fe20000000f00 */
[----:B-1-3--:R-:W-:Y:S10]  /*1f00*/  @P1 BRA `(.L_x_35) ;  /* 0x00000000000c1947 */ /* 0x00aff40003800000 */
[----:B------:R-:W-:-:S04]  /*1f10*/  SHF.L.U32 R5, R15, 0x1f, RZ ;  /* 0x0000001f0f057819 */ /* 0x000fc800000006ff */
[----:B------:R-:W1:Y:S02]  /*1f20*/  SYNCS.PHASECHK.TRANS64.TRYWAIT P0, [UR41+0x30], R5 ;  /* 0x00003005ff0075a7 */ /* 0x000e640008001129 */
[----:B-1----:R-:W-:Y:S05]  /*1f30*/  @!P0 BRA `(.L_x_36) ;  /* 0x0000009c00908947 */ /* 0x002fea0003800000 */
.L_x_35:
[----:B------:R2:W-:Y:S01]  /*1f40*/  @!P5 SYNCS.ARRIVE.TRANS64 RZ, [UR41], R3 ;  /* 0x00000003ffffd9a7 */ /* 0x0005e20008000029 */
[----:B------:R-:W-:-:S04]  /*1f50*/  ULOP3.LUT UR8, UR14, 0x2, URZ, 0xfc, !UPT ;  /* 0x000000020e087892 */ /* 0x000fc8000f8efcff */
[----:B------:R-:W-:-:S09]  /*1f60*/  UISETP.NE.AND UP0, UPT, UR8, 0x2, UPT ;  /* 0x000000020800788c */ /* 0x000fd2000bf05270 */
[----:B------:R-:W-:Y:S05]  /*1f70*/  BRA.U UP0, `(.L_x_37) ;  /* 0x0000000100047547 */ /* 0x000fea000b800000 */
[----:B---3--:R-:W-:Y:S05]  /*1f80*/  BPT.TRAP 0x1 ;  /* 0x000000040000795c */ /* 0x008fea0000300000 */
.L_x_37:
[----:B------:R-:W-:Y:S04]  /*1f90*/  BSSY.RECONVERGENT B0, `(.L_x_38) ;  /* 0x0000003000007945 */ /* 0x000fe80003800200 */
[----:B------:R-:W-:Y:S05]  /*1fa0*/  @P4 BRA `(.L_x_39) ;  /* 0x0000000000044947 */ /* 0x000fea0003800000 */
[----:B---3--:R-:W-:Y:S05]  /*1fb0*/  BPT.TRAP 0x1 ;  /* 0x000000040000795c */ /* 0x008fea0000300000 */
.L_x_39:
[----:B---3--:R-:W-:Y:S05]  /*1fc0*/  BSYNC.RECONVERGENT B0 ;  /* 0x0000000000007941 */ /* 0x008fea0003800200 */
.L_x_38:
        /* <DEDUP_REMOVED lines=15> */
[----:B------:R-:W-:Y:S02]  /*20c0*/  UIADD3 UR52, UP1, UPT, UR46, 0x280, URZ ;  /* 0x000002802e347890 */ /* 0x000fe4000ff3e0ff */
[----:B------:R-:W-:-:S02]  /*20d0*/  ULEA UR8, UR20, UR6, 0xa ;  /* 0x0000000614087291 */ /* 0x000fc4000f8e50ff */
[----:B------:R-:W-:Y:S02]  /*20e0*/  UIADD3 UR50, UP0, UPT, UR46, 0x380, URZ ;  /* 0x000003802e327890 */ /* 0x000fe4000ff1e0ff */
[----:B------:R-:W-:Y:S02]  /*20f0*/  USHF.L.U32 UR42, UR28, 0x7, URZ ;  /* 0x000000071c2a7899 */ /* 0x000fe400080006ff */
[----:B------:R-:W-:Y:S02]  /*2100*/  UIADD3.X UR57, UPT, UPT, URZ, UR47, URZ, UP3, !UPT ;  /* 0x0000002fff397290 */ /* 0x000fe40009ffe4ff */
[----:B------:R-:W-:Y:S02]  /*2110*/  UIADD3 UR40, UPT, UPT, UR6, 0x10800, UR40 ;  /* 0x0001080006287890 */ /* 0x000fe4000fffe028 */
[----:B------:R-:W-:Y:S02]  /*2120*/  UIADD3 UR32, UPT, UPT, UR32, 0x1c800, URZ ;  /* 0x0001c80020207890 */ /* 0x000fe4000fffe0ff */
[----:B------:R-:W-:-:S02]  /*2130*/  UIADD3.X UR55, UPT, UPT, URZ, UR47, URZ, UP2, !UPT ;  /* 0x0000002fff377290 */ /* 0x000fc400097fe4ff */
[----:B------:R-:W-:Y:S02]  /*2140*/  ULEA UR24, UR20, UR30, 0x9 ;  /* 0x0000001e14187291 */ /* 0x000fe4000f8e48ff */
[----:B------:R-:W-:Y:S02]  /*2150*/  UIADD3.X UR53, UPT, UPT, URZ, UR47, URZ, UP1, !UPT ;  /* 0x0000002fff357290 */ /* 0x000fe40008ffe4ff */
[----:B------:R-:W-:Y:S02]  /*2160*/  UIADD3 UR8, UPT, UPT, UR8, 0x35400, URZ ;  /* 0x0003540008087890 */ /* 0x000fe4000fffe0ff */
[----:B------:R-:W-:Y:S01]  /*2170*/  UIADD3.X UR51, UPT, UPT, URZ, UR47, URZ, UP0, !UPT ;  /* 0x0000002fff337290 */ /* 0x000fe200087fe4ff */
        /* <DEDUP_REMOVED lines=19> */
.L_x_41:
[----:B------:R-:W-:Y:S05]  /*22b0*/  BSYNC.RECONVERGENT B0 ;  /* 0x0000000000007941 */ /* 0x000fea0003800200 */
.L_x_40:
[----:B------:R-:W-:Y:S01]  /*22c0*/  UIADD3 UR28, UPT, UPT, UR28, 0x1, URZ ;  /* 0x000000011c1c7890 */ /* 0x000fe2000fffe0ff */
[----:B------:R-:W-:-:S03]  /*22d0*/  UMOV UR20, UR15 ;  /* 0x0000000f00147c82 */ /* 0x000fc60008000000 */
[----:B------:R-:W-:-:S09]  /*22e0*/  UISETP.NE.AND UP0, UPT, UR28, UR17, UPT ;  /* 0x000000111c00728c */ /* 0x000fd2000bf05270 */
[----:B------:R-:W-:Y:S05]  /*22f0*/  BRA.U UP0, `(.L_x_42) ;  /* 0xfffffff900f87547 */ /* 0x000fea000b83ffff */
.L_x_34:
[----:B-1----:R-:W-:Y:S01]  /*2300*/  LEA R2, R14, UR6, 0x3 ;  /* 0x000000060e027c11 */ /* 0x002fe2000f8e18ff */
[----:B------:R-:W-:Y:S01]  /*2310*/  NOP ;  /* 0x0000000000007918 */ /* 0x000fe20000000000 */
[----:B--2---:R-:W-:Y:S02]  /*2320*/  SHF.L.U32 R3, R12, 0x1f, RZ ;  /* 0x0000001f0c037819 */ /* 0x004fe400000006ff */
[----:B------:R-:W-:Y:S02]  /*2330*/  LEA R4, R14, UR6, 0x4 ;  /* 0x000000060e047c11 */ /* 0x000fe4000f8e20ff */
[----:B------:R-:W1:Y:S02]  /*2340*/  SYNCS.PHASECHK.TRANS64.TRYWAIT P0, [R2+URZ+0xb0], R3 ;  /* 0x0000b003020075a7 */ /* 0x000e6400080011ff */
[----:B-1----:R-:W-:Y:S05]  /*2350*/  @!P0 BRA `(.L_x_43) ;  /* 0x0000009800a08947 */ /* 0x002fea0003800000 */
.L_x_148:
[----:B------:R-:W2:Y:S01]  /*2360*/  LDS.128 R4, [R4+0x110] ;  /* 0x0001100004047984 */ /* 0x000ea20000000c00 */
[----:B---3--:R-:W-:Y:S01]  /*2370*/  ISETP.GE.AND P0, PT, R72, 0x1, PT ;  /* 0x000000014800780c */ /* 0x008fe20003f06270 */
[----:B-1----:R-:W-:Y:S01]  /*2380*/  VIADD R2, R2, 0xc0 ;  /* 0x000000c002027836 */ /* 0x002fe20000000000 */
[----:B------:R-:W-:Y:S01]  /*2390*/  @!PT LDS RZ, [RZ] ;  /* 0x00000000fffff984 */ /* 0x000fe20000000800 */
[----:B------:R-:W-:Y:S01]  /*23a0*/  @!PT LDS RZ, [RZ] ;  /* 0x00000000fffff984 */ /* 0x000fe20000000800 */
[----:B------:R-:W-:Y:S01]  /*23b0*/  @!PT LDS RZ, [RZ] ;  /* 0x00000000fffff984 */ /* 0x000fe20000000800 */
[----:B------:R-:W-:Y:S01]  /*23c0*/  @!PT LDS RZ, [RZ] ;  /* 0x00000000fffff984 */ /* 0x000fe20000000800 */
[----:B------:R1:W-:Y:S06]  /*23d0*/  MEMBAR.ALL.CTA ;  /* 0x0000000000007992 */ /* 0x0003ec0000008000 */
[----:B-1----:R-:W1:Y:S01]  /*23e0*/  FENCE.VIEW.ASYNC.S ;  /* 0x00000000000073c6 */ /* 0x002e620000000000 */
[----:B------:R-:W-:-:S04]  /*23f0*/  PRMT R2, RZ, 0x654, R2 ;  /* 0x00000654ff027816 */ /* 0x000fc80000000002 */
[----:B-1----:R1:W-:Y:S01]  /*2400*/  SYNCS.ARRIVE.TRANS64.RED.A1T0 RZ, [R2+URZ], RZ ;  /* 0x000000ff02ff79a7 */ /* 0x0023e200081004ff */
[----:B--2---:R-:W-:-:S13]  /*2410*/  LOP3.LUT P2, RZ, R6, 0x1, RZ, 0xc0, !PT ;  /* 0x0000000106ff7812 */ /* 0x004fda000784c0ff */
[----:B------:R-:W-:Y:S01]  /*2420*/  @P2 SHF.R.U32.HI R3, RZ, 0x10, R5 ;  /* 0x00000010ff032819 */ /* 0x000fe20000011605 */
[----:B------:R-:W-:Y:S01]  /*2430*/  VOTEU.ANY UP0, P2 ;  /* 0x0000000000ff7886 */ /* 0x000fe20001000100 */
[----:B------:R-:W-:Y:S02]  /*2440*/  @P2 MOV R13, R4 ;  /* 0x00000004000d2202 */ /* 0x000fe40000000f00 */
[----:B------:R-:W-:Y:S02]  /*2450*/  @P2 R2UR.BROADCAST UR8, R3 ;  /* 0x00000000030822ca */ /* 0x000fe400008e0000 */
[----:B------:R-:W-:-:S11]  /*2460*/  @P2 LOP3.LUT R11, R5, 0xffff, RZ, 0xc0, !PT ;  /* 0x0000ffff050b2812 */ /* 0x000fd600078ec0ff */
[----:B------:R-:W-:Y:S01]  /*2470*/  @UP0 UMOV UR44, UR8 ;  /* 0x00000008002c0c82 */ /* 0x000fe20008000000 */
[----:B-1----:R-:W-:Y:S05]  /*2480*/  @!P0 BRA `(.L_x_44) ;  /* 0x0000000000b88947 */ /* 0x002fea0003800000 */
[----:B------:R-:W4:Y:S01]  /*2490*/  LDC.64 R4, c[0x0][0xf18] ;  /* 0x0003c600ff047b82 */ /* 0x000f220000000a00 */
[----:B------:R-:W-:-:S07]  /*24a0*/  ISETP.NE.AND P3, PT, R72, 0x1, PT ;  /* 0x000000014800780c */ /* 0x000fce0003f65270 */
[----:B------:R-:W1:Y:S08]  /*24b0*/  LDC.64 R6, c[0x0][0xf10] ;  /* 0x0003c400ff067b82 */ /* 0x000e700000000a00 */
[----:B------:R-:W2:Y:S08]  /*24c0*/  LDC R16, c[0x0][0xf20] ;  /* 0x0003c800ff107b82 */ /* 0x000eb00000000800 */
[----:B------:R-:W3:Y:S01]  /*24d0*/  LDC R18, c[0x0][0xf0c] ;  /* 0x0003c300ff127b82 */ /* 0x000ee20000000800 */
[----:B----4-:R-:W-:Y:S01]  /*24e0*/  IMAD.HI.U32 R17, R0, R5, RZ ;  /* 0x0000000500117227 */ /* 0x010fe200078e00ff */
[----:B------:R-:W-:-:S03]  /*24f0*/  ISETP.NE.AND P0, PT, R4, 0x1, PT ;  /* 0x000000010400780c */ /* 0x000fc60003f05270 */
[----:B------:R-:W-:-:S03]  /*2500*/  IMAD.HI.U32 R5, R11, R5, RZ ;  /* 0x000000050b057227 */ /* 0x000fc600078e00ff */
[----:B------:R-:W4:Y:S01]  /*2510*/  LDC.64 R2, c[0x0][0xf28] ;  /* 0x0003ca00ff027b82 */ /* 0x000f220000000a00 */
[----:B-1----:R-:W-:-:S04]  /*2520*/  IMAD.HI.U32 R20, R9, R6, RZ ;  /* 0x0000000609147227 */ /* 0x002fc800078e00ff */
[----:B------:R-:W-:Y:S01]  /*2530*/  IMAD.HI.U32 R22, R13, R6, RZ ;  /* 0x000000060d167227 */ /* 0x000fe200078e00ff */
[----:B------:R-:W-:Y:S02]  /*2540*/  SHF.R.U32.HI R20, RZ, R7, R20 ;  /* 0x00000007ff147219 */ /* 0x000fe40000011614 */
[-C--:B--2---:R-:W-:Y:S02]  /*2550*/  SHF.R.U32.HI R17, RZ, R16.reuse, R17 ;  /* 0x00000010ff117219 */ /* 0x084fe40000011611 */
[----:B------:R-:W-:Y:S02]  /*2560*/  SHF.R.U32.HI R16, RZ, R16, R5 ;  /* 0x00000010ff107219 */ /* 0x000fe40000011605 */
[----:B------:R-:W-:Y:S02]  /*2570*/  SEL R17, R0, R17, !P0 ;  /* 0x0000001100117207 */ /* 0x000fe40004000000 */
[----:B------:R-:W-:Y:S02]  /*2580*/  SHF.R.U32.HI R22, RZ, R7, R22 ;  /* 0x00000007ff167219 */ /* 0x000fe40000011616 */
[----:B---3--:R-:W-:-:S02]  /*2590*/  ISETP.NE.AND P1, PT, R18, 0x1, PT ;  /* 0x000000011200780c */ /* 0x008fc40003f25270 */
[----:B------:R-:W-:Y:S02]  /*25a0*/  SEL R5, R11, R16, !P0 ;  /* 0x000000100b057207 */ /* 0x000fe40004000000 */
[----:B------:R-:W-:Y:S02]  /*25b0*/  SEL R19, R9, R20, !P1 ;  /* 0x0000001409137207 */ /* 0x000fe40004800000 */
[----:B------:R-:W-:Y:S01]  /*25c0*/  SEL R7, R13, R22, !P1 ;  /* 0x000000160d077207 */ /* 0x000fe20004800000 */
[----:B----4-:R-:W-:-:S04]  /*25d0*/  IMAD.HI.U32 R20, R17, R2, RZ ;  /* 0x0000000211147227 */ /* 0x010fc800078e00ff */
[----:B------:R-:W-:Y:S01]  /*25e0*/  IMAD.HI.U32 R6, R19, R2, RZ ;  /* 0x0000000213067227 */ /* 0x000fe200078e00ff */
[----:B------:R-:W-:-:S04]  /*25f0*/  @P3 SHF.R.U32.HI R17, RZ, R3, R20 ;  /* 0x00000003ff113219 */ /* 0x000fc80000011614 */
[----:B------:R-:W-:Y:S01]  /*2600*/  @P3 SHF.R.U32.HI R19, RZ, R3, R6 ;  /* 0x00000003ff133219 */ /* 0x000fe20000011606 */
[----:B------:R-:W-:-:S04]  /*2610*/  IMAD R17, R72, R17, RZ ;  /* 0x0000001148117224 */ /* 0x000fc800078e02ff */
        /* <DEDUP_REMOVED lines=10> */
[----:B------:R-:W-:Y:S02]  /*26c0*/  @!P0 SEL R3, R7, R16, !P3 ;  /* 0x0000001007038207 */ /* 0x000fe40005800000 */
[----:B------:R-:W-:-:S03]  /*26d0*/  IADD3 R16, PT, PT, -R5, RZ, RZ ;  /* 0x000000ff05107210 */ /* 0x000fc60007ffe1ff */
[--C-:B------:R-:W-:Y:S02]  /*26e0*/  @!P0 IMAD.IADD R6, R6, 0x1, -R3.reuse ;  /* 0x0000000106068824 */ /* 0x100fe400078e0a03 */
[----:B------:R-:W-:Y:S01]  /*26f0*/  @!P0 IMAD R3, R2, R19, R3 ;  /* 0x0000001302038224 */ /* 0x000fe200078e0203 */
[----:B------:R-:W-:Y:S01]  /*2700*/  IADD3 R2, PT, PT, -R7, RZ, RZ ;  /* 0x000000ff07027210 */ /* 0x000fe20007ffe1ff */
[----:B------:R-:W-:Y:S02]  /*2710*/  @!P0 IMAD R5, R72, R6, R7 ;  /* 0x0000000648058224 */ /* 0x000fe400078e0207 */
[----:B------:R-:W-:Y:S02]  /*2720*/  IMAD R11, R4, R16, R11 ;  /* 0x00000010040b7224 */ /* 0x000fe400078e020b */
[----:B------:R-:W-:Y:S02]  /*2730*/  @!P0 IMAD.MOV.U32 R7, RZ, RZ, R3 ;  /* 0x000000ffff078224 */ /* 0x000fe400078e0003 */
[----:B------:R-:W-:-:S02]  /*2740*/  IMAD R2, R18, R2, R13 ;  /* 0x0000000212027224 */ /* 0x000fc400078e020d */
[----:B------:R-:W-:Y:S02]  /*2750*/  IMAD R11, R5, R4, R11 ;  /* 0x00000004050b7224 */ /* 0x000fe400078e020b */
[----:B------:R-:W-:Y:S02]  /*2760*/  IMAD R13, R7, R18, R2 ;  /* 0x00000012070d7224 */ /* 0x000fe400078e0202 */
.L_x_44:
[----:B------:R-:W1:Y:S02]  /*2770*/  LDCU UR8, c[0x0][0xf30] ;  /* 0x0001e600ff0877ac */ /* 0x000e640008000800 */
[----:B-1----:R-:W-:-:S09]  /*2780*/  UISETP.NE.AND UP0, UPT, UR8, 0x1, UPT ;  /* 0x000000010800788c */ /* 0x002fd2000bf05270 */
[----:B------:R-:W-:Y:S05]  /*2790*/  BRA.U UP0, `(.L_x_45) ;  /* 0x0000000100407547 */ /* 0x000fea000b800000 */
[----:B------:R-:W1:Y:S08]  /*27a0*/  LDC.64 R4, c[0x0][0xf10] ;  /* 0x0003c400ff047b82 */ /* 0x000e700000000a00 */
[----:B------:R-:W2:Y:S08]  /*27b0*/  LDC.64 R2, c[0x0][0xf18] ;  /* 0x0003c600ff027b82 */ /* 0x000eb00000000a00 */
[----:B------:R-:W3:Y:S08]  /*27c0*/  LDC R6, c[0x0][0xf20] ;  /* 0x0003c800ff067b82 */ /* 0x000ef00000000800 */
[----:B------:R-:W4:Y:S01]  /*27d0*/  LDC R16, c[0x0][0xf0c] ;  /* 0x0003c300ff107b82 */ /* 0x000f220000000800 */
[----:B-1----:R-:W-:-:S05]  /*27e0*/  IMAD.HI.U32 R4, R13, R4, RZ ;  /* 0x000000040d047227 */ /* 0x002fca00078e00ff */
[----:B------:R-:W-:Y:S01]  /*27f0*/  SHF.R.U32.HI R4, RZ, R5, R4 ;  /* 0x00000005ff047219 */ /* 0x000fe20000011604 */
[----:B--2---:R-:W-:Y:S01]  /*2800*/  IMAD.HI.U32 R3, R11, R3, RZ ;  /* 0x000000030b037227 */ /* 0x004fe200078e00ff */
[----:B------:R-:W-:-:S04]  /*2810*/  ISETP.NE.AND P0, PT, R2, 0x1, PT ;  /* 0x000000010200780c */ /* 0x000fc80003f05270 */
[----:B---3--:R-:W-:-:S04]  /*2820*/  SHF.R.U32.HI R6, RZ, R6, R3 ;  /* 0x00000006ff067219 */ /* 0x008fc80000011603 */
[----:B------:R-:W-:Y:S02]  /*2830*/  SEL R3, R11, R6, !P0 ;  /* 0x000000060b037207 */ /* 0x000fe40004000000 */
[----:B----4-:R-:W-:-:S04]  /*2840*/  ISETP.NE.AND P1, PT, R16, 0x1, PT ;  /* 0x000000011000780c */ /* 0x010fc80003f25270 */
[----:B------:R-:W-:-:S05]  /*2850*/  SEL R4, R13, R4, !P1 ;  /* 0x000000040d047207 */ /* 0x000fca0004800000 */
[----:B------:R-:W-:Y:S02]  /*2860*/  IMAD.IADD R5, R3, 0x1, -R4 ;  /* 0x0000000103057824 */ /* 0x000fe400078e0a04 */
[----:B------:R-:W-:Y:S02]  /*2870*/  IMAD.IADD R3, R4, 0x1, -R3 ;  /* 0x0000000104037824 */ /* 0x000fe400078e0a03 */
[----:B------:R-:W-:Y:S02]  /*2880*/  IMAD R13, R5, R16, R13 ;  /* 0x00000010050d7224 */ /* 0x000fe400078e020d */
[----:B------:R-:W-:-:S07]  /*2890*/  IMAD R11, R3, R2, R11 ;  /* 0x00000002030b7224 */ /* 0x000fce00078e020b */
.L_x_45:
[----:B------:R-:W-:Y:S01]  /*28a0*/  VIADD R14, R14, 0x1 ;  /* 0x000000010e0e7836 */ /* 0x000fe20000000000 */
[----:B------:R-:W-:Y:S01]  /*28b0*/  PLOP3.LUT P1, PT, PT, PT, PT, 0x80, 0x8 ;  /* 0x000000000008781c */ /* 0x000fe20003f2f070 */
[----:B------:R-:W-:Y:S02]  /*28c0*/  IMAD.IADD R2, R13, 0x1, R152 ;  /* 0x000000010d027824 */ /* 0x000fe400078e0298 */
[----:B------:R-:W-:Y:S01]  /*28d0*/  IMAD.IADD R20, R11, 0x1, R150 ;  /* 0x000000010b147824 */ /* 0x000fe200078e0296 */
[----:B------:R-:W-:Y:S02]  /*28e0*/  ISETP.NE.AND P0, PT, R14, 0x2, PT ;  /* 0x000000020e00780c */ /* 0x000fe40003f05270 */
[----:B------:R-:W-:Y:S02]  /*28f0*/  R2UR UR19, R2 ;  /* 0x00000000021372ca */ /* 0x000fe400000e0000 */
[----:B------:R-:W-:Y:S02]  /*2900*/  SEL R3, RZ, 0x1, P0 ;  /* 0x00000001ff037807 */ /* 0x000fe40000000000 */
[----:B------:R-:W-:-:S02]  /*2910*/  SEL R14, R14, RZ, P0 ;  /* 0x000000ff0e0e7207 */ /* 0x000fc40000000000 */
[----:B------:R-:W-:Y:S01]  /*2920*/  LOP3.LUT R12, R12, R3, RZ, 0x3c, !PT ;  /* 0x000000030c0c7212 */ /* 0x000fe200078e3cff */
[----:B------:R-:W-:Y:S08]  /*2930*/  @P2 BRA `(.L_x_46) ;  /* 0xffffffec00e02947 */ /* 0x000ff0000383ffff */
[----:B------:R-:W-:Y:S01]  /*2940*/  UIADD3 UR6, UPT, UPT, UR6, 0x30, URZ ;  /* 0x0000003006067890 */ /* 0x000fe2000fffe0ff */
[----:B------:R-:W-:-:S03]  /*2950*/  SHF.L.U32 R3, R15, 0x1f, RZ ;  /* 0x0000001f0f037819 */ /* 0x000fc600000006ff */
[----:B------:R-:W-:-:S09]  /*2960*/  ULEA UR4, UR15, UR6, 0x3 ;  /* 0x000000060f047291 */ /* 0x000fd2000f8e18ff */
[----:B------:R-:W1:Y:S02]  /*2970*/  SYNCS.PHASECHK.TRANS64.TRYWAIT P0, [UR4], R3 ;  /* 0x00000003ff0075a7 */ /* 0x000e640008001104 */
[----:B-1----:R-:W-:Y:S05]  /*2980*/  @!P0 BRA `(.L_x_47) ;  /* 0x0000009400288947 */ /* 0x002fea0003800000 */
.L_x_150:
[----:B------:R-:W-:-:S04]  /*2990*/  UIADD3 UR5, UPT, UPT, UR15, 0x1, URZ ;  /* 0x000000010f057890 */ /* 0x000fc8000fffe0ff */
[----:B------:R-:W-:-:S04]  /*29a0*/  UISETP.NE.AND UP0, UPT, UR5, 0x6, UPT ;  /* 0x000000060500788c */ /* 0x000fc8000bf05270 */
[----:B------:R-:W-:Y:S02]  /*29b0*/  USEL UR7, URZ, 0x1, UP0 ;  /* 0x00000001ff077887 */ /* 0x000fe40008000000 */
[----:B------:R-:W-:-:S04]  /*29c0*/  USEL UR5, UR5, URZ, UP0 ;  /* 0x000000ff05057287 */ /* 0x000fc80008000000 */
[----:B------:R-:W-:Y:S01]  /*29d0*/  ULEA UR4, UR5, UR6, 0x3 ;  /* 0x0000000605047291 */ /* 0x000fe2000f8e18ff */
[----:B------:R-:W-:-:S04]  /*29e0*/  LOP3.LUT R2, R15, UR7, RZ, 0x3c, !PT ;  /* 0x000000070f027c12 */ /* 0x000fc8000f8e3cff */
[----:B-1----:R-:W-:-:S04]  /*29f0*/  SHF.L.U32 R3, R2, 0x1f, RZ ;  /* 0x0000001f02037819 */ /* 0x002fc800000006ff */
[----:B------:R-:W1:Y:S02]  /*2a00*/  SYNCS.PHASECHK.TRANS64.TRYWAIT P0, [UR4], R3 ;  /* 0x00000003ff0075a7 */ /* 0x000e640008001104 */
[----:B-1----:R-:W-:Y:S05]  /*2a10*/  @!P0 BRA `(.L_x_48) ;  /* 0x00000094001c8947 */ /* 0x002fea0003800000 */
.L_x_152:
        /* <DEDUP_REMOVED lines=9> */
.L_x_154:
        /* <DEDUP_REMOVED lines=9> */
.L_x_156:
        /* <DEDUP_REMOVED lines=9> */
.L_x_158:
[----:B------:R-:W-:-:S04]  /*2bd0*/  UIADD3 UR5, UPT, UPT, UR5, 0x1, URZ ;  /* 0x0000000105057890 */ /* 0x000fc8000fffe0ff */
[----:B------:R-:W-:-:S04]  /*2be0*/  UISETP.NE.AND UP0, UPT, UR5, 0x6, UPT ;  /* 0x000000060500788c */ /* 0x000fc8000bf05270 */
[----:B------:R-:W-:Y:S02]  /*2bf0*/  USEL UR4, URZ, 0x1, UP0 ;  /* 0x00000001ff047887 */ /* 0x000fe40008000000 */
[----:B------:R-:W-:-:S04]  /*2c00*/  USEL UR5, UR5, URZ, UP0 ;  /* 0x000000ff05057287 */ /* 0x000fc80008000000 */
[----:B------:R-:W-:Y:S01]  /*2c10*/  ULEA UR5, UR5, UR6, 0x3 ;  /* 0x0000000605057291 */ /* 0x000fe2000f8e18ff */
[----:B-1----:R-:W-:-:S04]  /*2c20*/  LOP3.LUT R3, R2, UR4, RZ, 0x3c, !PT ;  /* 0x0000000402037c12 */ /* 0x002fc8000f8e3cff */
[----:B------:R-:W-:Y:S01]  /*2c30*/  SHF.L.U32 R3, R3, 0x1f, RZ ;  /* 0x0000001f03037819 */ /* 0x000fe200000006ff */
[----:B----4-:R-:W-:-:S07]  /*2c40*/  IMAD.U32 R0, RZ, RZ, UR5 ;  /* 0x00000005ff007e24 */ /* 0x010fce000f8e00ff */
.L_x_52:
[----:B-1----:R1:W2:Y:S02]  /*2c50*/  SYNCS.PHASECHK.TRANS64.TRYWAIT P0, [R0+URZ], R3 ;  /* 0x00000003000075a7 */ /* 0x0022a400080011ff */
[----:B--2---:R-:W-:Y:S05]  /*2c60*/  @!P0 NANOSLEEP.SYNCS 0x989680 ;  /* 0x009896800000895d */ /* 0x004fea0003900000 */
[----:B------:R-:W2:Y:S02]  /*2c70*/  @!P0 SYNCS.PHASECHK.TRANS64 P0, [R0+URZ], R3 ;  /* 0x00000003000085a7 */ /* 0x000ea400080010ff */
[----:B--2---:R-:W-:Y:S05]  /*2c80*/  @P0 EXIT ;  /* 0x000000000000094d */ /* 0x004fea0003800000 */
[----:B------:R-:W-:Y:S05]  /*2c90*/  BRA `(.L_x_52) ;  /* 0xfffffffc00ec7947 */ /* 0x000fea000383ffff */
.L_x_22:
[----:B------:R-:W-:-:S04]  /*2ca0*/  UISETP.NE.AND UP0, UPT, UR45, URZ, UPT ;  /* 0x000000ff2d00728c */ /* 0x000fc8000bf05270 */
[----:B------:R-:W-:-:S09]  /*2cb0*/  UISETP.NE.OR UP0, UPT, UR6, 0x1, UP0 ;  /* 0x000000010600788c */ /* 0x000fd20008705670 */
[----:B------:R-:W-:Y:S05]  /*2cc0*/  BRA.U UP0, `(.L_x_53) ;  /* 0x00000005004c7547 */ /* 0x000fea000b800000 */
[----:B------:R-:W-:Y:S01]  /*2cd0*/  HFMA2 R3, -RZ, RZ, 0, 0 ;  /* 0x00000000ff037431 */ /* 0x000fe200000001ff */
[----:B------:R-:W-:Y:S01]  /*2ce0*/  ISETP.GE.U32.AND P2, PT, R8, 0x2, PT ;  /* 0x000000020800780c */ /* 0x000fe20003f46070 */
[----:B------:R-:W-:Y:S01]  /*2cf0*/  IMAD.MOV.U32 R12, RZ, RZ, 0x1 ;  /* 0x00000001ff0c7424 */ /* 0x000fe200078e00ff */
[----:B------:R-:W-:Y:S01]  /*2d00*/  CS2R R10, SRZ ;  /* 0x00000000000a7805 */ /* 0x000fe2000001ff00 */
[----:B------:R-:W-:Y:S01]  /*2d10*/  IMAD.MOV.U32 R9, RZ, RZ, RZ ;  /* 0x000000ffff097224 */ /* 0x000fe200078e00ff */
[----:B------:R-:W-:Y:S01]  /*2d20*/  UMOV UR4, 0x400 ;  /* 0x0000040000047882 */ /* 0x000fe20000000000 */
[----:B------:R-:W-:Y:S01]  /*2d30*/  UMOV UR6, URZ ;  /* 0x000000ff00067c82 */ /* 0x000fe20008000000 */
[----:B------:R-:W-:-:S12]  /*2d40*/  ULEA UR45, UR45, UR4, 0x18 ;  /* 0x000000042d2d7291 */ /* 0x000fd8000f8ec0ff */
.L_x_57:
[----:B------:R-:W-:Y:S02]  /*2d50*/  LEA R0, R3, UR45, 0x3 ;  /* 0x0000002d03007c11 */ /* 0x000fe4000f8e18ff */
[----:B------:R-:W-:-:S03]  /*2d60*/  SHF.L.U32 R5, R9, 0x1f, RZ ;  /* 0x0000001f09057819 */ /* 0x000fc600000006ff */
[----:B------:R-:W-:Y:S01]  /*2d70*/  VIADD R4, R0, 0xf0 ;  /* 0x000000f000047836 */ /* 0x000fe20000000000 */
[----:B------:R-:W1:Y:S02]  /*2d80*/  SYNCS.PHASECHK.TRANS64.TRYWAIT P0, [R0+URZ+0xe0], R5 ;  /* 0x0000e005000075a7 */ /* 0x000e6400080011ff */
[----:B-1----:R-:W-:Y:S05]  /*2d90*/  @!P0 BRA `(.L_x_54) ;  /* 0x00000090009c8947 */ /* 0x002fea0003800000 */
.L_x_159:
[----:B------:R-:W-:Y:S01]  /*2da0*/  ULEA UR5, UR6, UR45, 0x3 ;  /* 0x0000002d06057291 */ /* 0x000fe2000f8e18ff */
[----:B------:R-:W-:Y:S01]  /*2db0*/  PRMT R4, RZ, 0x654, R4 ;  /* 0x00000654ff047816 */ /* 0x000fe20000000004 */
[----:B-1----:R-:W-:Y:S01]  /*2dc0*/  @!P2 IMAD.MOV.U32 R5, RZ, RZ, 0x10 ;  /* 0x00000010ff05a424 */ /* 0x002fe200078e00ff */
[----:B------:R-:W-:Y:S01]  /*2dd0*/  SHF.L.U32 R7, R12, 0x1f, RZ ;  /* 0x0000001f0c077819 */ /* 0x000fe200000006ff */
[----:B------:R-:W-:Y:S01]  /*2de0*/  UIADD3 UR4, UPT, UPT, UR5, 0xb0, URZ ;  /* 0x000000b005047890 */ /* 0x000fe2000fffe0ff */
[----:B------:R1:W-:Y:S05]  /*2df0*/  SYNCS.ARRIVE.TRANS64.RED.A1T0 RZ, [R4+URZ], RZ ;  /* 0x000000ff04ff79a7 */ /* 0x0003ea00081004ff */
[----:B------:R-:W-:Y:S01]  /*2e00*/  IMAD.U32 R13, RZ, RZ, UR4 ;  /* 0x00000004ff0d7e24 */ /* 0x000fe2000f8e00ff */
[----:B------:R-:W2:Y:S04]  /*2e10*/  SYNCS.PHASECHK.TRANS64.TRYWAIT P0, [UR5+0xc0], R7 ;  /* 0x0000c007ff0075a7 */ /* 0x000ea80008001105 */
[----:B------:R-:W-:Y:S01]  /*2e20*/  PRMT R13, R8, 0x654, R13 ;  /* 0x00000654080d7816 */ /* 0x000fe2000000000d */
[----:B-12---:R-:W-:Y:S06]  /*2e30*/  @!P0 BRA `(.L_x_55) ;  /* 0x0000009000888947 */ /* 0x006fec0003800000 */
.L_x_161:
[----:B------:R-:W-:Y:S01]  /*2e40*/  ULEA UR4, UR6, UR45, 0x4 ;  /* 0x0000002d06047291 */ /* 0x000fe2000f8e20ff */
[----:B------:R-:W-:Y:S01]  /*2e50*/  SEL R2, R13, R2, !P2 ;  /* 0x000000020d027207 */ /* 0x000fe20005000000 */
[----:B------:R-:W-:Y:S01]  /*2e60*/  UIADD3 UR5, UPT, UPT, UR5, 0xb0, URZ ;  /* 0x000000b005057890 */ /* 0x000fe2000fffe0ff */
[----:B-1----:R-:W-:Y:S01]  /*2e70*/  LEA R0, R11, UR45, 0x3 ;  /* 0x0000002d0b007c11 */ /* 0x002fe2000f8e18ff */
[----:B------:R-:W-:Y:S01]  /*2e80*/  UIADD3 UR4, UPT, UPT, UR4, 0x110, URZ ;  /* 0x0000011004047890 */ /* 0x000fe2000fffe0ff */
[----:B------:R1:W-:Y:S01]  /*2e90*/  @!P2 SYNCS.ARRIVE.TRANS64.RED RZ, [R2+URZ], R5 ;  /* 0x0000000502ffa9a7 */ /* 0x0003e200080004ff */
[----:B------:R-:W-:Y:S01]  /*2ea0*/  UIADD3 UR6, UPT, UPT, UR6, 0x1, URZ ;  /* 0x0000000106067890 */ /* 0x000fe2000fffe0ff */
[----:B------:R-:W-:-:S03]  /*2eb0*/  VIADD R3, R3, 0x1 ;  /* 0x0000000103037836 */ /* 0x000fc60000000000 */
[----:B------:R-:W-:Y:S02]  /*2ec0*/  UISETP.NE.AND UP0, UPT, UR6, 0x2, UPT ;  /* 0x000000020600788c */ /* 0x000fe4000bf05270 */
[----:B------:R-:W-:Y:S01]  /*2ed0*/  ISETP.NE.AND P0, PT, R3, 0x2, PT ;  /* 0x000000020300780c */ /* 0x000fe20003f05270 */
[----:B------:R-:W-:Y:S06]  /*2ee0*/  UGETNEXTWORKID.BROADCAST [UR4], [UR5] ;  /* 0x00000000040073ca */ /* 0x000fec0008000100 */
[----:B------:R-:W-:Y:S02]  /*2ef0*/  USEL UR4, URZ, 0x1, UP0 ;  /* 0x00000001ff047887 */ /* 0x000fe40008000000 */
[----:B------:R-:W-:-:S04]  /*2f00*/  USEL UR6, UR6, URZ, UP0 ;  /* 0x000000ff06067287 */ /* 0x000fc80008000000 */
[----:B------:R-:W-:Y:S02]  /*2f10*/  LOP3.LUT R12, R12, UR4, RZ, 0x3c, !PT ;  /* 0x000000040c0c7c12 */ /* 0x000fe4000f8e3cff */
[----:B-1----:R-:W-:-:S04]  /*2f20*/  SHF.L.U32 R5, R10, 0x1f, RZ ;  /* 0x0000001f0a057819 */ /* 0x002fc800000006ff */
[----:B------:R-:W1:Y:S02]  /*2f30*/  SYNCS.PHASECHK.TRANS64.TRYWAIT P1, [R0+URZ+0xb0], R5 ;  /* 0x0000b005000075a7 */ /* 0x000e6400080211ff */
[----:B-1----:R-:W-:Y:S05]  /*2f40*/  @!P1 BRA `(.L_x_56) ;  /* 0x00000090005c9947 */ /* 0x002fea0003800000 */
.L_x_162:
[----:B------:R-:W-:Y:S01]  /*2f50*/  LEA R4, R11, UR45, 0x4 ;  /* 0x0000002d0b047c11 */ /* 0x000fe2000f8e20ff */
[----:B-1----:R-:W-:Y:S01]  /*2f60*/  VIADD R0, R0, 0xc0 ;  /* 0x000000c000007836 */ /* 0x002fe20000000000 */
[----:B------:R-:W-:Y:S01]  /*2f70*/  SEL R3, R3, RZ, P0 ;  /* 0x000000ff03037207 */ /* 0x000fe20000000000 */
[----:B------:R-:W-:-:S03]  /*2f80*/  VIADD R11, R11, 0x1 ;  /* 0x000000010b0b7836 */ /* 0x000fc60000000000 */
[----:B------:R-:W1:Y:S01]  /*2f90*/  LDS.128 R4, [R4+0x110] ;  /* 0x0001100004047984 */ /* 0x000e620000000c00 */
[----:B------:R-:W-:Y:S02]  /*2fa0*/  PRMT R0, RZ, 0x654, R0 ;  /* 0x00000654ff007816 */ /* 0x000fe40000000000 */
[C---:B------:R-:W-:Y:S01]  /*2fb0*/  ISETP.NE.AND P1, PT, R11.reuse, 0x2, PT ;  /* 0x000000020b00780c */ /* 0x040fe20003f25270 */
[----:B------:R-:W-:Y:S01]  /*2fc0*/  @!PT LDS RZ, [RZ] ;  /* 0x00000000fffff984 */ /* 0x000fe20000000800 */
[----:B------:R-:W-:Y:S01]  /*2fd0*/  @!PT LDS RZ, [RZ] ;  /* 0x00000000fffff984 */ /* 0x000fe20000000800 */
[----:B------:R-:W-:Y:S01]  /*2fe0*/  @!PT LDS RZ, [RZ] ;  /* 0x00000000fffff984 */ /* 0x000fe20000000800 */
[----:B------:R-:W-:Y:S01]  /*2ff0*/  @!PT LDS RZ, [RZ] ;  /* 0x00000000fffff984 */ /* 0x000fe20000000800 */
[----:B------:R2:W-:Y:S06]  /*3000*/  MEMBAR.ALL.CTA ;  /* 0x0000000000007992 */ /* 0x0005ec0000008000 */
[----:B--2---:R-:W2:Y:S01]  /*3010*/  FENCE.VIEW.ASYNC.S ;  /* 0x00000000000073c6 */ /* 0x004ea20000000000 */
[----:B------:R-:W-:Y:S01]  /*3020*/  SEL R11, R11, RZ, P1 ;  /* 0x000000ff0b0b7207 */ /* 0x000fe20000800000 */
[----:B--2---:R2:W-:Y:S01]  /*3030*/  SYNCS.ARRIVE.TRANS64.RED.A1T0 RZ, [R0+URZ], RZ ;  /* 0x000000ff00ff79a7 */ /* 0x0045e200081004ff */
[----:B-1----:R-:W-:-:S02]  /*3040*/  LOP3.LUT P3, RZ, R6, 0x1, RZ, 0xc0, !PT ;  /* 0x0000000106ff7812 */ /* 0x002fc4000786c0ff */
[----:B------:R-:W-:-:S04]  /*3050*/  SEL R5, RZ, 0x1, P1 ;  /* 0x00000001ff057807 */ /* 0x000fc80000800000 */
[----:B------:R-:W-:Y:S02]  /*3060*/  LOP3.LUT R10, R10, R5, RZ, 0x3c, !PT ;  /* 0x000000050a0a7212 */ /* 0x000fe400078e3cff */
[----:B--2---:R-:W-:-:S04]  /*3070*/  SEL R0, RZ, 0x1, P0 ;  /* 0x00000001ff007807 */ /* 0x004fc80000000000 */
[----:B------:R-:W-:Y:S01]  /*3080*/  LOP3.LUT R9, R9, R0, RZ, 0x3c, !PT ;  /* 0x0000000009097212 */ /* 0x000fe200078e3cff */
[----:B------:R-:W-:Y:S06]  /*3090*/  @P3 BRA `(.L_x_57) ;  /* 0xfffffffc002c3947 */ /* 0x000fec000383ffff */
[----:B------:R-:W-:Y:S01]  /*30a0*/  ULEA UR5, UR6, UR45, 0x3 ;  /* 0x0000002d06057291 */ /* 0x000fe2000f8e18ff */
[----:B------:R-:W-:-:S08]  /*30b0*/  SHF.L.U32 R3, R12, 0x1f, RZ ;  /* 0x0000001f0c037819 */ /* 0x000fd000000006ff */
[----:B------:R-:W1:Y:S02]  /*30c0*/  SYNCS.PHASECHK.TRANS64 P0, [UR5+0xc0], R3 ;  /* 0x0000c003ff0075a7 */ /* 0x000e640008001005 */
[----:B-1----:R-:W-:Y:S05]  /*30d0*/  @P0 BRA `(.L_x_58) ;  /* 0x0000000000080947 */ /* 0x002fea0003800000 */
[----:B------:R-:W1:Y:S02]  /*30e0*/  SYNCS.PHASECHK.TRANS64.TRYWAIT P0, [UR5+0xc0], R3 ;  /* 0x0000c003ff0075a7 */ /* 0x000e640008001105 */
[----:B-1----:R-:W-:Y:S05]  /*30f0*/  @!P0 BRA `(.L_x_59) ;  /* 0x0000009000048947 */ /* 0x002fea0003800000 */
.L_x_58:
[----:B------:R-:W-:-:S04]  /*3100*/  UIADD3 UR4, UPT, UPT, UR6, 0x1, URZ ;  /* 0x0000000106047890 */ /* 0x000fc8000fffe0ff */
[----:B------:R-:W-:-:S04]  /*3110*/  UISETP.NE.AND UP0, UPT, UR4, 0x2, UPT ;  /* 0x000000020400788c */ /* 0x000fc8000bf05270 */
[----:B------:R-:W-:Y:S02]  /*3120*/  USEL UR7, URZ, 0x1, UP0 ;  /* 0x00000001ff077887 */ /* 0x000fe40008000000 */
[----:B------:R-:W-:-:S04]  /*3130*/  USEL UR4, UR4, URZ, UP0 ;  /* 0x000000ff04047287 */ /* 0x000fc80008000000 */
[----:B------:R-:W-:Y:S01]  /*3140*/  ULEA UR4, UR4, UR45, 0x3 ;  /* 0x0000002d04047291 */ /* 0x000fe2000f8e18ff */
[----:B-1----:R-:W-:-:S04]  /*3150*/  LOP3.LUT R3, R12, UR7, RZ, 0x3c, !PT ;  /* 0x000000070c037c12 */ /* 0x002fc8000f8e3cff */
[----:B------:R-:W-:-:S04]  /*3160*/  SHF.L.U32 R0, R3, 0x1f, RZ ;  /* 0x0000001f03007819 */ /* 0x000fc800000006ff */
[----:B------:R-:W1:Y:S02]  /*3170*/  SYNCS.PHASECHK.TRANS64 P0, [UR4+0xc0], R0 ;  /* 0x0000c000ff0075a7 */ /* 0x000e640008001004 */
[----:B-1-3--:R-:W-:Y:S05]  /*3180*/  @P0 EXIT ;  /* 0x000000000000094d */ /* 0x00afea0003800000 */
[----:B------:R-:W-:Y:S02]  /*3190*/  SHF.L.U32 R3, R3, 0x1f, RZ ;  /* 0x0000001f03037819 */ /* 0x000fe400000006ff */
[----:B------:R-:W-:-:S07]  /*31a0*/  MOV R0, UR4 ;  /* 0x0000000400007c02 */ /* 0x000fce0008000f00 */
.L_x_60:
[----:B-1----:R1:W2:Y:S02]  /*31b0*/  SYNCS.PHASECHK.TRANS64.TRYWAIT P0, [R0+URZ+0xc0], R3 ;  /* 0x0000c003000075a7 */ /* 0x0022a400080011ff */
[----:B--2---:R-:W-:Y:S05]  /*31c0*/  @!P0 NANOSLEEP.SYNCS 0x989680 ;  /* 0x009896800000895d */ /* 0x004fea0003900000 */
[----:B------:R-:W2:Y:S02]  /*31d0*/  @!P0 SYNCS.PHASECHK.TRANS64 P0, [R0+URZ+0xc0], R3 ;  /* 0x0000c003000085a7 */ /* 0x000ea400080010ff */
[----:B--2---:R-:W-:Y:S05]  /*31e0*/  @P0 EXIT ;  /* 0x000000000000094d */ /* 0x004fea0003800000 */
[----:B------:R-:W-:Y:S05]  /*31f0*/  BRA `(.L_x_60) ;  /* 0xfffffffc00ec7947 */ /* 0x000fea000383ffff */
.L_x_53:
[----:B------:R-:W-:Y:S05]  /*3200*/  BRA.U UP3, `(.L_x_61) ;  /* 0x00000015034c7547 */ /* 0x000fea000b800000 */
[----:B------:R-:W-:Y:S01]  /*3210*/  UMOV UR4, 0x40 ;  /* 0x0000004000047882 */ /* 0x000fe20000000000 */
[----:B------:R-:W-:Y:S01]  /*3220*/  NOP ;  /* 0x0000000000007918 */ /* 0x000fe20000000000 */
[----:B------:R-:W-:Y:S01]  /*3230*/  ULEA UR4, UR45, UR4, 0x18 ;  /* 0x000000042d047291 */ /* 0x000fe2000f8ec0ff */
[----:B------:R-:W-:Y:S02]  /*3240*/  UMOV UR5, 0x400 ;  /* 0x0000040000057882 */ /* 0x000fe40000000000 */
[----:B------:R-:W-:-:S06]  /*3250*/  ULEA UR45, UR45, UR5, 0x18 ;  /* 0x000000052d2d7291 */ /* 0x000fcc000f8ec0ff */
[----:B------:R-:W1:Y:S02]  /*3260*/  LDS.U8 R2, [UR4+0x1c] ;  /* 0x00001c04ff027984 */ /* 0x000e640008000000 */
[----:B-1----:R-:W-:-:S13]  /*3270*/  ISETP.NE.AND P0, PT, R2, RZ, PT ;  /* 0x000000ff0200720c */ /* 0x002fda0003f05270 */
[----:B------:R-:W-:Y:S05]  /*3280*/  @P0 BRA `(.L_x_62) ;  /* 0x0000000000580947 */ /* 0x000fea0003800000 */
[----:B------:R-:W-:-:S13]  /*3290*/  ELECT P0, URZ, PT ;  /* 0x0000000000ff782f */ /* 0x000fda0003800000 */
[----:B------:R-:W-:Y:S05]  /*32a0*/  @!P0 BRA `(.L_x_63) ;  /* 0x0000000000608947 */ /* 0x000fea0003800000 */
[----:B------:R-:W-:Y:S01]  /*32b0*/  UMOV UR5, 0x10 ;  /* 0x0000001000057882 */ /* 0x000fe20000000000 */
[----:B------:R-:W-:Y:S01]  /*32c0*/  HFMA2 R2, -RZ, RZ, 0, 5.9604644775390625e-08 ;  /* 0x00000001ff027431 */ /* 0x000fe200000001ff */
[----:B------:R-:W-:-:S03]  /*32d0*/  MOV R3, 0xffff ;  /* 0x0000ffff00037802 */ /* 0x000fc60000000f00 */
[----:B------:R-:W-:Y:S04]  /*32e0*/  DEPBAR.LE SB1, 0x36 ;  /* 0x00009d800000791a */ /* 0x000fe80000000000 */
[----:B------:R-:W1:Y:S02]  /*32f0*/  UTCATOMSWS.FIND_AND_SET.ALIGN UP0, UR5, UR5 ;  /* 0x00000005000575e3 */ /* 0x000e640008000800 */
[----:B-1----:R-:W-:Y:S01]  /*3300*/  MOV R4, UR5 ;  /* 0x0000000500047c02 */ /* 0x002fe20008000f00 */
[----:B------:R-:W-:Y:S06]  /*3310*/  BRA.U UP0, `(.L_x_64) ;  /* 0x0000000100187547 */ /* 0x000fec000b800000 */
.L_x_65:
[----:B------:R-:W-:Y:S05]  /*3320*/  NANOSLEEP 0x64 ;  /* 0x000000640000795d */ /* 0x000fea0003800000 */
[----:B------:R-:W-:-:S05]  /*3330*/  UMOV UR5, 0x10 ;  /* 0x0000001000057882 */ /* 0x000fca0000000000 */
[----:B------:R-:W-:Y:S04]  /*3340*/  DEPBAR.LE SB1, 0x36 ;  /* 0x00009d800000791a */ /* 0x000fe80000000000 */
[----:B------:R-:W1:Y:S02]  /*3350*/  UTCATOMSWS.FIND_AND_SET.ALIGN UP0, UR5, UR5 ;  /* 0x00000005000575e3 */ /* 0x000e640008000800 */
[----:B-1----:R-:W-:Y:S01]  /*3360*/  MOV R4, UR5 ;  /* 0x0000000500047c02 */ /* 0x002fe20008000f00 */
[----:B------:R-:W-:Y:S05]  /*3370*/  BRA.U !UP0, `(.L_x_65) ;  /* 0xfffffffd08e87547 */ /* 0x000fea000b83ffff */
.L_x_64:
[-C--:B------:R-:W-:Y:S02]  /*3380*/  SHF.L.U32 R3, R3, R4.reuse, RZ ;  /* 0x0000000403037219 */ /* 0x080fe400000006ff */
[----:B------:R-:W-:Y:S01]  /*3390*/  SHF.L.U32 R2, R2, R4, RZ ;  /* 0x0000000402027219 */ /* 0x000fe200000006ff */
[----:B------:R-:W-:Y:S02]  /*33a0*/  IMAD.SHL.U32 R4, R4, 0x20, RZ ;  /* 0x0000002004047824 */ /* 0x000fe400078e00ff */
[----:B------:R1:W-:Y:S04]  /*33b0*/  ATOMS.OR RZ, [UR4+0x14], R3 ;  /* 0x00001403ffff798c */ /* 0x0003e8000b000004 */
[----:B------:R1:W-:Y:S04]  /*33c0*/  ATOMS.OR RZ, [UR4+0x18], R2 ;  /* 0x00001802ffff798c */ /* 0x0003e8000b000004 */
[----:B------:R1:W-:Y:S01]  /*33d0*/  STS [UR45+0x130], R4 ;  /* 0x00013004ff007988 */ /* 0x0003e2000800082d */
[----:B------:R-:W-:Y:S05]  /*33e0*/  BRA `(.L_x_63) ;  /* 0x0000000000107947 */ /* 0x000fea0003800000 */
.L_x_62:
[----:B------:R-:W-:-:S05]  /*33f0*/  MOV R2, 0xffffffff ;  /* 0xffffffff00027802 */ /* 0x000fca0000000f00 */
[----:B------:R1:W-:Y:S02]  /*3400*/  STS [UR45+0x130], R2 ;  /* 0x00013002ff007988 */ /* 0x0003e4000800082d */
[----:B-1----:R-:W-:Y:S02]  /*3410*/  MOV R2, 0x3430 ;  /* 0x0000343000027802 */ /* 0x002fe40000000f00 */
[----:B---3-5:R-:W-:Y:S05]  /*3420*/  CALL.REL.NOINC `($__internal_1_$__cuda_sm10x_tcgen05_guardrail_trap_phase_invalid_during_alloc) ;  /* 0x0000009400147944 */ /* 0x028fea0003c00000 */
.L_x_63:
[----:B------:R-:W-:Y:S05]  /*3430*/  WARPSYNC.ALL ;  /* 0x0000000000007948 */ /* 0x000fea0003800000 */
[----:B-1----:R-:W1:Y:S01]  /*3440*/  S2R R3, SR_CgaCtaId ;  /* 0x0000000000037919 */ /* 0x002e620000008800 */
[----:B------:R-:W-:Y:S01]  /*3450*/  MOV R2, 0x400 ;  /* 0x0000040000027802 */ /* 0x000fe20000000f00 */
[----:B------:R-:W-:Y:S01]  /*3460*/  NOP ;  /* 0x0000000000007918 */ /* 0x000fe20000000000 */
[----:B------:R-:W-:Y:S08]  /*3470*/  BAR.ARV 0x6, 0xa0 ;  /* 0x0182800000007b1d */ /* 0x000ff00000002000 */
[----:B------:R-:W2:Y:S01]  /*3480*/  LDC R5, c[0x0][0x38c] ;  /* 0x0000e300ff057b82 */ /* 0x000ea20000000800 */
[----:B------:R-:W-:Y:S01]  /*3490*/  IMAD.MOV.U32 R18, RZ, RZ, RZ ;  /* 0x000000ffff127224 */ /* 0x000fe200078e00ff */
[----:B------:R-:W-:Y:S01]  /*34a0*/  CS2R R12, SRZ ;  /* 0x00000000000c7805 */ /* 0x000fe2000001ff00 */
[----:B------:R-:W-:Y:S01]  /*34b0*/  IMAD.MOV.U32 R14, RZ, RZ, RZ ;  /* 0x000000ffff0e7224 */ /* 0x000fe200078e00ff */
[----:B------:R-:W-:Y:S01]  /*34c0*/  UMOV UR8, 0x1 ;  /* 0x0000000100087882 */ /* 0x000fe20000000000 */
[----:B------:R-:W-:Y:S01]  /*34d0*/  UMOV UR22, URZ ;  /* 0x000000ff00167c82 */ /* 0x000fe20008000000 */
[----:B------:R-:W-:Y:S01]  /*34e0*/  UMOV UR20, URZ ;  /* 0x000000ff00147c82 */ /* 0x000fe20008000000 */
[----:B-1----:R-:W-:-:S05]  /*34f0*/  LEA R3, R3, R2, 0x18 ;  /* 0x0000000203037211 */ /* 0x002fca00078ec0ff */
[----:B------:R-:W1:Y:S01]  /*3500*/  LDS R2, [R3+0x130] ;  /* 0x0001300003027984 */ /* 0x000e620000000800 */
[----:B--2---:R-:W-:Y:S02]  /*3510*/  VIADD R5, R5, 0x7f ;  /* 0x0000007f05057836 */ /* 0x004fe40000000000 */
[C---:B------:R-:W-:Y:S02]  /*3520*/  VIADD R8, R3.reuse, 0x10800 ;  /* 0x0001080003087836 */ /* 0x040fe40000000000 */
[C---:B------:R-:W-:Y:S02]  /*3530*/  VIADD R9, R3.reuse, 0x1c800 ;  /* 0x0001c80003097836 */ /* 0x040fe40000000000 */
[C---:B------:R-:W-:Y:S01]  /*3540*/  VIADD R10, R3.reuse, 0x34800 ;  /* 0x00034800030a7836 */ /* 0x040fe20000000000 */
[----:B------:R-:W-:Y:S01]  /*3550*/  SHF.R.U32.HI R8, RZ, 0x4, R8 ;  /* 0x00000004ff087819 */ /* 0x000fe20000011608 */
[----:B------:R-:W-:Y:S01]  /*3560*/  VIADD R11, R3, 0x35400 ;  /* 0x00035400030b7836 */ /* 0x000fe20000000000 */
[----:B------:R-:W-:-:S02]  /*3570*/  SHF.R.U32.HI R9, RZ, 0x4, R9 ;  /* 0x00000004ff097819 */ /* 0x000fc40000011609 */
[----:B------:R-:W-:Y:S02]  /*3580*/  SHF.R.U32.HI R10, RZ, 0x4, R10 ;  /* 0x00000004ff0a7819 */ /* 0x000fe4000001160a */
[----:B------:R-:W-:Y:S02]  /*3590*/  SHF.R.U32.HI R11, RZ, 0x4, R11 ;  /* 0x00000004ff0b7819 */ /* 0x000fe4000001160b */
[----:B------:R-:W-:Y:S02]  /*35a0*/  LOP3.LUT R8, R8, 0x3fff, RZ, 0xc0, !PT ;  /* 0x00003fff08087812 */ /* 0x000fe400078ec0ff */
[----:B------:R-:W-:Y:S02]  /*35b0*/  LOP3.LUT R9, R9, 0x3fff, RZ, 0xc0, !PT ;  /* 0x00003fff09097812 */ /* 0x000fe400078ec0ff */
[----:B------:R-:W-:Y:S02]  /*35c0*/  LOP3.LUT R10, R10, 0x3fff, RZ, 0xc0, !PT ;  /* 0x00003fff0a0a7812 */ /* 0x000fe400078ec0ff */
[----:B------:R-:W-:-:S02]  /*35d0*/  LOP3.LUT R11, R11, 0x3fff, RZ, 0xc0, !PT ;  /* 0x00003fff0b0b7812 */ /* 0x000fc400078ec0ff */
[----:B------:R-:W-:Y:S02]  /*35e0*/  LOP3.LUT R8, R8, 0x10000, RZ, 0xfc, !PT ;  /* 0x0001000008087812 */ /* 0x000fe400078efcff */
[----:B------:R-:W-:Y:S02]  /*35f0*/  LOP3.LUT R9, R9, 0x10000, RZ, 0xfc, !PT ;  /* 0x0001000009097812 */ /* 0x000fe400078efcff */
[----:B------:R-:W-:Y:S02]  /*3600*/  LOP3.LUT R10, R10, 0x10000, RZ, 0xfc, !PT ;  /* 0x000100000a0a7812 */ /* 0x000fe400078efcff */
[----:B------:R-:W-:Y:S02]  /*3610*/  LOP3.LUT R11, R11, 0x10000, RZ, 0xfc, !PT ;  /* 0x000100000b0b7812 */ /* 0x000fe400078efcff */
[----:B-1----:R-:W-:Y:S02]  /*3620*/  R2UR UR18, R2 ;  /* 0x00000000021272ca */ /* 0x002fe400000e0000 */
[----:B------:R-:W-:-:S04]  /*3630*/  SHF.R.S32.HI R2, RZ, 0x1f, R5 ;  /* 0x0000001fff027819 */ /* 0x000fc80000011405 */
[----:B------:R-:W-:-:S04]  /*3640*/  LEA.HI R2, R2, R5, RZ, 0x7 ;  /* 0x0000000502027211 */ /* 0x000fc800078f38ff */
[----:B------:R-:W-:-:S03]  /*3650*/  SHF.R.S32.HI R2, RZ, 0x7, R2 ;  /* 0x00000007ff027819 */ /* 0x000fc60000011402 */
[----:B------:R-:W-:Y:S02]  /*3660*/  UIADD3 UR6, UPT, UPT, UR18, 0x1c0, URZ ;  /* 0x000001c012067890 */ /* 0x000fe4000fffe0ff */
[----:B------:R-:W-:Y:S01]  /*3670*/  UIADD3 UR7, UPT, UPT, UR18, 0x1c4, URZ ;  /* 0x000001c412077890 */ /* 0x000fe2000fffe0ff */
[----:B------:R-:W-:Y:S01]  /*3680*/  VIADD R15, R2, 0xffffffff ;  /* 0xffffffff020f7836 */ /* 0x000fe20000000000 */
[----:B------:R-:W-:Y:S02]  /*3690*/  UIADD3 UR4, UPT, UPT, UR18, -0x7ffffe40, URZ ;  /* 0x800001c012047890 */ /* 0x000fe4000fffe0ff */
[----:B------:R-:W-:Y:S02]  /*36a0*/  UIADD3 UR5, UPT, UPT, UR18, -0x7ffffe3c, URZ ;  /* 0x800001c412057890 */ /* 0x000fe4000fffe0ff */
[----:B------:R-:W-:Y:S02]  /*36b0*/  USHF.R.U32.HI UR27, URZ, 0x11, UR6 ;  /* 0x00000011ff1b7899 */ /* 0x000fe40008011606 */
[----:B------:R-:W-:-:S02]  /*36c0*/  USHF.R.U32.HI UR26, URZ, 0x1a, UR7 ;  /* 0x0000001aff1a7899 */ /* 0x000fc40008011607 */
[----:B------:R-:W-:Y:S02]  /*36d0*/  USHF.R.U32.HI UR25, URZ, 0x11, UR4 ;  /* 0x00000011ff197899 */ /* 0x000fe40008011604 */
[----:B------:R-:W-:Y:S02]  /*36e0*/  USHF.R.U32.HI UR24, URZ, 0x1a, UR5 ;  /* 0x0000001aff187899 */ /* 0x000fe40008011605 */
[----:B------:R-:W-:Y:S02]  /*36f0*/  ULOP3.LUT UR27, UR27, 0x6000, URZ, 0xc0, !UPT ;  /* 0x000060001b1b7892 */ /* 0x000fe4000f8ec0ff */
[----:B------:R-:W-:Y:S02]  /*3700*/  ULOP3.LUT UR26, UR26, 0x30, URZ, 0xc0, !UPT ;  /* 0x000000301a1a7892 */ /* 0x000fe4000f8ec0ff */
[----:B------:R-:W-:Y:S02]  /*3710*/  ULOP3.LUT UR25, UR25, 0x6000, URZ, 0xc0, !UPT ;  /* 0x0000600019197892 */ /* 0x000fe4000f8ec0ff */
[----:B------:R-:W-:-:S02]  /*3720*/  ULOP3.LUT UR24, UR24, 0x30, URZ, 0xc0, !UPT ;  /* 0x0000003018187892 */ /* 0x000fc4000f8ec0ff */
[----:B------:R-:W-:Y:S02]  /*3730*/  ULOP3.LUT UR27, UR27, 0x8c0, URZ, 0xfc, !UPT ;  /* 0x000008c01b1b7892 */ /* 0x000fe4000f8efcff */
[----:B------:R-:W-:Y:S02]  /*3740*/  ULOP3.LUT UR26, UR26, 0x480, URZ, 0xfc, !UPT ;  /* 0x000004801a1a7892 */ /* 0x000fe4000f8efcff */
[----:B------:R-:W-:Y:S02]  /*3750*/  ULOP3.LUT UR25, UR25, 0x8c0, URZ, 0xfc, !UPT ;  /* 0x000008c019197892 */ /* 0x000fe4000f8efcff */
[----:B------:R-:W-:Y:S02]  /*3760*/  ULOP3.LUT UR24, UR24, 0x480, URZ, 0xfc, !UPT ;  /* 0x0000048018187892 */ /* 0x000fe4000f8efcff */
[----:B------:R-:W-:Y:S02]  /*3770*/  UPRMT UR27, UR26, 0x5410, UR27 ;  /* 0x000054101a1b7896 */ /* 0x000fe4000800001b */
[----:B------:R-:W-:Y:S01]  /*3780*/  UPRMT UR25, UR24, 0x5410, UR25 ;  /* 0x0000541018197896 */ /* 0x000fe20008000019 */
[----:B------:R-:W-:-:S02]  /*3790*/  UMOV UR26, URZ ;  /* 0x000000ff001a7c82 */ /* 0x000fc40008000000 */
[----:B------:R-:W-:Y:S02]  /*37a0*/  UMOV UR24, URZ ;  /* 0x000000ff00187c82 */ /* 0x000fe40008000000 */
[----:B------:R-:W-:Y:S02]  /*37b0*/  UMOV UR23, UR27 ;  /* 0x0000001b00177c82 */ /* 0x000fe40008000000 */
[----:B------:R-:W-:-:S05]  /*37c0*/  UMOV UR21, UR25 ;  /* 0x0000001900157c82 */ /* 0x000fca0008000000 */
.L_x_75:
[C---:B------:R-:W-:Y:S01]  /*37d0*/  IMAD R16, R18.reuse, 0x8, R3 ;  /* 0x0000000812107824 */ /* 0x040fe200078e0203 */
[----:B------:R-:W-:Y:S02]  /*37e0*/  SHF.L.U32 R5, R13, 0x1f, RZ ;  /* 0x0000001f0d057819 */ /* 0x000fe400000006ff */
[----:B------:R-:W-:Y:S02]  /*37f0*/  LEA R4, R18, R3, 0x4 ;  /* 0x0000000312047211 */ /* 0x000fe400078e20ff */
[----:B-1----:R-:W1:Y:S02]  /*3800*/  SYNCS.PHASECHK.TRANS64.TRYWAIT P0, [R16+URZ+0xb0], R5 ;  /* 0x0000b005100075a7 */ /* 0x002e6400080011ff */
[----:B-1----:R-:W-:Y:S05]  /*3810*/  @!P0 BRA `(.L_x_66) ;  /* 0x0000008800548947 */ /* 0x002fea0003800000 */
.L_x_164:
[----:B-1----:R-:W1:Y:S01]  /*3820*/  LDS.128 R4, [R4+0x110] ;  /* 0x0001100004047984 */ /* 0x002e620000000c00 */
[----:B------:R-:W2:Y:S01]  /*3830*/  LDC R17, c[0x0][0x38c] ;  /* 0x0000e300ff117b82 */ /* 0x000ea20000000800 */
[----:B------:R-:W-:Y:S01]  /*3840*/  VIADD R16, R16, 0xc0 ;  /* 0x000000c010107836 */ /* 0x000fe20000000000 */
[----:B------:R-:W-:Y:S01]  /*3850*/  ULOP3.LUT UR15, UR8, 0x1, URZ, 0x3c, !UPT ;  /* 0x00000001080f7892 */ /* 0x000fe2000f8e3cff */
[----:B------:R-:W-:Y:S01]  /*3860*/  @!PT LDS RZ, [RZ] ;  /* 0x00000000fffff984 */ /* 0x000fe20000000800 */
[----:B------:R-:W-:Y:S01]  /*3870*/  @!PT LDS RZ, [RZ] ;  /* 0x00000000fffff984 */ /* 0x000fe20000000800 */
[----:B------:R-:W-:Y:S01]  /*3880*/  @!PT LDS RZ, [RZ] ;  /* 0x00000000fffff984 */ /* 0x000fe20000000800 */
[----:B------:R-:W-:Y:S01]  /*3890*/  @!PT LDS RZ, [RZ] ;  /* 0x00000000fffff984 */ /* 0x000fe20000000800 */
[----:B------:R4:W-:Y:S06]  /*38a0*/  MEMBAR.ALL.CTA ;  /* 0x0000000000007992 */ /* 0x0009ec0000008000 */
[----:B----4-:R-:W4:Y:S01]  /*38b0*/  FENCE.VIEW.ASYNC.S ;  /* 0x00000000000073c6 */ /* 0x010f220000000000 */
[----:B------:R-:W-:Y:S01]  /*38c0*/  UMOV UR17, URZ ;  /* 0x000000ff00117c82 */ /* 0x000fe20008000000 */
[----:B------:R-:W-:Y:S01]  /*38d0*/  PRMT R16, RZ, 0x654, R16 ;  /* 0x00000654ff107816 */ /* 0x000fe20000000010 */
[----:B------:R-:W-:Y:S01]  /*38e0*/  UIMAD UR14, UR15, 0xc0, UR18 ;  /* 0x000000c00f0e78a4 */ /* 0x000fe2000f8e0212 */
[----:B--2---:R-:W-:-:S02]  /*38f0*/  ISETP.GE.AND P1, PT, R17, 0x1, PT ;  /* 0x000000011100780c */ /* 0x004fc40003f26270 */
[----:B----4-:R2:W-:Y:S01]  /*3900*/  SYNCS.ARRIVE.TRANS64.RED.A1T0 RZ, [R16+URZ], RZ ;  /* 0x000000ff10ff79a7 */ /* 0x0105e200081004ff */
[----:B-1----:R-:W-:Y:S01]  /*3910*/  LOP3.LUT P0, RZ, R6, 0x1, RZ, 0xc0, !PT ;  /* 0x0000000106ff7812 */ /* 0x002fe2000780c0ff */
[----:B------:R-:W-:Y:S02]  /*3920*/  HFMA2 R4, -RZ, RZ, 0, 5.9604644775390625e-08 ;  /* 0x00000001ff047431 */ /* 0x000fe400000001ff */
[----:B------:R-:W-:Y:S02]  /*3930*/  IMAD.MOV.U32 R5, RZ, RZ, R2 ;  /* 0x000000ffff057224 */ /* 0x000fe400078e0002 */
[----:B--2---:R-:W-:-:S05]  /*3940*/  VIADD R16, R18, 0x1 ;  /* 0x0000000112107836 */ /* 0x004fca0000000000 */
[----:B------:R-:W-:Y:S05]  /*3950*/  @!P1 BRA `(.L_x_67) ;  /* 0x0000000400449947 */ /* 0x000fea0003800000 */
[----:B------:R-:W-:Y:S02]  /*3960*/  LEA R4, R14, R3, 0x3 ;  /* 0x000000030e047211 */ /* 0x000fe400078e18ff */
[----:B------:R-:W-:-:S04]  /*3970*/  SHF.L.U32 R5, R12, 0x1f, RZ ;  /* 0x0000001f0c057819 */ /* 0x000fc800000006ff */
[----:B------:R-:W1:Y:S02]  /*3980*/  SYNCS.PHASECHK.TRANS64.TRYWAIT P1, [R4+URZ], R5 ;  /* 0x00000005040075a7 */ /* 0x000e6400080211ff */
[----:B-1----:R-:W-:Y:S05]  /*3990*/  @P1 BRA `(.L_x_68) ;  /* 0x0000000000081947 */ /* 0x002fea0003800000 */
[----:B------:R-:W1:Y:S02]  /*39a0*/  SYNCS.PHASECHK.TRANS64.TRYWAIT P1, [R4+URZ], R5 ;  /* 0x00000005040075a7 */ /* 0x000e6400080211ff */
[----:B-1----:R-:W-:Y:S05]  /*39b0*/  @!P1 BRA `(.L_x_69) ;  /* 0x0000008800009947 */ /* 0x002fea0003800000 */
.L_x_68:
[----:B------:R-:W-:Y:S02]  /*39c0*/  ELECT P3, URZ, PT ;  /* 0x0000000000ff782f */ /* 0x000fe40003860000 */
[----:B------:R-:W-:-:S11]  /*39d0*/  ISETP.GE.U32.AND P1, PT, R17, 0x81, PT ;  /* 0x000000811100780c */ /* 0x000fd60003f26070 */
[C---:B-1----:R-:W-:Y:S02]  /*39e0*/  @P3 IMAD R5, R14.reuse, 0x20, R10 ;  /* 0x000000200e053824 */ /* 0x042fe400078e020a */
[----:B------:R-:W-:Y:S02]  /*39f0*/  @P3 IMAD R6, R14, 0x40, R11 ;  /* 0x000000400e063824 */ /* 0x000fe400078e020b */
[----:B------:R-:W-:Y:S01]  /*3a00*/  @P3 IMAD.MOV.U32 R7, RZ, RZ, 0x4008 ;  /* 0x00004008ff073424 */ /* 0x000fe200078e00ff */
[----:B------:R-:W-:Y:S01]  /*3a10*/  @P3 R2UR UR11, R5 ;  /* 0x00000000050b32ca */ /* 0x000fe200000e0000 */
[C---:B------:R-:W-:Y:S01]  /*3a20*/  @P3 VIADD R5, R6.reuse, 0x20 ;  /* 0x0000002006053836 */ /* 0x040fe20000000000 */
[----:B------:R-:W-:Y:S01]  /*3a30*/  @P3 R2UR UR9, R6 ;  /* 0x00000000060932ca */ /* 0x000fe200000e0000 */
[----:B------:R-:W-:Y:S01]  /*3a40*/  @P3 IMAD.MOV.U32 R19, RZ, RZ, 0x4008 ;  /* 0x00004008ff133424 */ /* 0x000fe200078e00ff */
[----:B------:R-:W-:Y:S01]  /*3a50*/  @P3 R2UR UR17, R7 ;  /* 0x00000000071132ca */ /* 0x000fe200000e0000 */
[----:B------:R-:W-:Y:S01]  /*3a60*/  @P3 IMAD.MOV.U32 R21, RZ, RZ, 0x4008 ;  /* 0x00004008ff153424 */ /* 0x000fe200078e00ff */
[----:B------:R-:W-:Y:S01]  /*3a70*/  @P3 R2UR UR10, R5 ;  /* 0x00000000050a32ca */ /* 0x000fe200000e0000 */
[----:B------:R-:W-:-:S03]  /*3a80*/  VIADD R5, R14, 0x1 ;  /* 0x000000010e057836 */ /* 0x000fc60000000000 */
[----:B------:R-:W-:Y:S02]  /*3a90*/  @P3 R2UR UR13, R21 ;  /* 0x00000000150d32ca */ /* 0x000fe400000e0000 */
[----:B------:R-:W-:Y:S01]  /*3aa0*/  ISETP.NE.AND P2, PT, R5, 0x6, PT ;  /* 0x000000060500780c */ /* 0x000fe20003f45270 */
[----:B------:R-:W-:Y:S01]  /*3ab0*/  IMAD.U32 R6, RZ, RZ, UR11 ;  /* 0x0000000bff067e24 */ /* 0x000fe2000f8e00ff */
[----:B------:R-:W-:Y:S01]  /*3ac0*/  @P3 R2UR UR11, R19 ;  /* 0x00000000130b32ca */ /* 0x000fe200000e0000 */
[----:B------:R-:W-:Y:S01]  /*3ad0*/  IMAD.U32 R18, RZ, RZ, UR9 ;  /* 0x00000009ff127e24 */ /* 0x000fe2000f8e00ff */
[----:B------:R-:W-:Y:S02]  /*3ae0*/  SEL R7, RZ, 0x1, P2 ;  /* 0x00000001ff077807 */ /* 0x000fe40001000000 */
[----:B------:R-:W-:Y:S01]  /*3af0*/  @P3 R2UR UR16, R6 ;  /* 0x00000000061032ca */ /* 0x000fe200000e0000 */
[----:B------:R-:W-:Y:S01]  /*3b00*/  IMAD.U32 R20, RZ, RZ, UR10 ;  /* 0x0000000aff147e24 */ /* 0x000fe2000f8e00ff */
[----:B------:R-:W-:-:S02]  /*3b10*/  @P3 R2UR UR10, R18 ;  /* 0x00000000120a32ca */ /* 0x000fc400000e0000 */
[----:B------:R-:W-:Y:S01]  /*3b20*/  SEL R6, R5, RZ, P2 ;  /* 0x000000ff05067207 */ /* 0x000fe20001000000 */
[----:B------:R-:W-:Y:S01]  /*3b30*/  IMAD.U32 R5, RZ, RZ, UR8 ;  /* 0x00000008ff057e24 */ /* 0x000fe2000f8e00ff */
[----:B------:R-:W-:Y:S02]  /*3b40*/  @P3 R2UR UR12, R20 ;  /* 0x00000000140c32ca */ /* 0x000fe400000e0000 */
[----:B------:R-:W-:Y:S01]  /*3b50*/  LOP3.LUT R12, R12, R7, RZ, 0x3c, !PT ;  /* 0x000000070c0c7212 */ /* 0x000fe200078e3cff */
[----:B------:R-:W-:Y:S01]  /*3b60*/  @P1 IMAD R18, R6, 0x8, R3 ;  /* 0x0000000806121824 */ /* 0x000fe200078e0203 */
[----:B------:R-:W-:Y:S01]  /*3b70*/  SHF.L.U32 R20, R5, 0x1f, RZ ;  /* 0x0000001f05147819 */ /* 0x000fe200000006ff */
[----:B------:R-:W-:Y:S01]  /*3b80*/  IMAD R5, R14, 0x400, R9 ;  /* 0x000004000e057824 */ /* 0x000fe200078e0209 */
[----:B------:R-:W-:Y:S01]  /*3b90*/  @P1 SHF.L.U32 R7, R12, 0x1f, RZ ;  /* 0x0000001f0c071819 */ /* 0x000fe200000006ff */
[----:B------:R-:W-:-:S03]  /*3ba0*/  IMAD R14, R14, 0x200, R8 ;  /* 0x000002000e0e7824 */ /* 0x000fc600078e0208 */
[----:B------:R1:W2:Y:S01]  /*3bb0*/  @P1 SYNCS.PHASECHK.TRANS64.TRYWAIT P5, [R18+URZ], R7 ;  /* 0x00000007120015a7 */ /* 0x0002a200080a11ff */
[----:B------:R1:W-:Y:S01]  /*3bc0*/  UTCCP.T.S.4x32dp128bit tmem[UR18+0x1c0], gdesc[UR16] ;  /* 0x0001c010120079e7 */ /* 0x0003e20009100000 */
[----:B------:R1:W-:Y:S01]  /*3bd0*/  UTCCP.T.S.4x32dp128bit tmem[UR18+0x1c4], gdesc[UR10] ;  /* 0x0001c40a120079e7 */ /* 0x0003e20009100000 */
[----:B------:R1:W-:Y:S01]  /*3be0*/  UTCCP.T.S.4x32dp128bit tmem[UR18+0x1c8], gdesc[UR12] ;  /* 0x0001c80c120079e7 */ /* 0x0003e20009100000 */
[----:B------:R-:W4:Y:S02]  /*3bf0*/  SYNCS.PHASECHK.TRANS64.TRYWAIT P2, [R3+URZ+0xd8], R20 ;  /* 0x0000d814030075a7 */ /* 0x000f2400080411ff */
[----:B-12-4-:R-:W-:Y:S05]  /*3c00*/  @!P2 BRA `(.L_x_70) ;  /* 0x000000840080a947 */ /* 0x016fea0003800000 */
.L_x_165:
[----:B------:R-:W-:Y:S02]  /*3c10*/  ELECT P2, URZ, PT ;  /* 0x0000000000ff782f */ /* 0x000fe40003840000 */
[C---:B------:R-:W-:Y:S02]  /*3c20*/  R2UR UR11, R5.reuse ;  /* 0x00000000050b72ca */ /* 0x040fe400000e0000 */
[----:B------:R-:W-:Y:S02]  /*3c30*/  ELECT P4, URZ, PT ;  /* 0x0000000000ff782f */ /* 0x000fe40003880000 */
[C---:B------:R-:W-:Y:S01]  /*3c40*/  R2UR UR10, R14.reuse ;  /* 0x000000000e0a72ca */ /* 0x040fe200000e0000 */
[----:B------:R-:W-:Y:S01]  /*3c50*/  VIADD R5, R5, 0x2 ;  /* 0x0000000205057836 */ /* 0x000fe20000000000 */
[----:B------:R-:W-:Y:S01]  /*3c60*/  ELECT P3, URZ, PT ;  /* 0x0000000000ff782f */ /* 0x000fe20003860000 */
[----:B------:R-:W-:Y:S01]  /*3c70*/  VIADD R14, R14, 0x2 ;  /* 0x000000020e0e7836 */ /* 0x000fe20000000000 */
[----:B------:R-:W-:-:S02]  /*3c80*/  UMOV UR17, 0x1 ;  /* 0x0000000100117882 */ /* 0x000fc40000000000 */
[----:B------:R-:W-:Y:S02]  /*3c90*/  R2UR UR9, R5 ;  /* 0x00000000050972ca */ /* 0x000fe400000e0000 */
[----:B------:R-:W-:Y:S01]  /*3ca0*/  R2UR UR8, R14 ;  /* 0x000000000e0872ca */ /* 0x000fe200000e0000 */
[----:B------:R-:W-:Y:S02]  /*3cb0*/  IMAD.MOV.U32 R14, RZ, RZ, R6 ;  /* 0x000000ffff0e7224 */ /* 0x000fe400078e0006 */
[----:B------:R-:W-:Y:S02]  /*3cc0*/  @P2 VIADD R4, R4, 0x30 ;  /* 0x0000003004042836 */ /* 0x000fe40000000000 */
[----:B------:R-:W-:Y:S02]  /*3cd0*/  IMAD.U32 R18, RZ, RZ, UR11 ;  /* 0x0000000bff127e24 */ /* 0x000fe4000f8e00ff */
[----:B------:R-:W-:Y:S01]  /*3ce0*/  @P4 IMAD.MOV.U32 R19, RZ, RZ, -0x7fffbfe0 ;  /* 0x80004020ff134424 */ /* 0x000fe200078e00ff */
[----:B------:R-:W-:Y:S01]  /*3cf0*/  @P2 R2UR UR11, R4 ;  /* 0x00000000040b22ca */ /* 0x000fe200000e0000 */
[----:B------:R-:W-:Y:S01]  /*3d00*/  IMAD.U32 R4, RZ, RZ, UR10 ;  /* 0x0000000aff047e24 */ /* 0x000fe2000f8e00ff */
[----:B------:R-:W-:Y:S01]  /*3d10*/  @P4 R2UR UR12, R18 ;  /* 0x00000000120c42ca */ /* 0x000fe200000e0000 */
[----:B------:R-:W-:Y:S01]  /*3d20*/  @P4 IMAD.MOV.U32 R5, RZ, RZ, -0x7fffbfe0 ;  /* 0x80004020ff054424 */ /* 0x000fe200078e00ff */
[----:B------:R-:W-:Y:S01]  /*3d30*/  @P4 R2UR UR13, R19 ;  /* 0x00000000130d42ca */ /* 0x000fe200000e0000 */
[----:B-1----:R-:W-:Y:S01]  /*3d40*/  IMAD.U32 R20, RZ, RZ, UR9 ;  /* 0x00000009ff147e24 */ /* 0x002fe2000f8e00ff */
[----:B------:R-:W-:Y:S01]  /*3d50*/  @P4 R2UR UR32, R4 ;  /* 0x00000000042042ca */ /* 0x000fe200000e0000 */
[----:B------:R-:W-:Y:S01]  /*3d60*/  IMAD.U32 R18, RZ, RZ, UR8 ;  /* 0x00000008ff127e24 */ /* 0x000fe2000f8e00ff */
[----:B------:R-:W-:Y:S01]  /*3d70*/  @P2 LOP3.LUT R4, R0, 0xffff, RZ, 0xc0, !PT ;  /* 0x0000ffff00042812 */ /* 0x000fe200078ec0ff */
[----:B------:R-:W-:Y:S01]  /*3d80*/  @P3 IMAD.MOV.U32 R21, RZ, RZ, -0x7fffbfe0 ;  /* 0x80004020ff153424 */ /* 0x000fe200078e00ff */
[----:B------:R-:W-:Y:S01]  /*3d90*/  @P4 R2UR UR33, R5 ;  /* 0x00000000052142ca */ /* 0x000fe200000e0000 */
[----:B------:R-:W-:Y:S01]  /*3da0*/  @P3 IMAD.MOV.U32 R19, RZ, RZ, -0x7fffbfe0 ;  /* 0x80004020ff133424 */ /* 0x000fe200078e00ff */
[----:B------:R-:W-:Y:S01]  /*3db0*/  @P3 R2UR UR30, R20 ;  /* 0x00000000141e32ca */ /* 0x000fe200000e0000 */
[----:B------:R-:W-:Y:S01]  /*3dc0*/  IMAD.MOV.U32 R5, RZ, RZ, R15 ;  /* 0x000000ffff057224 */ /* 0x000fe200078e000f */
[----:B------:R-:W-:-:S02]  /*3dd0*/  @P3 R2UR UR31, R21 ;  /* 0x00000000151f32ca */ /* 0x000fc400000e0000 */
[----:B------:R-:W-:Y:S02]  /*3de0*/  @P3 R2UR UR28, R18 ;  /* 0x00000000121c32ca */ /* 0x000fe400000e0000 */
[----:B------:R-:W-:Y:S02]  /*3df0*/  @P3 R2UR UR29, R19 ;  /* 0x00000000131d32ca */ /* 0x000fe400000e0000 */
[----:B------:R-:W-:Y:S01]  /*3e00*/  @P2 R2UR UR8, R4 ;  /* 0x00000000040822ca */ /* 0x000fe200000e0000 */
[----:B------:R-:W-:Y:S01]  /*3e10*/  IMAD.MOV.U32 R4, RZ, RZ, 0x1 ;  /* 0x00000001ff047424 */ /* 0x000fe200078e00ff */
[----:B------:R-:W-:Y:S01]  /*3e20*/  @P1 SEL R4, RZ, 0x1, !P5 ;  /* 0x00000001ff041807 */ /* 0x000fe20006800000 */
[----:B------:R1:W-:Y:S08]  /*3e30*/  UTCOMMA gdesc[UR32], gdesc[UR12], tmem[UR14], tmem[UR26], idesc[UR27], tmem[UR6], !UPT ;  /* 0xc0061a0c200075ea */ /* 0x0003f0000f80000e */
[----:B------:R1:W-:Y:S02]  /*3e40*/  UTCOMMA gdesc[UR28], gdesc[UR30], tmem[UR14], tmem[UR24], idesc[UR25], tmem[UR4], UPT ;  /* 0xc004181e1c0075ea */ /* 0x0003e4000b80000e */
[----:B------:R1:W-:Y:S01]  /*3e50*/  UTCBAR.MULTICAST [UR11], URZ, UR8 ;  /* 0x000000ff0b0073e9 */ /* 0x0003e20008000808 */
[----:B------:R-:W-:Y:S01]  /*3e60*/  NOP ;  /* 0x0000000000007918 */ /* 0x000fe20000000000 */
.L_x_67:
[----:B------:R-:W-:-:S13]  /*3e70*/  ISETP.GE.AND P1, PT, R5, 0x1, PT ;  /* 0x000000010500780c */ /* 0x000fda0003f26270 */
[----:B------:R-:W-:Y:S05]  /*3e80*/  @!P1 BRA `(.L_x_71) ;  /* 0x0000000400489947 */ /* 0x000fea0003800000 */
[----:B------:R-:W-:Y:S02]  /*3e90*/  IADD3 R17, PT, PT, R5, -0x1, RZ ;  /* 0xffffffff05117810 */ /* 0x000fe40007ffe0ff */
[----:B------:R-:W-:-:S07]  /*3ea0*/  MOV R18, R14 ;  /* 0x0000000e00127202 */ /* 0x000fce0000000f00 */
.L_x_74:
[----:B------:R-:W-:Y:S01]  /*3eb0*/  ISETP.NE.AND P3, PT, R4, RZ, PT ;  /* 0x000000ff0400720c */ /* 0x000fe20003f65270 */
[C---:B------:R-:W-:Y:S01]  /*3ec0*/  VIADD R14, R18.reuse, 0x1 ;  /* 0x00000001120e7836 */ /* 0x040fe20000000000 */
[----:B------:R-:W-:Y:S01]  /*3ed0*/  ISETP.NE.AND P1, PT, R17, RZ, PT ;  /* 0x000000ff1100720c */ /* 0x000fe20003f25270 */
[----:B------:R-:W-:Y:S03]  /*3ee0*/  IMAD R7, R18, 0x8, R3 ;  /* 0x0000000812077824 */ /* 0x000fe600078e0203 */
[C---:B------:R-:W-:Y:S04]  /*3ef0*/  ISETP.NE.AND P2, PT, R14.reuse, 0x6, PT ;  /* 0x000000060e00780c */ /* 0x040fe80003f45270 */
[----:B------:R-:W-:Y:S02]  /*3f00*/  SEL R14, R14, RZ, P2 ;  /* 0x000000ff0e0e7207 */ /* 0x000fe40001000000 */
[----:B------:R-:W-:Y:S01]  /*3f10*/  SEL R5, RZ, 0x1, P2 ;  /* 0x00000001ff057807 */ /* 0x000fe20001000000 */
[----:B--2---:R-:W-:Y:S06]  /*3f20*/  @P3 BRA `(.L_x_72) ;  /* 0x00000000000c3947 */ /* 0x004fec0003800000 */
[----:B------:R-:W-:Y:S04]  /*3f30*/  SHF.L.U32 R4, R12, 0x1f, RZ ;  /* 0x0000001f0c047819 */ /* 0x000fe800000006ff */
[----:B------:R-:W2:Y:S02]  /*3f40*/  SYNCS.PHASECHK.TRANS64.TRYWAIT P2, [R7+URZ], R4 ;  /* 0x00000004070075a7 */ /* 0x000ea400080411ff */
[----:B--2---:R-:W-:Y:S05]  /*3f50*/  @!P2 BRA `(.L_x_73) ;  /* 0x0000008000c0a947 */ /* 0x004fea0003800000 */
.L_x_72:
[----:B------:R-:W-:Y:S01]  /*3f60*/  LOP3.LUT R12, R12, R5, RZ, 0x3c, !PT ;  /* 0x000000050c0c7212 */ /* 0x000fe200078e3cff */
[----:B------:R-:W-:Y:S01]  /*3f70*/  @P1 IMAD R20, R14, 0x8, R3 ;  /* 0x000000080e141824 */ /* 0x000fe200078e0203 */
[----:B------:R-:W-:Y:S01]  /*3f80*/  UISETP.NE.U32.AND UP0, UPT, UR17, URZ, UPT ;  /* 0x000000ff1100728c */ /* 0x000fe2000bf05070 */
[----:B------:R-:W-:Y:S01]  /*3f90*/  IMAD R6, R18, 0x200, R8 ;  /* 0x0000020012067824 */ /* 0x000fe200078e0208 */
[----:B------:R-:W-:Y:S02]  /*3fa0*/  @P1 SHF.L.U32 R19, R12, 0x1f, RZ ;  /* 0x0000001f0c131819 */ /* 0x000fe400000006ff */
[----:B------:R-:W-:Y:S01]  /*3fb0*/  ELECT P5, URZ, PT ;  /* 0x0000000000ff782f */ /* 0x000fe200038a0000 */
[----:B------:R-:W-:Y:S01]  /*3fc0*/  IMAD R5, R18, 0x400, R9 ;  /* 0x0000040012057824 */ /* 0x000fe200078e0209 */
[----:B------:R-:W-:Y:S02]  /*3fd0*/  ELECT P2, URZ, PT ;  /* 0x0000000000ff782f */ /* 0x000fe40003840000 */
[C---:B------:R-:W-:Y:S01]  /*3fe0*/  R2UR UR10, R6.reuse ;  /* 0x00000000060a72ca */ /* 0x040fe200000e0000 */
[----:B------:R-:W4:Y:S01]  /*3ff0*/  @P1 SYNCS.PHASECHK.TRANS64.TRYWAIT P6, [R20+URZ], R19 ;  /* 0x00000013140015a7 */ /* 0x000f2200080c11ff */
[----:B------:R-:W-:Y:S02]  /*4000*/  ELECT P4, URZ, PT ;  /* 0x0000000000ff782f */ /* 0x000fe40003880000 */
[C---:B-1----:R-:W-:Y:S01]  /*4010*/  R2UR UR11, R5.reuse ;  /* 0x00000000050b72ca */ /* 0x042fe200000e0000 */
[----:B--2---:R-:W-:Y:S01]  /*4020*/  VIADD R4, R5, 0x2 ;  /* 0x0000000205047836 */ /* 0x004fe20000000000 */
[----:B------:R-:W-:Y:S01]  /*4030*/  ELECT P3, URZ, PT ;  /* 0x0000000000ff782f */ /* 0x000fe20003860000 */
[----:B------:R-:W-:Y:S01]  /*4040*/  VIADD R5, R6, 0x2 ;  /* 0x0000000206057836 */ /* 0x000fe20000000000 */
[----:B------:R-:W-:Y:S02]  /*4050*/  UMOV UR17, 0x1 ;  /* 0x0000000100117882 */ /* 0x000fe40000000000 */
[----:B------:R-:W-:Y:S01]  /*4060*/  R2UR UR9, R4 ;  /* 0x00000000040972ca */ /* 0x000fe200000e0000 */
[C---:B------:R-:W-:Y:S01]  /*4070*/  @P5 IMAD R4, R18.reuse, 0x20, R10 ;  /* 0x0000002012045824 */ /* 0x040fe200078e020a */
[----:B------:R-:W-:Y:S01]  /*4080*/  R2UR UR8, R5 ;  /* 0x00000000050872ca */ /* 0x000fe200000e0000 */
[----:B------:R-:W-:Y:S02]  /*4090*/  @P5 IMAD R5, R18, 0x40, R11 ;  /* 0x0000004012055824 */ /* 0x000fe400078e020b */
[----:B------:R-:W-:Y:S01]  /*40a0*/  @P2 VIADD R7, R7, 0x30 ;  /* 0x0000003007072836 */ /* 0x000fe20000000000 */
[----:B------:R-:W-:Y:S01]  /*40b0*/  @P5 R2UR UR13, R4 ;  /* 0x00000000040d52ca */ /* 0x000fe200000e0000 */
[----:B------:R-:W-:Y:S01]  /*40c0*/  IMAD.U32 R6, RZ, RZ, UR11 ;  /* 0x0000000bff067e24 */ /* 0x000fe2000f8e00ff */
[C---:B------:R-:W-:Y:S01]  /*40d0*/  @P5 R2UR UR12, R5.reuse ;  /* 0x00000000050c52ca */ /* 0x040fe200000e0000 */
[----:B------:R-:W-:Y:S01]  /*40e0*/  @P5 VIADD R5, R5, 0x20 ;  /* 0x0000002005055836 */ /* 0x000fe20000000000 */
[----:B------:R-:W-:Y:S01]  /*40f0*/  @P2 LOP3.LUT R4, R0, 0xffff, RZ, 0xc0, !PT ;  /* 0x0000ffff00042812 */ /* 0x000fe200078ec0ff */
[----:B------:R-:W-:Y:S01]  /*4100*/  IMAD.U32 R22, RZ, RZ, UR10 ;  /* 0x0000000aff167e24 */ /* 0x000fe2000f8e00ff */
[----:B------:R-:W-:Y:S01]  /*4110*/  @P2 R2UR UR16, R7 ;  /* 0x00000000071022ca */ /* 0x000fe200000e0000 */
[----:B------:R-:W-:Y:S01]  /*4120*/  @P4 IMAD.MOV.U32 R7, RZ, RZ, -0x7fffbfe0 ;  /* 0x80004020ff074424 */ /* 0x000fe200078e00ff */
[----:B------:R-:W-:Y:S01]  /*4130*/  @P5 R2UR UR11, R5 ;  /* 0x00000000050b52ca */ /* 0x000fe200000e0000 */
[----:B------:R-:W-:Y:S01]  /*4140*/  @P3 IMAD.MOV.U32 R5, RZ, RZ, -0x7fffbfe0 ;  /* 0x80004020ff053424 */ /* 0x000fe200078e00ff */
[----:B------:R-:W-:Y:S01]  /*4150*/  @P2 R2UR UR10, R4 ;  /* 0x00000000040a22ca */ /* 0x000fe200000e0000 */
[----:B------:R-:W-:Y:S01]  /*4160*/  IMAD.U32 R4, RZ, RZ, UR9 ;  /* 0x00000009ff047e24 */ /* 0x000fe2000f8e00ff */
[----:B------:R-:W-:Y:S01]  /*4170*/  @P4 R2UR UR28, R6 ;  /* 0x00000000061c42ca */ /* 0x000fe200000e0000 */
[----:B------:R-:W-:Y:S01]  /*4180*/  @P4 IMAD.MOV.U32 R23, RZ, RZ, -0x7fffbfe0 ;  /* 0x80004020ff174424 */ /* 0x000fe200078e00ff */
[----:B------:R-:W-:Y:S01]  /*4190*/  @P4 R2UR UR29, R7 ;  /* 0x00000000071d42ca */ /* 0x000fe200000e0000 */
[----:B------:R-:W-:Y:S01]  /*41a0*/  IMAD.U32 R6, RZ, RZ, UR13 ;  /* 0x0000000dff067e24 */ /* 0x000fe2000f8e00ff */
[----:B------:R-:W-:Y:S01]  /*41b0*/  @P3 R2UR UR30, R4 ;  /* 0x00000000041e32ca */ /* 0x000fe200000e0000 */
[----:B------:R-:W-:Y:S01]  /*41c0*/  @P5 IMAD.MOV.U32 R7, RZ, RZ, 0x4008 ;  /* 0x00004008ff075424 */ /* 0x000fe200078e00ff */
        /* <DEDUP_REMOVED lines=11> */
[----:B------:R-:W-:Y:S01]  /*4280*/  @P3 IMAD.MOV.U32 R7, RZ, RZ, -0x7fffbfe0 ;  /* 0x80004020ff073424 */ /* 0x000fe200078e00ff */
[----:B------:R-:W-:Y:S01]  /*4290*/  @P5 R2UR UR35, R5 ;  /* 0x00000000052352ca */ /* 0x000fe200000e0000 */
[C---:B------:R-:W-:Y:S01]  /*42a0*/  VIADD R4, R17.reuse, 0x1 ;  /* 0x0000000111047836 */ /* 0x040fe20000000000 */
[----:B------:R-:W-:Y:S01]  /*42b0*/  @P5 R2UR UR36, R22 ;  /* 0x00000000162452ca */ /* 0x000fe200000e0000 */
[----:B------:R-:W-:Y:S01]  /*42c0*/  VIADD R17, R17, 0xffffffff ;  /* 0xffffffff11117836 */ /* 0x000fe20000000000 */
[----:B------:R-:W-:Y:S01]  /*42d0*/  @P5 R2UR UR37, R23 ;  /* 0x00000000172552ca */ /* 0x000fe200000e0000 */
[----:B------:R-:W-:Y:S01]  /*42e0*/  IMAD.MOV.U32 R18, RZ, RZ, R14 ;  /* 0x000000ffff127224 */ /* 0x000fe200078e000e */
[----:B------:R-:W-:Y:S02]  /*42f0*/  @P3 R2UR UR8, R6 ;  /* 0x00000000060832ca */ /* 0x000fe400000e0000 */
[----:B------:R-:W-:Y:S01]  /*4300*/  @P3 R2UR UR9, R7 ;  /* 0x00000000070932ca */ /* 0x000fe200000e0000 */
[----:B------:R2:W-:Y:S01]  /*4310*/  UTCCP.T.S.4x32dp128bit tmem[UR18+0x1c0], gdesc[UR12] ;  /* 0x0001c00c120079e7 */ /* 0x0005e20009100000 */
[----:B------:R-:W-:Y:S01]  /*4320*/  ISETP.GT.U32.AND P2, PT, R4, 0x1, PT ;  /* 0x000000010400780c */ /* 0x000fe20003f44070 */
[----:B------:R-:W-:Y:S02]  /*4330*/  IMAD.MOV.U32 R4, RZ, RZ, 0x1 ;  /* 0x00000001ff047424 */ /* 0x000fe400078e00ff */
[----:B------:R2:W-:Y:S04]  /*4340*/  UTCCP.T.S.4x32dp128bit tmem[UR18+0x1c4], gdesc[UR34] ;  /* 0x0001c422120079e7 */ /* 0x0005e80009100000 */
[----:B------:R2:W-:Y:S01]  /*4350*/  UTCCP.T.S.4x32dp128bit tmem[UR18+0x1c8], gdesc[UR36] ;  /* 0x0001c824120079e7 */ /* 0x0005e20009100000 */
[----:B------:R2:W-:Y:S03]  /*4360*/  UTCOMMA gdesc[UR32], gdesc[UR28], tmem[UR14], tmem[UR22], idesc[UR23], tmem[UR6], UP0 ;  /* 0xc006161c200075ea */ /* 0x0005e6000800000e */
[----:B------:R2:W-:Y:S01]  /*4370*/  UTCOMMA gdesc[UR8], gdesc[UR30], tmem[UR14], tmem[UR20], idesc[UR21], tmem[UR4], UPT ;  /* 0xc004141e080075ea */ /* 0x0005e2000b80000e */
[----:B------:R2:W-:Y:S01]  /*4380*/  UTCBAR.MULTICAST [UR16], URZ, UR10 ;  /* 0x000000ff100073e9 */ /* 0x0005e2000800080a */
[----:B----4-:R-:W-:Y:S01]  /*4390*/  @P1 SEL R4, RZ, 0x1, !P6 ;  /* 0x00000001ff041807 */ /* 0x010fe20007000000 */
[----:B------:R-:W-:Y:S06]  /*43a0*/  @P2 BRA `(.L_x_74) ;  /* 0xfffffff800c02947 */ /* 0x000fec000383ffff */
.L_x_71:
[----:B------:R-:W-:Y:S01]  /*43b0*/  ELECT P1, URZ, PT ;  /* 0x0000000000ff782f */ /* 0x000fe20003820000 */
[----:B-12---:R-:W-:-:S12]  /*43c0*/  UMOV UR8, UR15 ;  /* 0x0000000f00087c82 */ /* 0x006fd80008000000 */
[----:B------:R-:W-:-:S05]  /*43d0*/  @P1 VIADD R4, R3, 0xd0 ;  /* 0x000000d003041836 */ /* 0x000fca0000000000 */
[----:B------:R-:W-:Y:S02]  /*43e0*/  @P1 R2UR UR9, R4 ;  /* 0x00000000040912ca */ /* 0x000fe400000e0000 */
[----:B------:R-:W-:-:S04]  /*43f0*/  ISETP.NE.AND P1, PT, R16, 0x2, PT ;  /* 0x000000021000780c */ /* 0x000fc80003f25270 */
[----:B------:R-:W-:Y:S02]  /*4400*/  SEL R4, RZ, 0x1, P1 ;  /* 0x00000001ff047807 */ /* 0x000fe40000800000 */
[----:B------:R-:W-:Y:S02]  /*4410*/  SEL R18, R16, RZ, P1 ;  /* 0x000000ff10127207 */ /* 0x000fe40000800000 */
[----:B------:R-:W-:-:S03]  /*4420*/  LOP3.LUT R13, R13, R4, RZ, 0x3c, !PT ;  /* 0x000000040d0d7212 */ /* 0x000fc600078e3cff */
[----:B------:R1:W-:Y:S01]  /*4430*/  UTCBAR [UR9], URZ ;  /* 0x000000ff090073e9 */ /* 0x0003e200080000ff */
[----:B------:R-:W-:Y:S05]  /*4440*/  @P0 BRA `(.L_x_75) ;  /* 0xfffffff000e00947 */ /* 0x000fea000383ffff */
[----:B------:R-:W2:Y:S01]  /*4450*/  S2UR UR4, SR_CgaCtaId ;  /* 0x00000000000479c3 */ /* 0x000ea20000008800 */
[----:B------:R-:W-:Y:S01]  /*4460*/  ELECT P0, URZ, PT ;  /* 0x0000000000ff782f */ /* 0x000fe20003800000 */
[----:B------:R-:W-:Y:S01]  /*4470*/  IMAD.MOV.U32 R0, RZ, RZ, 0x1 ;  /* 0x00000001ff007424 */ /* 0x000fe200078e00ff */
[----:B------:R-:W-:Y:S01]  /*4480*/  UMOV UR5, 0x40 ;  /* 0x0000004000057882 */ /* 0x000fe20000000000 */
[----:B------:R-:W-:-:S04]  /*4490*/  SHF.L.U32 R2, RZ, 0x1f, RZ ;  /* 0x0000001fff027819 */ /* 0x000fc800000006ff */
[----:B------:R-:W-:Y:S01]  /*44a0*/  UVIRTCOUNT.DEALLOC.SMPOOL 0x80 ;  /* 0x000000800000784c */ /* 0x000fe20000000000 */
[----:B--2---:R-:W-:-:S09]  /*44b0*/  ULEA UR4, UR4, UR5, 0x18 ;  /* 0x0000000504047291 */ /* 0x004fd2000f8ec0ff */
[----:B------:R2:W-:Y:S01]  /*44c0*/  @P0 STS.U8 [UR4+0x1c], R0 ;  /* 0x00001c00ff000988 */ /* 0x0005e20008000004 */
[----:B------:R-:W4:Y:S02]  /*44d0*/  SYNCS.PHASECHK.TRANS64.TRYWAIT P0, [R3+URZ+0x100], R2 ;  /* 0x00010002030075a7 */ /* 0x000f2400080011ff */
[----:B--2-4-:R-:W-:Y:S05]  /*44e0*/  @!P0 BRA `(.L_x_76) ;  /* 0x0000007c00708947 */ /* 0x014fea0003800000 */
.L_x_166:
[----:B------:R-:W-:Y:S01]  /*44f0*/  NOP ;  /* 0x0000000000007918 */ /* 0x000fe20000000000 */
[----:B------:R-:W4:Y:S01]  /*4500*/  LDS R0, [UR4+0x14] ;  /* 0x00001404ff007984 */ /* 0x000f220008000800 */
[----:B------:R-:W-:Y:S01]  /*4510*/  ULOP3.LUT UR6, UR18, 0xffff, URZ, 0xc0, !UPT ;  /* 0x0000ffff12067892 */ /* 0x000fe2000f8ec0ff */
[----:B------:R-:W-:Y:S01]  /*4520*/  UMOV UR8, 0xffff ;  /* 0x0000ffff00087882 */ /* 0x000fe20000000000 */
[----:B------:R-:W-:Y:S02]  /*4530*/  UMOV UR5, 0x1 ;  /* 0x0000000100057882 */ /* 0x000fe40000000000 */
[----:B------:R-:W-:-:S04]  /*4540*/  USHF.R.U32.HI UR6, URZ, 0x5, UR6 ;  /* 0x00000005ff067899 */ /* 0x000fc80008011606 */
[----:B------:R-:W-:Y:S02]  /*4550*/  USHF.L.U32 UR8, UR8, UR6, URZ ;  /* 0x0000000608087299 */ /* 0x000fe400080006ff */
[----:B------:R-:W-:-:S04]  /*4560*/  USHF.L.U32 UR5, UR5, UR6, URZ ;  /* 0x0000000605057299 */ /* 0x000fc800080006ff */
[----:B----4-:R-:W-:-:S04]  /*4570*/  LOP3.LUT R0, R0, UR8, RZ, 0xc0, !PT ;  /* 0x0000000800007c12 */ /* 0x010fc8000f8ec0ff */
[----:B------:R-:W-:-:S13]  /*4580*/  ISETP.NE.AND P0, PT, R0, UR8, PT ;  /* 0x0000000800007c0c */ /* 0x000fda000bf05270 */
[----:B------:R-:W-:Y:S05]  /*4590*/  @P0 BRA `(.L_x_77) ;  /* 0x0000000000580947 */ /* 0x000fea0003800000 */
[----:B------:R-:W4:Y:S02]  /*45a0*/  LDS R0, [UR4+0x18] ;  /* 0x00001804ff007984 */ /* 0x000f240008000800 */
[----:B----4-:R-:W-:-:S04]  /*45b0*/  LOP3.LUT R0, R0, UR5, RZ, 0xc0, !PT ;  /* 0x0000000500007c12 */ /* 0x010fc8000f8ec0ff */
[----:B------:R-:W-:-:S13]  /*45c0*/  ISETP.NE.AND P0, PT, R0, UR5, PT ;  /* 0x0000000500007c0c */ /* 0x000fda000bf05270 */
[----:B------:R-:W-:Y:S05]  /*45d0*/  @P0 BRA `(.L_x_78) ;  /* 0x00000000003c0947 */ /* 0x000fea0003800000 */
[----:B--2---:R-:W2:Y:S01]  /*45e0*/  S2R R2, SR_LANEID ;  /* 0x0000000000027919 */ /* 0x004ea20000000000 */
[----:B------:R-:W-:Y:S01]  /*45f0*/  ULOP3.LUT UR8, URZ, UR8, URZ, 0x33, !UPT ;  /* 0x00000008ff087292 */ /* 0x000fe2000f8e33ff */
[----:B------:R-:W-:Y:S01]  /*4600*/  LOP3.LUT R4, RZ, UR5, RZ, 0x33, !PT ;  /* 0x00000005ff047c12 */ /* 0x000fe2000f8e33ff */
[----:B------:R-:W-:Y:S02]  /*4610*/  VOTEU.ANY UR7, UPT, PT ;  /* 0x0000000000077886 */ /* 0x000fe400038e0100 */
[----:B------:R-:W-:Y:S01]  /*4620*/  UFLO.U32 UR7, UR7 ;  /* 0x00000007000772bd */ /* 0x000fe200080e0000 */
[----:B------:R-:W4:Y:S01]  /*4630*/  REDUX UR5, R4 ;  /* 0x00000000040573c4 */ /* 0x000f220000000000 */
[----:B------:R-:W-:-:S06]  /*4640*/  IMAD.U32 R0, RZ, RZ, UR8 ;  /* 0x00000008ff007e24 */ /* 0x000fcc000f8e00ff */
[----:B------:R1:W-:Y:S01]  /*4650*/  UTCATOMSWS.AND URZ, UR8 ;  /* 0x0000000800ff79e3 */ /* 0x0003e20008000000 */
[----:B------:R-:W3:Y:S01]  /*4660*/  REDUX UR6, R0 ;  /* 0x00000000000673c4 */ /* 0x000ee20000000000 */
[----:B--2---:R-:W-:Y:S01]  /*4670*/  ISETP.EQ.U32.AND P0, PT, R2, UR7, PT ;  /* 0x0000000702007c0c */ /* 0x004fe2000bf02070 */
[----:B----4-:R-:W-:Y:S01]  /*4680*/  IMAD.U32 R2, RZ, RZ, UR5 ;  /* 0x00000005ff027e24 */ /* 0x010fe2000f8e00ff */
[----:B---3--:R-:W-:-:S11]  /*4690*/  MOV R3, UR6 ;  /* 0x0000000600037c02 */ /* 0x008fd60008000f00 */
[----:B------:R1:W-:Y:S04]  /*46a0*/  @P0 ATOMS.AND RZ, [UR4+0x14], R3 ;  /* 0x00001403ffff098c */ /* 0x0003e8000a800004 */
[----:B------:R1:W-:Y:S01]  /*46b0*/  @P0 ATOMS.AND RZ, [UR4+0x18], R2 ;  /* 0x00001802ffff098c */ /* 0x0003e2000a800004 */
[----:B------:R-:W-:Y:S05]  /*46c0*/  BRA `(.L_x_79) ;  /* 0x0000000000147947 */ /* 0x000fea0003800000 */
.L_x_78:
[----:B--2---:R-:W-:Y:S02]  /*46d0*/  MOV R2, 0x46f0 ;  /* 0x000046f000027802 */ /* 0x004fe40000000f00 */
[----:B-1-3-5:R-:W-:Y:S05]  /*46e0*/  CALL.REL.NOINC `($__internal_0_$__cuda_sm10x_tcgen05_guardrail_trap_col_being_dealloced_not_returned_by_alloc) ;  /* 0x0000008000587944 */ /* 0x02afea0003c00000 */
[----:B------:R-:W-:Y:S05]  /*46f0*/  BRA `(.L_x_79) ;  /* 0x0000000000087947 */ /* 0x000fea0003800000 */
.L_x_77:
[----:B--2---:R-:W-:Y:S02]  /*4700*/  MOV R2, 0x4720 ;  /* 0x0000472000027802 */ /* 0x004fe40000000f00 */
[----:B-1-3-5:R-:W-:Y:S05]  /*4710*/  CALL.REL.NOINC `($__internal_2_$__cuda_sm10x_tcgen05_guardrail_trap_unallocated_columns_being_dealloced) ;  /* 0x0000008000647944 */ /* 0x02afea0003c00000 */
.L_x_79:
[----:B------:R-:W-:Y:S01]  /*4720*/  NOP ;  /* 0x0000000000007918 */ /* 0x000fe20000000000 */
[----:B-1----:R-:W-:Y:S05]  /*4730*/  EXIT ;  /* 0x000000000000794d */ /* 0x002fea0003800000 */
.L_x_61:
[----:B------:R-:W-:-:S09]  /*4740*/  UISETP.NE.OR UP4, UPT, UR6, 0x3, !UP4 ;  /* 0x000000030600788c */ /* 0x000fd2000e785670 */
[----:B------:R-:W-:Y:S05]  /*4750*/  BRA.U UP4, `(.L_x_80) ;  /* 0x0000001104387547 */ /* 0x000fea000b800000 */
[----:B------:R-:W1:Y:S01]  /*4760*/  LDC R0, c[0x0][0xf30] ;  /* 0x0003cc00ff007b82 */ /* 0x000e620000000800 */
[----:B------:R-:W-:Y:S01]  /*4770*/  UMOV UR4, 0x400 ;  /* 0x0000040000047882 */ /* 0x000fe20000000000 */
[----:B------:R-:W-:Y:S01]  /*4780*/  HFMA2 R34, -RZ, RZ, 0, 0 ;  /* 0x00000000ff227431 */ /* 0x000fe200000001ff */
[----:B------:R-:W-:Y:S01]  /*4790*/  ULEA UR4, UR45, UR4, 0x18 ;  /* 0x000000042d047291 */ /* 0x000fe2000f8ec0ff */
[----:B------:R-:W-:Y:S01]  /*47a0*/  IMAD.MOV.U32 R35, RZ, RZ, 0x1 ;  /* 0x00000001ff237424 */ /* 0x000fe200078e00ff */
[----:B------:R-:W-:Y:S01]  /*47b0*/  CS2R R32, SRZ ;  /* 0x0000000000207805 */ /* 0x000fe2000001ff00 */
[----:B------:R-:W-:Y:S01]  /*47c0*/  IMAD.MOV.U32 R30, RZ, RZ, 0x4000 ;  /* 0x00004000ff1e7424 */ /* 0x000fe200078e00ff */
[----:B------:R-:W-:Y:S01]  /*47d0*/  UIADD3 UR5, UPT, UPT, UR4, 0x78, URZ ;  /* 0x0000007804057890 */ /* 0x000fe2000fffe0ff */
[----:B------:R-:W2:Y:S01]  /*47e0*/  LDC R29, c[0x0][0x370] ;  /* 0x0000dc00ff1d7b82 */ /* 0x000ea20000000800 */
[----:B------:R-:W-:Y:S02]  /*47f0*/  UIADD3 UR33, UPT, UPT, UR4, 0x60, URZ ;  /* 0x0000006004217890 */ /* 0x000fe4000fffe0ff */
[----:B------:R-:W-:-:S02]  /*4800*/  UIADD3 UR25, UPT, UPT, UR4, 0x68, URZ ;  /* 0x0000006804197890 */ /* 0x000fc4000fffe0ff */
[----:B------:R-:W-:Y:S02]  /*4810*/  UIADD3 UR17, UPT, UPT, UR4, 0x70, URZ ;  /* 0x0000007004117890 */ /* 0x000fe4000fffe0ff */
[----:B------:R-:W-:Y:S01]  /*4820*/  UPRMT UR5, UR45, 0x654, UR5 ;  /* 0x000006542d057896 */ /* 0x000fe20008000005 */
[----:B------:R-:W4:Y:S01]  /*4830*/  LDC R2, c[0x0][0xf0c] ;  /* 0x0003c300ff027b82 */ /* 0x000f220000000800 */
[----:B------:R-:W-:Y:S02]  /*4840*/  UPRMT UR7, UR45, 0x654, UR33 ;  /* 0x000006542d077896 */ /* 0x000fe40008000021 */
[----:B------:R-:W-:Y:S02]  /*4850*/  UPRMT UR6, UR45, 0x654, UR25 ;  /* 0x000006542d067896 */ /* 0x000fe40008000019 */
[----:B------:R-:W-:Y:S02]  /*4860*/  UPLOP3.LUT UP0, UPT, UPT, UPT, UPT, 0x40, 0x4 ;  /* 0x000000000004789c */ /* 0x000fe40003f0e870 */
[----:B------:R-:W-:Y:S01]  /*4870*/  UPRMT UR45, UR45, 0x654, UR17 ;  /* 0x000006542d2d7896 */ /* 0x000fe20008000011 */
[----:B------:R-:W2:Y:S01]  /*4880*/  LDC R21, c[0x0][0xf20] ;  /* 0x0003c800ff157b82 */ /* 0x000ea20000000800 */
[----:B-1----:R-:W-:-:S07]  /*4890*/  ISETP.NE.AND P1, PT, R0, 0x1, PT ;  /* 0x000000010000780c */ /* 0x002fce0003f25270 */
[----:B------:R-:W1:Y:S08]  /*48a0*/  LDC.64 R36, c[0x0][0x348] ;  /* 0x0000d200ff247b82 */ /* 0x000e700000000a00 */
[----:B------:R-:W1:Y:S08]  /*48b0*/  LDC.64 R16, c[0x0][0xc88] ;  /* 0x00032200ff107b82 */ /* 0x000e700000000a00 */
[----:B------:R-:W1:Y:S08]  /*48c0*/  LDC.64 R22, c[0x0][0xf10] ;  /* 0x0003c400ff167b82 */ /* 0x000e700000000a00 */
[----:B------:R-:W1:Y:S08]  /*48d0*/  LDC.64 R6, c[0x0][0xf18] ;  /* 0x0003c600ff067b82 */ /* 0x000e700000000a00 */
[----:B------:R-:W1:Y:S08]  /*48e0*/  LDC.64 R4, c[0x0][0xf28] ;  /* 0x0003ca00ff047b82 */ /* 0x000e700000000a00 */
[----:B------:R-:W1:Y:S08]  /*48f0*/  LDC.64 R18, c[0x0][0xc90] ;  /* 0x00032400ff127b82 */ /* 0x000e700000000a00 */
[----:B--2-4-:R-:W1:Y:S02]  /*4900*/  LDC R28, c[0x0][0x374] ;  /* 0x0000dd00ff1c7b82 */ /* 0x014e640000000800 */
.L_x_91:
[C---:B------:R-:W-:Y:S02]  /*4910*/  LEA R0, R34.reuse, UR4, 0x3 ;  /* 0x0000000422007c11 */ /* 0x040fe4000f8e18ff */
[----:B------:R-:W-:Y:S02]  /*4920*/  SHF.L.U32 R3, R33, 0x1f, RZ ;  /* 0x0000001f21037819 */ /* 0x000fe400000006ff */
[----:B------:R-:W-:Y:S02]  /*4930*/  LEA R24, R34, UR4, 0x4 ;  /* 0x0000000422187c11 */ /* 0x000fe4000f8e20ff */
[----:B------:R-:W2:Y:S02]  /*4940*/  SYNCS.PHASECHK.TRANS64.TRYWAIT P0, [R0+URZ+0xb0], R3 ;  /* 0x0000b003000075a7 */ /* 0x000ea400080011ff */
[----:B--2---:R-:W-:Y:S05]  /*4950*/  @!P0 BRA `(.L_x_81) ;  /* 0x0000007800688947 */ /* 0x004fea0003800000 */
.L_x_167:
[----:B---3--:R-:W-:Y:S01]  /*4960*/  ISETP.GE.AND P0, PT, R72, 0x1, PT ;  /* 0x000000014800780c */ /* 0x008fe20003f06270 */
[----:B------:R-:W3:Y:S01]  /*4970*/  LDS.128 R24, [R24+0x110] ;  /* 0x0001100018187984 */ /* 0x000ee20000000c00 */
[----:B-1----:R-:W-:Y:S01]  /*4980*/  ISETP.NE.U32.AND P5, PT, R18, RZ, PT ;  /* 0x000000ff1200720c */ /* 0x002fe20003fa5070 */
[----:B--2---:R-:W-:Y:S01]  /*4990*/  VIADD R0, R0, 0xc0 ;  /* 0x000000c000007836 */ /* 0x004fe20000000000 */
[----:B------:R-:W-:Y:S01]  /*49a0*/  ISETP.NE.U32.AND P4, PT, R18, RZ, PT ;  /* 0x000000ff1200720c */ /* 0x000fe20003f85070 */
[----:B------:R-:W-:Y:S01]  /*49b0*/  USHF.L.U32 UR35, UR19, 0x7, URZ ;  /* 0x0000000713237899 */ /* 0x000fe200080006ff */
[C---:B------:R-:W-:Y:S02]  /*49c0*/  ISETP.NE.AND.EX P5, PT, R19.reuse, RZ, PT, P5 ;  /* 0x000000ff1300720c */ /* 0x040fe40003fa5350 */
[----:B------:R-:W-:Y:S01]  /*49d0*/  PRMT R0, RZ, 0x654, R0 ;  /* 0x00000654ff007816 */ /* 0x000fe20000000000 */
[----:B------:R-:W-:Y:S01]  /*49e0*/  @!PT LDS RZ, [RZ] ;  /* 0x00000000fffff984 */ /* 0x000fe20000000800 */
[----:B------:R-:W-:Y:S01]  /*49f0*/  @!PT LDS RZ, [RZ] ;  /* 0x00000000fffff984 */ /* 0x000fe20000000800 */
[----:B------:R-:W-:Y:S01]  /*4a00*/  @!PT LDS RZ, [RZ] ;  /* 0x00000000fffff984 */ /* 0x000fe20000000800 */
[----:B------:R-:W-:Y:S01]  /*4a10*/  @!PT LDS RZ, [RZ] ;  /* 0x00000000fffff984 */ /* 0x000fe20000000800 */
[----:B------:R1:W-:Y:S06]  /*4a20*/  MEMBAR.ALL.CTA ;  /* 0x0000000000007992 */ /* 0x0003ec0000008000 */
[----:B-1----:R-:W1:Y:S01]  /*4a30*/  FENCE.VIEW.ASYNC.S ;  /* 0x00000000000073c6 */ /* 0x002e620000000000 */
[----:B------:R-:W-:Y:S02]  /*4a40*/  ISETP.NE.AND.EX P4, PT, R19, RZ, PT, P4 ;  /* 0x000000ff1300720c */ /* 0x000fe40003f85340 */
[----:B------:R-:W-:Y:S01]  /*4a50*/  SHF.L.U32 R38, R35, 0x1f, RZ ;  /* 0x0000001f23267819 */ /* 0x000fe200000006ff */
[----:B-1----:R1:W-:Y:S01]  /*4a60*/  SYNCS.ARRIVE.TRANS64.RED.A1T0 RZ, [R0+URZ], RZ ;  /* 0x000000ff00ff79a7 */ /* 0x0023e200081004ff */
[----:B---3--:R-:W-:Y:S11]  /*4a70*/  LOP3.LUT P3, RZ, R26, 0x1, RZ, 0xc0, !PT ;  /* 0x000000011aff7812 */ /* 0x008ff6000786c0ff */
[----:B------:R-:W-:Y:S02]  /*4a80*/  @!UPT UIADD3 URZ, UPT, UPT, URZ, URZ, URZ ;  /* 0x000000fffffff290 */ /* 0x000fe4000fffe0ff */
[----:B------:R-:W-:Y:S02]  /*4a90*/  @P3 MOV R13, R24 ;  /* 0x00000018000d3202 */ /* 0x000fe40000000f00 */
[----:B------:R-:W-:Y:S01]  /*4aa0*/  @P3 LOP3.LUT R8, R25, 0xffff, RZ, 0xc0, !PT ;  /* 0x0000ffff19083812 */ /* 0x000fe200078ec0ff */
[----:B-1----:R-:W-:Y:S06]  /*4ab0*/  @!P0 BRA `(.L_x_82) ;  /* 0x0000000000a48947 */ /* 0x002fec0003800000 */
[----:B------:R-:W-:Y:S01]  /*4ac0*/  IMAD.HI.U32 R42, R28, R7, RZ ;  /* 0x000000071c2a7227 */ /* 0x000fe200078e00ff */
[----:B------:R-:W-:Y:S02]  /*4ad0*/  ISETP.NE.AND P0, PT, R6, 0x1, PT ;  /* 0x000000010600780c */ /* 0x000fe40003f05270 */
[----:B------:R-:W-:Y:S01]  /*4ae0*/  ISETP.NE.AND P2, PT, R72, 0x1, PT ;  /* 0x000000014800780c */ /* 0x000fe20003f45270 */
[-C--:B------:R-:W-:Y:S01]  /*4af0*/  IMAD.HI.U32 R40, R29, R22.reuse, RZ ;  /* 0x000000161d287227 */ /* 0x080fe200078e00ff */
[----:B------:R-:W-:Y:S02]  /*4b00*/  SHF.R.U32.HI R39, RZ, R21, R42 ;  /* 0x00000015ff277219 */ /* 0x000fe4000001162a */
[----:B------:R-:W-:Y:S01]  /*4b10*/  ISETP.NE.AND P6, PT, R2, 0x1, PT ;  /* 0x000000010200780c */ /* 0x000fe20003fc5270 */
[----:B------:R-:W-:Y:S01]  /*4b20*/  IMAD.HI.U32 R46, R8, R7, RZ ;  /* 0x00000007082e7227 */ /* 0x000fe200078e00ff */
[----:B------:R-:W-:Y:S02]  /*4b30*/  SHF.R.U32.HI R40, RZ, R23, R40 ;  /* 0x00000017ff287219 */ /* 0x000fe40000011628 */
[----:B------:R-:W-:Y:S01]  /*4b40*/  SEL R3, R28, R39, !P0 ;  /* 0x000000271c037207 */ /* 0x000fe20004000000 */
[----:B------:R-:W-:Y:S01]  /*4b50*/  IMAD.HI.U32 R42, R13, R22, RZ ;  /* 0x000000160d2a7227 */ /* 0x000fe200078e00ff */
[----:B------:R-:W-:Y:S02]  /*4b60*/  SEL R11, R29, R40, !P6 ;  /* 0x000000281d0b7207 */ /* 0x000fe40007000000 */
[----:B------:R-:W-:Y:S01]  /*4b70*/  SHF.R.U32.HI R39, RZ, R21, R46 ;  /* 0x00000015ff277219 */ /* 0x000fe2000001162e */
[-C--:B------:R-:W-:Y:S01]  /*4b80*/  IMAD.HI.U32 R44, R3, R4.reuse, RZ ;  /* 0x00000004032c7227 */ /* 0x080fe200078e00ff */
[----:B------:R-:W-:Y:S02]  /*4b90*/  SHF.R.U32.HI R42, RZ, R23, R42 ;  /* 0x00000017ff2a7219 */ /* 0x000fe4000001162a */
[----:B------:R-:W-:Y:S01]  /*4ba0*/  SEL R9, R8, R39, !P0 ;  /* 0x0000002708097207 */ /* 0x000fe20004000000 */
[-C--:B------:R-:W-:Y:S01]  /*4bb0*/  IMAD.HI.U32 R40, R11, R4.reuse, RZ ;  /* 0x000000040b287227 */ /* 0x080fe200078e00ff */
[-C--:B------:R-:W-:Y:S03]  /*4bc0*/  @P2 SHF.R.U32.HI R3, RZ, R5.reuse, R44 ;  /* 0x00000005ff032219 */ /* 0x080fe6000001162c */
[----:B------:R-:W-:Y:S01]  /*4bd0*/  IMAD.HI.U32 R14, R9, R4, RZ ;  /* 0x00000004090e7227 */ /* 0x000fe200078e00ff */
[----:B------:R-:W-:Y:S03]  /*4be0*/  @P2 SHF.R.U32.HI R11, RZ, R5, R40 ;  /* 0x00000005ff0b2219 */ /* 0x000fe60000011628 */
[C---:B------:R-:W-:Y:S01]  /*4bf0*/  IMAD R10, R72.reuse, R3, RZ ;  /* 0x00000003480a7224 */ /* 0x040fe200078e02ff */
[----:B------:R-:W-:Y:S01]  /*4c00*/  SEL R3, R13, R42, !P6 ;  /* 0x0000002a0d037207 */ /* 0x000fe20007000000 */
[C---:B------:R-:W-:Y:S01]  /*4c10*/  IMAD R12, R72.reuse, R11, RZ ;  /* 0x0000000b480c7224 */ /* 0x040fe200078e02ff */
[-C--:B------:R-:W-:Y:S02]  /*4c20*/  SHF.R.U32.HI R14, RZ, R5.reuse, R14 ;  /* 0x00000005ff0e7219 */ /* 0x080fe4000001160e */
[C---:B------:R-:W-:Y:S02]  /*4c30*/  ISETP.GE.AND P0, PT, R9.reuse, R10, PT ;  /* 0x0000000a0900720c */ /* 0x040fe40003f06270 */
[----:B------:R-:W-:Y:S02]  /*4c40*/  SEL R15, R9, R14, !P2 ;  /* 0x0000000e090f7207 */ /* 0x000fe40005000000 */
[C---:B------:R-:W-:Y:S03]  /*4c50*/  ISETP.GE.OR P0, PT, R3.reuse, R12, P0 ;  /* 0x0000000c0300720c */ /* 0x040fe60000706670 */
[----:B------:R-:W-:Y:S04]  /*4c60*/  IMAD.MOV R14, RZ, RZ, -R15 ;  /* 0x000000ffff0e7224 */ /* 0x000fe800078e0a0f */
[----:B------:R-:W-:Y:S06]  /*4c70*/  IMAD R14, R72, R14, R9 ;  /* 0x0000000e480e7224 */ /* 0x000fec00078e0209 */
[C---:B------:R-:W-:Y:S05]  /*4c80*/  @!P0 IMAD.HI.U32 R10, R3.reuse, R4, RZ ;  /* 0x00000004030a8227 */ /* 0x040fea00078e00ff */
[----:B------:R-:W-:Y:S04]  /*4c90*/  @!P0 SHF.R.U32.HI R10, RZ, R5, R10 ;  /* 0x00000005ff0a8219 */ /* 0x000fe8000001160a */
[----:B------:R-:W-:Y:S01]  /*4ca0*/  @!P0 SEL R0, R3, R10, !P2 ;  /* 0x0000000a03008207 */ /* 0x000fe20005000000 */
[----:B------:R-:W-:Y:S03]  /*4cb0*/  IMAD.MOV R10, RZ, RZ, -R3 ;  /* 0x000000ffff0a7224 */ /* 0x000fe600078e0a03 */
[----:B------:R-:W-:Y:S01]  /*4cc0*/  @!P0 IADD3 R15, PT, PT, R15, -R0, RZ ;  /* 0x800000000f0f8210 */ /* 0x000fe20007ffe0ff */
[----:B------:R-:W-:Y:S01]  /*4cd0*/  @!P0 IMAD R0, R11, R14, R0 ;  /* 0x0000000e0b008224 */ /* 0x000fe200078e0200 */
[----:B------:R-:W-:Y:S01]  /*4ce0*/  IADD3 R11, PT, PT, -R9, RZ, RZ ;  /* 0x000000ff090b7210 */ /* 0x000fe20007ffe1ff */
[----:B------:R-:W-:Y:S02]  /*4cf0*/  IMAD R13, R2, R10, R13 ;  /* 0x0000000a020d7224 */ /* 0x000fe400078e020d */
[----:B------:R-:W-:Y:S02]  /*4d00*/  @!P0 IMAD R9, R15, R72, R3 ;  /* 0x000000480f098224 */ /* 0x000fe400078e0203 */
[----:B------:R-:W-:Y:S02]  /*4d10*/  @!P0 IMAD.MOV.U32 R3, RZ, RZ, R0 ;  /* 0x000000ffff038224 */ /* 0x000fe400078e0000 */
[----:B------:R-:W-:Y:S02]  /*4d20*/  IMAD R8, R6, R11, R8 ;  /* 0x0000000b06087224 */ /* 0x000fe400078e0208 */
[----:B------:R-:W-:Y:S02]  /*4d30*/  IMAD R13, R3, R2, R13 ;  /* 0x00000002030d7224 */ /* 0x000fe400078e020d */
[----:B------:R-:W-:Y:S02]  /*4d40*/  IMAD R8, R9, R6, R8 ;  /* 0x0000000609087224 */ /* 0x000fe400078e0208 */
.L_x_82:
[----:B------:R-:W-:Y:S05]  /*4d50*/  BRA.U UP0, `(.L_x_83) ;  /* 0x0000000100107547 */ /* 0x000fea000b800000 */
[----:B------:R-:W-:Y:S04]  /*4d60*/  MOV R0, UR14 ;  /* 0x0000000e00007c02 */ /* 0x000fe80008000f00 */
[----:B------:R-:W-:Y:S04]  /*4d70*/  SHF.L.U32 R3, R0, 0x1f, RZ ;  /* 0x0000001f00037819 */ /* 0x000fe800000006ff */
[----:B------:R-:W1:Y:S02]  /*4d80*/  SYNCS.PHASECHK.TRANS64.TRYWAIT P0, [UR4+0xa8], R3 ;  /* 0x0000a803ff0075a7 */ /* 0x000e640008001104 */
[----:B-1----:R-:W-:Y:S05]  /*4d90*/  @!P0 BRA `(.L_x_84) ;  /* 0x00000074006c8947 */ /* 0x002fea0003800000 */
.L_x_83:
[----:B------:R-:W-:Y:S05]  /*4da0*/  @!P5 BRA `(.L_x_85) ;  /* 0x00000000002cd947 */ /* 0x000fea0003800000 */
[----:B------:R-:W-:Y:S01]  /*4db0*/  ISETP.NE.U32.AND P0, PT, R16, RZ, PT ;  /* 0x000000ff1000720c */ /* 0x000fe20003f05070 */
[----:B------:R-:W-:Y:S03]  /*4dc0*/  IMAD.MOV.U32 R151, RZ, RZ, 0x1 ;  /* 0x00000001ff977424 */ /* 0x000fe600078e00ff */
[----:B------:R-:W-:Y:S11]  /*4dd0*/  ISETP.NE.AND.EX P0, PT, R17, RZ, PT, P0 ;  /* 0x000000ff1100720c */ /* 0x000ff60003f05300 */
[----:B------:R-:W-:Y:S02]  /*4de0*/  @!UPT UIADD3 URZ, UPT, UPT, URZ, URZ, URZ ;  /* 0x000000fffffff290 */ /* 0x000fe4000fffe0ff */
[----:B------:R-:W2:Y:S01]  /*4df0*/  @P0 LDC.64 R10, c[0x0][0xc88] ;  /* 0x00032200ff0a0b82 */ /* 0x000ea20000000a00 */
[----:B-1----:R-:W-:Y:S04]  /*4e00*/  @P0 IMAD R0, R18, UR44, RZ ;  /* 0x0000002c12000c24 */ /* 0x002fe8000f8e02ff */
[----:B--2---:R-:W-:Y:S04]  /*4e10*/  @P0 IMAD.WIDE R10, R0, 0x4, R10 ;  /* 0x00000004000a0825 */ /* 0x004fe800078e020a */
[----:B------:R-:W-:Y:S01]  /*4e20*/  HFMA2 R0, -RZ, RZ, 0, 5.9604644775390625e-08 ;  /* 0x00000001ff007431 */ /* 0x000fe200000001ff */
[----:B-----5:R2:W5:Y:S04]  /*4e30*/  @P0 LDG.E R83, desc[UR46][R10.64] ;  /* 0x0000002e0a530981 */ /* 0x020568000c1e1900 */
[----:B------:R-:W-:Y:S01]  /*4e40*/  @!P0 PRMT R151, R0, 0x7610, R151 ;  /* 0x0000761000978816 */ /* 0x000fe20000000097 */
[----:B--2---:R-:W3:Y:S06]  /*4e50*/  @!P0 LDC R83, c[0x0][0xc80] ;  /* 0x00032000ff538b82 */ /* 0x004eec0000000800 */
.L_x_85:
[----:B---3-5:R-:W-:Y:S01]  /*4e60*/  @!P4 FSETP.EQ.AND P0, PT, R83, RZ, PT ;  /* 0x000000ff5300c20b */ /* 0x028fe20003f02000 */
[----:B------:R-:W-:Y:S01]  /*4e70*/  @!UPT UIADD3 URZ, UPT, UPT, URZ, URZ, URZ ;  /* 0x000000fffffff290 */ /* 0x000fe2000fffe0ff */
[----:B------:R-:W-:Y:S11]  /*4e80*/  @!P4 BRA `(.L_x_86) ;  /* 0x000000000018c947 */ /* 0x000ff60003800000 */
[----:B------:R-:W-:Y:S02]  /*4e90*/  LOP3.LUT P2, RZ, R151, 0xff, RZ, 0xc0, !PT ;  /* 0x000000ff97ff7812 */ /* 0x000fe4000784c0ff */
[----:B------:R-:W-:Y:S04]  /*4ea0*/  ISETP.NE.U32.AND P0, PT, R16, RZ, PT ;  /* 0x000000ff1000720c */ /* 0x000fe80003f05070 */
[----:B------:R-:W-:Y:S04]  /*4eb0*/  ISETP.NE.AND.EX P0, PT, R17, RZ, PT, P0 ;  /* 0x000000ff1100720c */ /* 0x000fe80003f05300 */
[----:B------:R-:W-:Y:S03]  /*4ec0*/  PLOP3.LUT P0, PT, P0, PT, PT, 0x8, 0x80 ;  /* 0x000000000080781c */ /* 0x000fe6000070e170 */
[----:B------:R-:W-:Y:S11]  /*4ed0*/  @P2 FSETP.EQ.AND P0, PT, R83, RZ, PT ;  /* 0x000000ff5300220b */ /* 0x000ff60003f02000 */
[----:B------:R-:W-:Y:S02]  /*4ee0*/  @!UPT UIADD3 URZ, UPT, UPT, URZ, URZ, URZ ;  /* 0x000000fffffff290 */ /* 0x000fe4000fffe0ff */
.L_x_86:
[----:B------:R-:W2:Y:S01]  /*4ef0*/  SYNCS.PHASECHK.TRANS64.TRYWAIT P5, [UR4+0x80], R38 ;  /* 0x00008026ff0075a7 */ /* 0x000ea200080a1104 */
[----:B------:R-:W-:Y:S02]  /*4f00*/  LOP3.LUT R39, R32, 0x1, RZ, 0xc0, !PT ;  /* 0x0000000120277812 */ /* 0x000fe400078ec0ff */
[----:B------:R-:W-:Y:S04]  /*4f10*/  ELECT P4, URZ, PT ;  /* 0x0000000000ff782f */ /* 0x000fe80003880000 */
[----:B------:R-:W-:Y:S04]  /*4f20*/  PLOP3.LUT P4, PT, P0, P4, PT, 0xf2, 0x2f ;  /* 0x00000000002f781c */ /* 0x000fe80000789e72 */
[----:B------:R-:W-:Y:S09]  /*4f30*/  ISETP.NE.AND P0, PT, R39, RZ, !P4 ;  /* 0x000000ff2700720c */ /* 0x000ff20006705270 */
[----:B------:R-:W-:Y:S05]  /*4f40*/  @!P4 IADD3 R9, P2, PT, R36, 0x980, RZ ;  /* 0x000009802409c810 */ /* 0x000fea0007f5e0ff */
[----:B-1----:R-:W-:Y:S01]  /*4f50*/  @!P4 IMAD.X R0, RZ, RZ, R37, P2 ;  /* 0x000000ffff00c224 */ /* 0x002fe200010e0625 */
[----:B--2---:R-:W-:Y:S07]  /*4f60*/  @!P5 BRA `(.L_x_87) ;  /* 0x000000740010d947 */ /* 0x004fee0003800000 */
.L_x_170:
[----:B------:R-:W-:Y:S01]  /*4f70*/  @!P4 R2UR UR9, R9 ;  /* 0x000000000909c2ca */ /* 0x000fe200000e0000 */
[----:B------:R-:W-:Y:S01]  /*4f80*/  IMAD.SHL.U32 R20, R20, 0x100, RZ ;  /* 0x0000010014147824 */ /* 0x000fe200078e00ff */
[----:B------:R-:W-:Y:S01]  /*4f90*/  @!P4 R2UR UR8, R0 ;  /* 0x000000000008c2ca */ /* 0x000fe200000e0000 */
[----:B------:R-:W-:Y:S01]  /*4fa0*/  VOTEU.ALL UP0, P4 ;  /* 0x0000000000ff7886 */ /* 0x000fe20002000000 */
[----:B------:R-:W-:Y:S01]  /*4fb0*/  UMOV UR36, UR44 ;  /* 0x0000002c00247c82 */ /* 0x000fe20008000000 */
[----:B------:R-:W-:Y:S02]  /*4fc0*/  @!P4 VIADD R0, R20, 0xc0 ;  /* 0x000000c01400c836 */ /* 0x000fe40000000000 */
[----:B------:R-:W-:Y:S01]  /*4fd0*/  @P0 IMAD.MOV R0, RZ, RZ, R20 ;  /* 0x000000ffff000224 */ /* 0x000fe200078e0214 */
[----:B------:R-:W-:Y:S01]  /*4fe0*/  PLOP3.LUT P0, PT, P4, PT, PT, 0x8, 0x80 ;  /* 0x000000000080781c */ /* 0x000fe2000270e170 */
[----:B------:R-:W-:Y:S01]  /*4ff0*/  @!UP0 UIADD3 UR32, UPT, UPT, UR4, 0x400, URZ ;  /* 0x0000040004208890 */ /* 0x000fe2000fffe0ff */
[----:B------:R-:W-:Y:S11]  /*5000*/  VOTEU.ALL UP0, P4 ;  /* 0x0000000000ff7886 */ /* 0x000ff60002000000 */
[----:B------:R-:W-:Y:S01]  /*5010*/  @P0 R2UR.BROADCAST UR34, R0 ;  /* 0x00000000002202ca */ /* 0x000fe200008e0000 */
[----:B------:R-:W-:Y:S01]  /*5020*/  IMAD.U32 R10, RZ, RZ, UR9 ;  /* 0x00000009ff0a7e24 */ /* 0x000fe2000f8e00ff */
[----:B------:R-:W-:Y:S01]  /*5030*/  UMOV UR9, 0x10000000 ;  /* 0x1000000000097882 */ /* 0x000fe20000000000 */
[----:B------:R-:W-:Y:S01]  /*5040*/  IMAD.U32 R11, RZ, RZ, UR8 ;  /* 0x00000008ff0b7e24 */ /* 0x000fe2000f8e00ff */
[----:B------:R-:W-:Y:S01]  /*5050*/  UMOV UR8, 0x0 ;  /* 0x0000000000087882 */ /* 0x000fe20000000000 */
[----:B------:R-:W-:Y:S01]  /*5060*/  @!P4 IMAD.MOV.U32 R0, RZ, RZ, 0x4000 ;  /* 0x00004000ff00c424 */ /* 0x000fe200078e00ff */
[----:B------:R-:W-:Y:S02]  /*5070*/  @!P4 R2UR UR10, R10 ;  /* 0x000000000a0ac2ca */ /* 0x000fe400000e0000 */
[----:B------:R-:W-:Y:S02]  /*5080*/  @!P4 R2UR UR11, R11 ;  /* 0x000000000b0bc2ca */ /* 0x000fe400000e0000 */
[----:B------:R-:W-:Y:S11]  /*5090*/  @!P4 IADD3 R9, P0, PT, R36, 0x980, RZ ;  /* 0x000009802409c810 */ /* 0x000ff60007f1e0ff */
[----:B------:R2:W-:Y:S01]  /*50a0*/  @!UP0 UTMALDG.3D [UR32], [UR10], desc[UR8] ;  /* 0x000008200a0085b4 */ /* 0x0005e20008011000 */
[----:B------:R3:W-:Y:S01]  /*50b0*/  @!P4 SYNCS.ARRIVE.TRANS64.RED.A0TR RZ, [UR4+0x60], R0 ;  /* 0x00006000ffffc9a7 */ /* 0x0007e20008300404 */
[----:B------:R-:W-:Y:S01]  /*50c0*/  SYNCS.ARRIVE.TRANS64.RED.A1T0 RZ, [UR7], RZ ;  /* 0x000000ffffff79a7 */ /* 0x000fe20008100407 */
[----:B---3--:R-:W-:Y:S01]  /*50d0*/  @!P4 IMAD.X R0, RZ, RZ, R37, P0 ;  /* 0x000000ffff00c224 */ /* 0x008fe200000e0625 */
[----:B------:R-:W3:Y:S02]  /*50e0*/  SYNCS.PHASECHK.TRANS64.TRYWAIT P2, [UR4+0x88], R38 ;  /* 0x00008826ff0075a7 */ /* 0x000ee40008041104 */
[----:B--23--:R-:W-:Y:S05]  /*50f0*/  @!P2 BRA `(.L_x_88) ;  /* 0x0000007000c4a947 */ /* 0x00cfea0003800000 */
.L_x_172:
[----:B------:R-:W-:Y:S01]  /*5100*/  @!P4 R2UR UR9, R9 ;  /* 0x000000000909c2ca */ /* 0x000fe200000e0000 */
[----:B------:R-:W-:Y:S01]  /*5110*/  VOTEU.ALL UP0, P4 ;  /* 0x0000000000ff7886 */ /* 0x000fe20002000000 */
[----:B------:R-:W-:Y:S01]  /*5120*/  @!P4 R2UR UR8, R0 ;  /* 0x000000000008c2ca */ /* 0x000fe200000e0000 */
[----:B------:R-:W-:Y:S01]  /*5130*/  @!P4 IMAD R0, R39, -0x40, R20 ;  /* 0xffffffc02700c824 */ /* 0x000fe200078e0214 */
[----:B------:R-:W-:Y:S01]  /*5140*/  UMOV UR27, UR35 ;  /* 0x00000023001b7c82 */ /* 0x000fe20008000000 */
[----:B------:R-:W-:Y:S01]  /*5150*/  UMOV UR28, UR44 ;  /* 0x0000002c001c7c82 */ /* 0x000fe20008000000 */
[----:B------:R-:W-:Y:S01]  /*5160*/  @!UP0 UIADD3 UR24, UPT, UPT, UR4, 0x4400, URZ ;  /* 0x0000440004188890 */ /* 0x000fe2000fffe0ff */
[----:B------:R-:W-:Y:S02]  /*5170*/  @!P4 IADD3 R9, P0, PT, R36, 0x980, RZ ;  /* 0x000009802409c810 */ /* 0x000fe40007f1e0ff */
[----:B------:R-:W-:Y:S01]  /*5180*/  @!P4 R2UR UR26, R0 ;  /* 0x00000000001ac2ca */ /* 0x000fe200000e0000 */
[----:B------:R-:W-:Y:S03]  /*5190*/  @!P4 IMAD.MOV.U32 R0, RZ, RZ, 0x4000 ;  /* 0x00004000ff00c424 */ /* 0x000fe600078e00ff */
[----:B------:R-:W-:Y:S01]  /*51a0*/  IMAD.U32 R10, RZ, RZ, UR9 ;  /* 0x00000009ff0a7e24 */ /* 0x000fe2000f8e00ff */
[----:B------:R-:W-:Y:S01]  /*51b0*/  UMOV UR9, 0x10000000 ;  /* 0x1000000000097882 */ /* 0x000fe20000000000 */
[----:B------:R-:W-:Y:S01]  /*51c0*/  IMAD.U32 R11, RZ, RZ, UR8 ;  /* 0x00000008ff0b7e24 */ /* 0x000fe2000f8e00ff */
[----:B------:R-:W-:Y:S02]  /*51d0*/  UMOV UR8, 0x0 ;  /* 0x0000000000087882 */ /* 0x000fe40000000000 */
[----:B------:R-:W-:Y:S02]  /*51e0*/  @!P4 R2UR UR10, R10 ;  /* 0x000000000a0ac2ca */ /* 0x000fe400000e0000 */
[----:B------:R-:W-:Y:S02]  /*51f0*/  @!P4 R2UR UR11, R11 ;  /* 0x000000000b0bc2ca */ /* 0x000fe400000e0000 */
[----:B------:R-:W-:Y:S01]  /*5200*/  @!UP0 UIADD3 UR26, UPT, UPT, UR26, 0x80, URZ ;  /* 0x000000801a1a8890 */ /* 0x000fe2000fffe0ff */
[----:B------:R-:W-:Y:S10]  /*5210*/  VOTEU.ALL UP0, P4 ;  /* 0x0000000000ff7886 */ /* 0x000ff40002000000 */
[----:B------:R2:W-:Y:S01]  /*5220*/  @!UP0 UTMALDG.3D [UR24], [UR10], desc[UR8] ;  /* 0x000008180a0085b4 */ /* 0x0005e20008011000 */
[----:B------:R3:W-:Y:S01]  /*5230*/  @!P4 SYNCS.ARRIVE.TRANS64.RED.A0TR RZ, [UR4+0x68], R0 ;  /* 0x00006800ffffc9a7 */ /* 0x0007e20008300404 */
[----:B------:R-:W-:Y:S01]  /*5240*/  SYNCS.ARRIVE.TRANS64.RED.A1T0 RZ, [UR6], RZ ;  /* 0x000000ffffff79a7 */ /* 0x000fe20008100406 */
[----:B---3--:R-:W-:Y:S01]  /*5250*/  @!P4 IMAD.X R0, RZ, RZ, R37, P0 ;  /* 0x000000ffff00c224 */ /* 0x008fe200000e0625 */
[----:B------:R-:W3:Y:S02]  /*5260*/  SYNCS.PHASECHK.TRANS64.TRYWAIT P2, [UR4+0x90], R38 ;  /* 0x00009026ff0075a7 */ /* 0x000ee40008041104 */
[----:B--23--:R-:W-:Y:S05]  /*5270*/  @!P2 BRA `(.L_x_89) ;  /* 0x00000070007ca947 */ /* 0x00cfea0003800000 */
.L_x_174:
[----:B------:R-:W-:Y:S01]  /*5280*/  @!P4 R2UR UR9, R9 ;  /* 0x000000000909c2ca */ /* 0x000fe200000e0000 */
[----:B------:R-:W-:Y:S01]  /*5290*/  VOTEU.ALL UP0, P4 ;  /* 0x0000000000ff7886 */ /* 0x000fe20002000000 */
[----:B------:R-:W-:Y:S01]  /*52a0*/  @!P4 R2UR UR8, R0 ;  /* 0x000000000008c2ca */ /* 0x000fe200000e0000 */
[----:B------:R-:W-:Y:S01]  /*52b0*/  @!P4 IMAD R0, R39, 0x40, R20 ;  /* 0x000000402700c824 */ /* 0x000fe200078e0214 */
[----:B------:R-:W-:Y:S01]  /*52c0*/  UMOV UR19, UR35 ;  /* 0x0000002300137c82 */ /* 0x000fe20008000000 */
[----:B------:R-:W-:Y:S01]  /*52d0*/  UMOV UR20, UR44 ;  /* 0x0000002c00147c82 */ /* 0x000fe20008000000 */
[----:B------:R-:W-:Y:S01]  /*52e0*/  @!UP0 UIADD3 UR16, UPT, UPT, UR4, 0x8400, URZ ;  /* 0x0000840004108890 */ /* 0x000fe2000fffe0ff */
[----:B------:R-:W-:Y:S02]  /*52f0*/  @!P4 IADD3 R40, P0, PT, R36, 0x980, RZ ;  /* 0x000009802428c810 */ /* 0x000fe40007f1e0ff */
[----:B------:R-:W-:Y:S01]  /*5300*/  @!P4 R2UR UR18, R0 ;  /* 0x000000000012c2ca */ /* 0x000fe200000e0000 */
[----:B------:R-:W-:Y:S02]  /*5310*/  @!P4 IMAD.MOV.U32 R0, RZ, RZ, 0x4000 ;  /* 0x00004000ff00c424 */ /* 0x000fe400078e00ff */
[----:B------:R-:W-:Y:S02]  /*5320*/  @!P4 IMAD.X R12, RZ, RZ, R37, P0 ;  /* 0x000000ffff0cc224 */ /* 0x000fe400000e0625 */
[----:B------:R-:W-:Y:S01]  /*5330*/  IMAD.U32 R10, RZ, RZ, UR9 ;  /* 0x00000009ff0a7e24 */ /* 0x000fe2000f8e00ff */
[----:B------:R-:W-:Y:S01]  /*5340*/  UMOV UR9, 0x10000000 ;  /* 0x1000000000097882 */ /* 0x000fe20000000000 */
[----:B------:R-:W-:Y:S01]  /*5350*/  IMAD.U32 R11, RZ, RZ, UR8 ;  /* 0x00000008ff0b7e24 */ /* 0x000fe2000f8e00ff */
[----:B------:R-:W-:Y:S02]  /*5360*/  UMOV UR8, 0x0 ;  /* 0x0000000000087882 */ /* 0x000fe40000000000 */
[----:B------:R-:W-:Y:S02]  /*5370*/  @!P4 R2UR UR10, R10 ;  /* 0x000000000a0ac2ca */ /* 0x000fe400000e0000 */
[----:B------:R-:W-:Y:S01]  /*5380*/  @!P4 R2UR UR11, R11 ;  /* 0x000000000b0bc2ca */ /* 0x000fe200000e0000 */
[----:B------:R-:W-:Y:S01]  /*5390*/  @!UP0 UIADD3 UR18, UPT, UPT, UR18, 0x40, URZ ;  /* 0x0000004012128890 */ /* 0x000fe2000fffe0ff */
[----:B------:R-:W-:Y:S11]  /*53a0*/  VOTEU.ALL UP0, P4 ;  /* 0x0000000000ff7886 */ /* 0x000ff60002000000 */
[----:B------:R2:W-:Y:S01]  /*53b0*/  @!UP0 UTMALDG.3D [UR16], [UR10], desc[UR8] ;  /* 0x000008100a0085b4 */ /* 0x0005e20008011000 */
[----:B------:R2:W-:Y:S01]  /*53c0*/  @!P4 SYNCS.ARRIVE.TRANS64.RED.A0TR RZ, [UR4+0x70], R0 ;  /* 0x00007000ffffc9a7 */ /* 0x0005e20008300404 */
[----:B------:R-:W-:Y:S01]  /*53d0*/  SYNCS.ARRIVE.TRANS64.RED.A1T0 RZ, [UR45], RZ ;  /* 0x000000ffffff79a7 */ /* 0x000fe2000810042d */
[----:B------:R-:W3:Y:S02]  /*53e0*/  SYNCS.PHASECHK.TRANS64.TRYWAIT P2, [UR4+0x98], R38 ;  /* 0x00009826ff0075a7 */ /* 0x000ee40008041104 */
[----:B--23--:R-:W-:Y:S05]  /*53f0*/  @!P2 BRA `(.L_x_90) ;  /* 0x000000700034a947 */ /* 0x00cfea0003800000 */
.L_x_176:
[----:B------:R-:W2:Y:S01]  /*5400*/  LDC.64 R14, c[0x0][0xf10] ;  /* 0x0003c400ff0e7b82 */ /* 0x000ea20000000a00 */
[----:B------:R-:W-:Y:S01]  /*5410*/  @!P4 R2UR UR9, R40 ;  /* 0x000000002809c2ca */ /* 0x000fe200000e0000 */
[----:B------:R-:W-:Y:S01]  /*5420*/  UMOV UR18, 0x0 ;  /* 0x0000000000127882 */ /* 0x000fe20000000000 */
[----:B------:R-:W-:Y:S01]  /*5430*/  @!P4 R2UR UR8, R12 ;  /* 0x000000000c08c2ca */ /* 0x000fe200000e0000 */
[----:B------:R-:W-:Y:S01]  /*5440*/  @!P4 VIADD R12, R20, 0xc0 ;  /* 0x000000c0140cc836 */ /* 0x000fe20000000000 */
[----:B------:R-:W-:Y:S03]  /*5450*/  ISETP.NE.OR P0, PT, R39, RZ, P4 ;  /* 0x000000ff2700720c */ /* 0x000fe60002705670 */
[----:B------:R-:W3:Y:S01]  /*5460*/  LDC.64 R10, c[0x0][0xf18] ;  /* 0x0003c600ff0a7b82 */ /* 0x000ee20000000a00 */
[----:B------:R-:W-:Y:S01]  /*5470*/  @P3 SHF.R.U32.HI R31, RZ, 0x10, R25 ;  /* 0x00000010ff1f3819 */ /* 0x000fe20000011619 */
[----:B------:R-:W-:Y:S01]  /*5480*/  VOTEU.ALL UP0, P4 ;  /* 0x0000000000ff7886 */ /* 0x000fe20002000000 */
[----:B------:R-:W-:Y:S01]  /*5490*/  LOP3.LUT R35, R35, 0x1, RZ, 0x3c, !PT ;  /* 0x0000000123237812 */ /* 0x000fe200078e3cff */
[----:B------:R-:W-:Y:S01]  /*54a0*/  UMOV UR19, 0x10000000 ;  /* 0x1000000000137882 */ /* 0x000fe20000000000 */
[----:B------:R-:W-:Y:S03]  /*54b0*/  UMOV UR11, UR35 ;  /* 0x00000023000b7c82 */ /* 0x000fe60008000000 */
[----:B------:R-:W4:Y:S01]  /*54c0*/  @!P1 LDC R0, c[0x0][0xf20] ;  /* 0x0003c800ff009b82 */ /* 0x000f220000000800 */
[----:B------:R-:W-:Y:S01]  /*54d0*/  UMOV UR12, UR44 ;  /* 0x0000002c000c7c82 */ /* 0x000fe20008000000 */
[----:B------:R-:W-:Y:S01]  /*54e0*/  @P3 R2UR UR44, R31 ;  /* 0x000000001f2c32ca */ /* 0x000fe200000e0000 */
[----:B-1----:R-:W-:Y:S05]  /*54f0*/  IMAD.U32 R38, RZ, RZ, UR9 ;  /* 0x00000009ff267e24 */ /* 0x002fea000f8e00ff */
[----:B------:R-:W1:Y:S01]  /*5500*/  @!P1 LDC R3, c[0x0][0xf0c] ;  /* 0x0003c300ff039b82 */ /* 0x000e620000000800 */
[----:B------:R-:W-:Y:S01]  /*5510*/  IMAD.U32 R39, RZ, RZ, UR8 ;  /* 0x00000008ff277e24 */ /* 0x000fe2000f8e00ff */
[----:B------:R-:W-:Y:S01]  /*5520*/  @!UP0 UIADD3 UR8, UPT, UPT, UR4, 0xc400, URZ ;  /* 0x0000c40004088890 */ /* 0x000fe2000fffe0ff */
[----:B------:R-:W-:Y:S01]  /*5530*/  @!P0 IMAD.MOV R12, RZ, RZ, R20 ;  /* 0x000000ffff0c8224 */ /* 0x000fe200078e0214 */
[----:B------:R-:W-:Y:S01]  /*5540*/  @!P4 R2UR UR20, R38 ;  /* 0x000000002614c2ca */ /* 0x000fe200000e0000 */
[----:B------:R-:W-:Y:S01]  /*5550*/  @!UP0 UIADD3 UR9, UPT, UPT, UR4, 0x78, URZ ;  /* 0x0000007804098890 */ /* 0x000fe2000fffe0ff */
[----:B------:R-:W-:Y:S01]  /*5560*/  @!P4 R2UR UR21, R39 ;  /* 0x000000002715c2ca */ /* 0x000fe200000e0000 */
[----:B------:R-:W-:Y:S01]  /*5570*/  VOTEU.ALL UP0, P4 ;  /* 0x0000000000ff7886 */ /* 0x000fe20002000000 */
[----:B------:R-:W-:Y:S01]  /*5580*/  PLOP3.LUT P0, PT, P4, PT, PT, 0x8, 0x80 ;  /* 0x000000000080781c */ /* 0x000fe2000270e170 */
[----:B------:R-:W-:Y:S11]  /*5590*/  VIADD R34, R34, 0x1 ;  /* 0x0000000122227836 */ /* 0x000ff60000000000 */
[----:B------:R-:W-:Y:S01]  /*55a0*/  @!UPT UIADD3 URZ, UPT, UPT, URZ, URZ, URZ ;  /* 0x000000fffffff290 */ /* 0x000fe2000fffe0ff */
[----:B------:R-:W-:Y:S01]  /*55b0*/  @P0 R2UR.BROADCAST UR10, R12 ;  /* 0x000000000c0a02ca */ /* 0x000fe200008e0000 */
[----:B------:R-:W-:Y:S11]  /*55c0*/  VIADD R32, R32, 0x1 ;  /* 0x0000000120207836 */ /* 0x000ff60000000000 */
[----:B------:R-:W-:Y:S01]  /*55d0*/  @!UPT UIADD3 URZ, UPT, UPT, URZ, URZ, URZ ;  /* 0x000000fffffff290 */ /* 0x000fe2000fffe0ff */
[----:B------:R5:W-:Y:S01]  /*55e0*/  @!UP0 UTMALDG.3D [UR8], [UR20], desc[UR18] ;  /* 0x00001208140085b4 */ /* 0x000be20008011000 */
[----:B------:R5:W-:Y:S01]  /*55f0*/  @!P4 SYNCS.ARRIVE.TRANS64.RED.A0TR RZ, [UR4+0x78], R30 ;  /* 0x0000781effffc9a7 */ /* 0x000be20008300404 */
[----:B---3--:R-:W-:Y:S01]  /*5600*/  @!P1 ISETP.NE.AND P0, PT, R10, 0x1, PT ;  /* 0x000000010a00980c */ /* 0x008fe20003f05270 */
[----:B--2---:R-:W-:Y:S01]  /*5610*/  @!P1 IMAD.HI.U32 R14, R13, R14, RZ ;  /* 0x0000000e0d0e9227 */ /* 0x004fe200078e00ff */
[----:B-1----:R-:W-:Y:S01]  /*5620*/  @!P1 ISETP.NE.AND P2, PT, R3, 0x1, PT ;  /* 0x000000010300980c */ /* 0x002fe20003f45270 */
[----:B------:R-:W-:Y:S02]  /*5630*/  UPLOP3.LUT UP0, UPT, UPT, UPT, UPT, 0x80, 0x8 ;  /* 0x000000000008789c */ /* 0x000fe40003f0f070 */
[C---:B------:R-:W-:Y:S01]  /*5640*/  @!P1 IMAD.HI.U32 R11, R8.reuse, R11, RZ ;  /* 0x0000000b080b9227 */ /* 0x040fe200078e00ff */
[----:B------:R-:W-:Y:S04]  /*5650*/  @!P1 SHF.R.U32.HI R14, RZ, R15, R14 ;  /* 0x0000000fff0e9219 */ /* 0x000fe8000001160e */
[----:B----4-:R-:W-:Y:S02]  /*5660*/  @!P1 SHF.R.U32.HI R9, RZ, R0, R11 ;  /* 0x00000000ff099219 */ /* 0x010fe4000001160b */
[----:B------:R-:W-:Y:S02]  /*5670*/  @!P1 SEL R14, R13, R14, !P2 ;  /* 0x0000000e0d0e9207 */ /* 0x000fe40005000000 */
[----:B------:R-:W-:Y:S01]  /*5680*/  @!P1 SEL R9, R8, R9, !P0 ;  /* 0x0000000908099207 */ /* 0x000fe20004000000 */
[----:B------:R-:W-:Y:S01]  /*5690*/  SYNCS.ARRIVE.TRANS64.RED.A1T0 RZ, [UR5], RZ ;  /* 0x000000ffffff79a7 */ /* 0x000fe20008100405 */
[C---:B------:R-:W-:Y:S03]  /*56a0*/  ISETP.NE.AND P0, PT, R34.reuse, 0x2, PT ;  /* 0x000000022200780c */ /* 0x040fe60003f05270 */
[----:B------:R-:W-:Y:S01]  /*56b0*/  @!P1 IMAD.IADD R0, R9, 0x1, -R14 ;  /* 0x0000000109009824 */ /* 0x000fe200078e0a0e */
[----:B------:R-:W-:Y:S01]  /*56c0*/  SEL R34, R34, RZ, P0 ;  /* 0x000000ff22227207 */ /* 0x000fe20000000000 */
[----:B------:R-:W-:Y:S02]  /*56d0*/  @!P1 IMAD.IADD R9, R14, 0x1, -R9 ;  /* 0x000000010e099824 */ /* 0x000fe400078e0a09 */
[----:B------:R-:W-:Y:S02]  /*56e0*/  @!P1 IMAD R13, R0, R3, R13 ;  /* 0x00000003000d9224 */ /* 0x000fe400078e020d */
[----:B------:R-:W-:Y:S02]  /*56f0*/  @!P1 IMAD R8, R9, R10, R8 ;  /* 0x0000000a09089224 */ /* 0x000fe400078e0208 */
[----:B------:R-:W-:Y:S02]  /*5700*/  IMAD.IADD R12, R13, 0x1, R152 ;  /* 0x000000010d0c7824 */ /* 0x000fe400078e0298 */
[----:B------:R-:W-:Y:S03]  /*5710*/  IMAD.IADD R20, R8, 0x1, R150 ;  /* 0x0000000108147824 */ /* 0x000fe600078e0296 */
[----:B-----5:R-:W-:Y:S02]  /*5720*/  R2UR UR19, R12 ;  /* 0x000000000c1372ca */ /* 0x020fe400000e0000 */
[----:B------:R-:W-:Y:S04]  /*5730*/  SEL R12, RZ, 0x1, P0 ;  /* 0x00000001ff0c7807 */ /* 0x000fe80000000000 */
[----:B------:R-:W-:Y:S01]  /*5740*/  LOP3.LUT R33, R33, R12, RZ, 0x3c, !PT ;  /* 0x0000000c21217212 */ /* 0x000fe200078e3cff */
[----:B------:R-:W-:Y:S08]  /*5750*/  @P3 BRA `(.L_x_91) ;  /* 0xfffffff0006c3947 */ /* 0x000ff0000383ffff */
[----:B------:R-:W-:-:S04]  /*5760*/  SHF.L.U32 R3, R35, 0x1f, RZ ;  /* 0x0000001f23037819 */ /* 0x000fc800000006ff */
[----:B------:R-:W1:Y:S02]  /*5770*/  SYNCS.PHASECHK.TRANS64.TRYWAIT P0, [UR4+0x80], R3 ;  /* 0x00008003ff0075a7 */ /* 0x000e640008001104 */
[----:B-1----:R-:W-:Y:S05]  /*5780*/  @!P0 BRA `(.L_x_92) ;  /* 0x0000006c00688947 */ /* 0x002fea0003800000 */
.L_x_178:
[----:B------:R-:W2:Y:S02]  /*5790*/  SYNCS.PHASECHK.TRANS64.TRYWAIT P0, [UR4+0x88], R3 ;  /* 0x00008803ff0075a7 */ /* 0x000ea40008001104 */
[----:B--2---:R-:W-:Y:S05]  /*57a0*/  @!P0 BRA `(.L_x_93) ;  /* 0x0000006c00788947 */ /* 0x004fea0003800000 */
.L_x_180:
[----:B------:R-:W2:Y:S02]  /*57b0*/  SYNCS.PHASECHK.TRANS64.TRYWAIT P0, [UR4+0x90], R3 ;  /* 0x00009003ff0075a7 */ /* 0x000ea40008001104 */
[----:B--2---:R-:W-:Y:S05]  /*57c0*/  @!P0 BRA `(.L_x_94) ;  /* 0x0000006c00888947 */ /* 0x004fea0003800000 */
.L_x_182:
[----:B-1----:R-:W-:-:S07]  /*57d0*/  MOV R0, UR4 ;  /* 0x0000000400007c02 */ /* 0x002fce0008000f00 */
.L_x_95:
[----:B-1----:R-:W-:-:S04]  /*57e0*/  SHF.L.U32 R3, R35, 0x1f, RZ ;  /* 0x0000001f23037819 */ /* 0x002fc800000006ff */
[----:B------:R1:W2:Y:S03]  /*57f0*/  SYNCS.PHASECHK.TRANS64.TRYWAIT P0, [R0+URZ+0x98], R3 ;  /* 0x00009803000075a7 */ /* 0x0002a600080011ff */
[----:B--2---:R-:W-:Y:S05]  /*5800*/  @!P0 NANOSLEEP.SYNCS 0x989680 ;  /* 0x009896800000895d */ /* 0x004fea0003900000 */
[----:B------:R-:W2:Y:S02]  /*5810*/  @!P0 SYNCS.PHASECHK.TRANS64 P0, [R0+URZ+0x98], R3 ;  /* 0x00009803000085a7 */ /* 0x000ea400080010ff */
[----:B--2---:R-:W-:Y:S05]  /*5820*/  @P0 EXIT ;  /* 0x000000000000094d */ /* 0x004fea0003800000 */
[----:B------:R-:W-:Y:S05]  /*5830*/  BRA `(.L_x_95) ;  /* 0xfffffffc00e87947 */ /* 0x000fea000383ffff */
.L_x_80:
[----:B------:R-:W-:-:S06]  /*5840*/  UISETP.GE.AND UP0, UPT, UR6, 0x4, UPT ;  /* 0x000000040600788c */ /* 0x000fcc000bf06270 */
[----:B------:R-:W-:-:S13]  /*5850*/  PLOP3.LUT P0, PT, PT, PT, UP0, 0x80, 0x8 ;  /* 0x000000000008781c */ /* 0x000fda0003f0f008 */
[----:B---3--:R-:W-:Y:S05]  /*5860*/  @!P0 EXIT ;  /* 0x000000000000894d */ /* 0x008fea0003800000 */
[----:B------:R-:W-:Y:S01]  /*5870*/  BAR.SYNC.DEFER_BLOCKING 0x6, 0xa0 ;  /* 0x0182800000007b1d */ /* 0x000fe20000010000 */
[C---:B------:R-:W-:Y:S01]  /*5880*/  IMAD.SHL.U32 R5, R165.reuse, 0x40, RZ ;  /* 0x00000040a5057824 */ /* 0x040fe200078e00ff */
[C---:B------:R-:W-:Y:S01]  /*5890*/  LOP3.LUT R157, R165.reuse, 0x1, RZ, 0xc0, !PT ;  /* 0x00000001a59d7812 */ /* 0x040fe200078ec0ff */
[C---:B------:R-:W-:Y:S02]  /*58a0*/  IMAD.U32 R2, R165.reuse, 0x10000, RZ ;  /* 0x00010000a5027824 */ /* 0x040fe400078e00ff */
[----:B------:R-:W-:Y:S01]  /*58b0*/  IMAD.SHL.U32 R156, R165, 0x8, RZ ;  /* 0x00000008a59c7824 */ /* 0x000fe200078e00ff */
[----:B------:R-:W-:Y:S02]  /*58c0*/  UMOV UR49, 0x400 ;  /* 0x0000040000317882 */ /* 0x000fe40000000000 */
[----:B------:R-:W1:Y:S01]  /*58d0*/  LDC R155, c[0x0][0x370] ;  /* 0x0000dc00ff9b7b82 */ /* 0x000e620000000800 */
[----:B------:R-:W-:Y:S01]  /*58e0*/  ULEA UR49, UR45, UR49, 0x18 ;  /* 0x000000312d317291 */ /* 0x000fe2000f8ec0ff */
[----:B------:R-:W-:Y:S01]  /*58f0*/  ISETP.NE.U32.AND P0, PT, R157, 0x1, PT ;  /* 0x000000019d00780c */ /* 0x000fe20003f05070 */
[----:B------:R-:W-:Y:S01]  /*5900*/  IMAD.MOV.U32 R164, RZ, RZ, 0x2 ;  /* 0x00000002ffa47424 */ /* 0x000fe200078e00ff */
[----:B------:R-:W-:Y:S01]  /*5910*/  LOP3.LUT R7, R5, 0x1c0, RZ, 0xc0, !PT ;  /* 0x000001c005077812 */ /* 0x000fe200078ec0ff */
[----:B------:R-:W-:Y:S01]  /*5920*/  UIADD3 UR4, UPT, UPT, UR49, 0x400, URZ ;  /* 0x0000040031047890 */ /* 0x000fe2000fffe0ff */
[----:B------:R-:W-:Y:S01]  /*5930*/  LOP3.LUT R2, R2, 0x600000, RZ, 0xc0, !PT ;  /* 0x0060000002027812 */ /* 0x000fe200078ec0ff */
[----:B------:R-:W-:Y:S01]  /*5940*/  IMAD.MOV.U32 R163, RZ, RZ, 0x4 ;  /* 0x00000004ffa37424 */ /* 0x000fe200078e00ff */
[----:B------:R-:W2:Y:S01]  /*5950*/  LDC R74, c[0x0][0xf0c] ;  /* 0x0003c300ff4a7b82 */ /* 0x000ea20000000800 */
[----:B------:R-:W-:Y:S01]  /*5960*/  R2P PR, R165, 0x6 ;  /* 0x00000006a5007804 */ /* 0x000fe20000000000 */
[----:B------:R-:W-:Y:S01]  /*5970*/  IMAD.MOV.U32 R162, RZ, RZ, 0x1 ;  /* 0x00000001ffa27424 */ /* 0x000fe200078e00ff */
[----:B------:R-:W-:Y:S01]  /*5980*/  LOP3.LUT R156, R7, 0x38, R156, 0xf8, !PT ;  /* 0x00000038079c7812 */ /* 0x000fe200078ef89c */
[----:B------:R-:W-:Y:S01]  /*5990*/  IMAD.MOV.U32 R79, RZ, RZ, RZ ;  /* 0x000000ffff4f7224 */ /* 0x000fe200078e00ff */
[----:B------:R-:W-:Y:S01]  /*59a0*/  P2R R0, PR, RZ, 0x1 ;  /* 0x00000001ff007803 */ /* 0x000fe20000000000 */
[----:B------:R-:W-:Y:S01]  /*59b0*/  IMAD.MOV.U32 R169, RZ, RZ, RZ ;  /* 0x000000ffffa97224 */ /* 0x000fe200078e00ff */
[----:B------:R-:W-:Y:S01]  /*59c0*/  LOP3.LUT R156, R156, 0x1e00, R5, 0xf8, !PT ;  /* 0x00001e009c9c7812 */ /* 0x000fe200078ef805 */
[----:B------:R-:W3:Y:S01]  /*59d0*/  LDC R153, c[0x0][0xf20] ;  /* 0x0003c800ff997b82 */ /* 0x000ee20000000800 */
[----:B------:R-:W4:Y:S01]  /*59e0*/  LDS R3, [UR49+0x130] ;  /* 0x00013031ff037984 */ /* 0x000f220008000800 */
[----:B------:R-:W-:Y:S01]  /*59f0*/  LOP3.LUT R165, R165, 0x60, RZ, 0xc0, !PT ;  /* 0x00000060a5a57812 */ /* 0x000fe200078ec0ff */
[----:B------:R-:W-:Y:S01]  /*5a00*/  IMAD.MOV.U32 R161, RZ, RZ, RZ ;  /* 0x000000ffffa17224 */ /* 0x000fe200078e00ff */
[----:B------:R-:W-:Y:S01]  /*5a10*/  SEL R164, R164, 0xfffffffe, !P1 ;  /* 0xfffffffea4a47807 */ /* 0x000fe20004800000 */
[----:B------:R-:W-:Y:S01]  /*5a20*/  IMAD.U32 R159, RZ, RZ, UR4 ;  /* 0x00000004ff9f7e24 */ /* 0x000fe2000f8e00ff */
[----:B------:R-:W-:Y:S01]  /*5a30*/  SEL R163, R163, 0xfffffffc, !P2 ;  /* 0xfffffffca3a37807 */ /* 0x000fe20005000000 */
[----:B------:R-:W1:Y:S01]  /*5a40*/  LDCU.64 UR52, c[0x0][0x348] ;  /* 0x00006900ff3477ac */ /* 0x000e620008000a00 */
[----:B------:R-:W1:Y:S01]  /*5a50*/  LDC R73, c[0x0][0xf30] ;  /* 0x0003cc00ff497b82 */ /* 0x000e620000000800 */
[----:B------:R-:W1:Y:S01]  /*5a60*/  LDCU.64 UR36, c[0x0][0xc88] ;  /* 0x00019100ff2477ac */ /* 0x000e620008000a00 */
[----:B------:R-:W1:Y:S06]  /*5a70*/  LDCU.64 UR38, c[0x0][0xc90] ;  /* 0x00019200ff2677ac */ /* 0x000e6c0008000a00 */
[----:B------:R-:W1:Y:S01]  /*5a80*/  LDC.64 R148, c[0x0][0xf10] ;  /* 0x0003c400ff947b82 */ /* 0x000e620000000a00 */
[----:B------:R-:W-:Y:S01]  /*5a90*/  UMOV UR50, URZ ;  /* 0x000000ff00327c82 */ /* 0x000fe20008000000 */
[----:B------:R-:W-:-:S06]  /*5aa0*/  UMOV UR51, URZ ;  /* 0x000000ff00337c82 */ /* 0x000fcc0008000000 */
[----:B------:R-:W1:Y:S08]  /*5ab0*/  LDC.64 R70, c[0x0][0xf18] ;  /* 0x0003c600ff467b82 */ /* 0x000e700000000a00 */
[----:B------:R-:W1:Y:S08]  /*5ac0*/  LDC.64 R68, c[0x0][0xf28] ;  /* 0x0003ca00ff447b82 */ /* 0x000e700000000a00 */
[----:B------:R-:W1:Y:S01]  /*5ad0*/  LDC.64 R146, c[0x0][0xcb0] ;  /* 0x00032c00ff927b82 */ /* 0x000e620000000a00 */
[----:B----4-:R-:W-:-:S07]  /*5ae0*/  IMAD.IADD R2, R3, 0x1, R2 ;  /* 0x0000000103027824 */ /* 0x010fce00078e0202 */
[----:B------:R-:W4:Y:S08]  /*5af0*/  LDC.64 R144, c[0x0][0xca8] ;  /* 0x00032a00ff907b82 */ /* 0x000f300000000a00 */
[----:B--23--:R-:W1:Y:S02]  /*5b00*/  LDC R154, c[0x0][0x374] ;  /* 0x0000dd00ff9a7b82 */ /* 0x00ce640000000800 */
.L_x_140:
[----:B------:R-:W-:Y:S02]  /*5b10*/  LEA R0, R169, UR49, 0x3 ;  /* 0x00000031a9007c11 */ /* 0x000fe4000f8e18ff */
[----:B------:R-:W-:Y:S02]  /*5b20*/  SHF.L.U32 R3, R161, 0x1f, RZ ;  /* 0x0000001fa1037819 */ /* 0x000fe400000006ff */
[----:B-1----:R-:W-:Y:S02]  /*5b30*/  LEA R16, R169, UR49, 0x4 ;  /* 0x00000031a9107c11 */ /* 0x002fe4000f8e20ff */
[----:B------:R-:W2:Y:S02]  /*5b40*/  SYNCS.PHASECHK.TRANS64.TRYWAIT P0, [R0+URZ+0xb0], R3 ;  /* 0x0000b003000075a7 */ /* 0x000ea400080011ff */
[----:B--23--:R-:W-:Y:S05]  /*5b50*/  @!P0 BRA `(.L_x_96) ;  /* 0x0000006800bc8947 */ /* 0x00cfea0003800000 */
.L_x_183:
[----:B------:R-:W3:Y:S01]  /*5b60*/  LDC.64 R14, c[0x0][0xf10] ;  /* 0x0003c400ff0e7b82 */ /* 0x000ee20000000a00 */
[----:B------:R-:W4:Y:S01]  /*5b70*/  LDS.128 R16, [R16+0x110] ;  /* 0x0001100010107984 */ /* 0x000f220000000c00 */
[----:B-1----:R-:W-:Y:S01]  /*5b80*/  ISETP.NE.AND P1, PT, R73, 0x1, PT ;  /* 0x000000014900780c */ /* 0x002fe20003f25270 */
[----:B--2---:R-:W-:Y:S01]  /*5b90*/  VIADD R0, R0, 0xc0 ;  /* 0x000000c000007836 */ /* 0x004fe20000000000 */
[----:B------:R-:W-:Y:S04]  /*5ba0*/  ISETP.GE.AND P0, PT, R72, 0x1, PT ;  /* 0x000000014800780c */ /* 0x000fe80003f06270 */
[----:B------:R-:W1:Y:S01]  /*5bb0*/  LDC.64 R12, c[0x0][0xf18] ;  /* 0x0003c600ff0c7b82 */ /* 0x000e620000000a00 */
[----:B------:R-:W-:Y:S01]  /*5bc0*/  PRMT R0, RZ, 0x654, R0 ;  /* 0x00000654ff007816 */ /* 0x000fe20000000000 */
[----:B------:R-:W-:Y:S01]  /*5bd0*/  @!PT LDS RZ, [RZ] ;  /* 0x00000000fffff984 */ /* 0x000fe20000000800 */
[----:B------:R-:W-:Y:S01]  /*5be0*/  @!PT LDS RZ, [RZ] ;  /* 0x00000000fffff984 */ /* 0x000fe20000000800 */
[----:B------:R-:W-:Y:S01]  /*5bf0*/  @!PT LDS RZ, [RZ] ;  /* 0x00000000fffff984 */ /* 0x000fe20000000800 */
[----:B------:R-:W-:Y:S01]  /*5c00*/  @!PT LDS RZ, [RZ] ;  /* 0x00000000fffff984 */ /* 0x000fe20000000800 */
[----:B------:R2:W-:Y:S06]  /*5c10*/  MEMBAR.ALL.CTA ;  /* 0x0000000000007992 */ /* 0x0005ec0000008000 */
[----:B--2---:R-:W2:Y:S01]  /*5c20*/  FENCE.VIEW.ASYNC.S ;  /* 0x00000000000073c6 */ /* 0x004ea20000000000 */
[----:B------:R-:W1:Y:S08]  /*5c30*/  @!P1 LDC R11, c[0x0][0xf20] ;  /* 0x0003c800ff0b9b82 */ /* 0x000e700000000800 */
[----:B------:R-:W1:Y:S01]  /*5c40*/  @!P1 LDC R10, c[0x0][0xf0c] ;  /* 0x0003c300ff0a9b82 */ /* 0x000e620000000800 */
[----:B--2---:R2:W-:Y:S01]  /*5c50*/  SYNCS.ARRIVE.TRANS64.RED.A1T0 RZ, [R0+URZ], RZ ;  /* 0x000000ff00ff79a7 */ /* 0x0045e200081004ff */
[----:B----4-:R-:W-:Y:S04]  /*5c60*/  LOP3.LUT P4, RZ, R18, 0x1, RZ, 0xc0, !PT ;  /* 0x0000000112ff7812 */ /* 0x010fe8000788c0ff */
[----:B------:R-:W-:Y:S09]  /*5c70*/  P2R R166, PR, RZ, 0x10 ;  /* 0x00000010ffa67803 */ /* 0x000ff20000000000 */
[----:B------:R-:W-:Y:S02]  /*5c80*/  @P4 MOV R77, R16 ;  /* 0x00000010004d4202 */ /* 0x000fe40000000f00 */
[----:B------:R-:W-:Y:S01]  /*5c90*/  @P4 LOP3.LUT R75, R17, 0xffff, RZ, 0xc0, !PT ;  /* 0x0000ffff114b4812 */ /* 0x000fe200078ec0ff */
[----:B--23--:R-:W-:Y:S06]  /*5ca0*/  @!P0 BRA `(.L_x_97) ;  /* 0x0000000000a48947 */ /* 0x00cfec0003800000 */
        /* <DEDUP_REMOVED lines=10> */
[----:B------:R-:W-:Y:S03]  /*5d50*/  SEL R7, R155, R22, !P3 ;  /* 0x000000169b077207 */ /* 0x000fe60005800000 */
[-C--:B------:R-:W-:Y:S01]  /*5d60*/  IMAD.HI.U32 R22, R3, R68.reuse, RZ ;  /* 0x0000004403167227 */ /* 0x080fe200078e00ff */
[----:B------:R-:W-:Y:S03]  /*5d70*/  SHF.R.U32.HI R26, RZ, R149, R26 ;  /* 0x00000095ff1a7219 */ /* 0x000fe6000001161a */
[----:B------:R-:W-:Y:S01]  /*5d80*/  IMAD.HI.U32 R24, R7, R68, RZ ;  /* 0x0000004407187227 */ /* 0x000fe200078e00ff */
[----:B------:R-:W-:Y:S02]  /*5d90*/  @P2 SHF.R.U32.HI R3, RZ, R69, R22 ;  /* 0x00000045ff032219 */ /* 0x000fe40000011616 */
[----:B------:R-:W-:Y:S02]  /*5da0*/  SHF.R.U32.HI R22, RZ, R153, R28 ;  /* 0x00000099ff167219 */ /* 0x000fe4000001161c */
[----:B------:R-:W-:Y:S01]  /*5db0*/  @P2 SHF.R.U32.HI R7, RZ, R69, R24 ;  /* 0x00000045ff072219 */ /* 0x000fe20000011618 */
[C---:B------:R-:W-:Y:S01]  /*5dc0*/  IMAD R4, R72.reuse, R3, RZ ;  /* 0x0000000348047224 */ /* 0x040fe200078e02ff */
[----:B------:R-:W-:Y:S02]  /*5dd0*/  SEL R5, R75, R22, !P0 ;  /* 0x000000164b057207 */ /* 0x000fe40004000000 */
[----:B------:R-:W-:Y:S01]  /*5de0*/  SEL R3, R77, R26, !P3 ;  /* 0x0000001a4d037207 */ /* 0x000fe20005800000 */
[----:B------:R-:W-:Y:S01]  /*5df0*/  IMAD R6, R72, R7, RZ ;  /* 0x0000000748067224 */ /* 0x000fe200078e02ff */
[C---:B------:R-:W-:Y:S01]  /*5e00*/  ISETP.GE.AND P0, PT, R5.reuse, R4, PT ;  /* 0x000000040500720c */ /* 0x040fe20003f06270 */
[----:B------:R-:W-:Y:S03]  /*5e10*/  IMAD.HI.U32 R8, R5, R68, RZ ;  /* 0x0000004405087227 */ /* 0x000fe600078e00ff */
[----:B------:R-:W-:Y:S01]  /*5e20*/  ISETP.GE.OR P0, PT, R3, R6, P0 ;  /* 0x000000060300720c */ /* 0x000fe20000706670 */
[----:B------:R-:W-:Y:S01]  /*5e30*/  IMAD.MOV R6, RZ, RZ, -R3 ;  /* 0x000000ffff067224 */ /* 0x000fe200078e0a03 */
[-C--:B------:R-:W-:Y:S03]  /*5e40*/  SHF.R.U32.HI R8, RZ, R69.reuse, R8 ;  /* 0x00000045ff087219 */ /* 0x080fe60000011608 */
[----:B------:R-:W-:Y:S01]  /*5e50*/  IMAD R77, R74, R6, R77 ;  /* 0x000000064a4d7224 */ /* 0x000fe200078e024d */
[----:B------:R-:W-:Y:S05]  /*5e60*/  SEL R9, R5, R8, !P2 ;  /* 0x0000000805097207 */ /* 0x000fea0005000000 */
[----:B------:R-:W-:Y:S02]  /*5e70*/  IMAD.MOV R8, RZ, RZ, -R9 ;  /* 0x000000ffff087224 */ /* 0x000fe400078e0a09 */
[C---:B------:R-:W-:Y:S04]  /*5e80*/  @!P0 IMAD.HI.U32 R4, R3.reuse, R68, RZ ;  /* 0x0000004403048227 */ /* 0x040fe800078e00ff */
[----:B------:R-:W-:Y:S01]  /*5e90*/  IMAD R8, R72, R8, R5 ;  /* 0x0000000848087224 */ /* 0x000fe200078e0205 */
[----:B------:R-:W-:Y:S04]  /*5ea0*/  @!P0 SHF.R.U32.HI R4, RZ, R69, R4 ;  /* 0x00000045ff048219 */ /* 0x000fe80000011604 */
[----:B------:R-:W-:Y:S02]  /*5eb0*/  @!P0 SEL R0, R3, R4, !P2 ;  /* 0x0000000403008207 */ /* 0x000fe40005000000 */
[----:B------:R-:W-:Y:S02]  /*5ec0*/  IADD3 R4, PT, PT, -R5, RZ, RZ ;  /* 0x000000ff05047210 */ /* 0x000fe40007ffe1ff */
[----:B------:R-:W-:Y:S01]  /*5ed0*/  @!P0 IADD3 R9, PT, PT, R9, -R0, RZ ;  /* 0x8000000009098210 */ /* 0x000fe20007ffe0ff */
[----:B------:R-:W-:Y:S02]  /*5ee0*/  @!P0 IMAD R0, R7, R8, R0 ;  /* 0x0000000807008224 */ /* 0x000fe400078e0200 */
[----:B------:R-:W-:Y:S02]  /*5ef0*/  IMAD R75, R70, R4, R75 ;  /* 0x00000004464b7224 */ /* 0x000fe400078e024b */
[----:B------:R-:W-:Y:S02]  /*5f00*/  @!P0 IMAD R5, R9, R72, R3 ;  /* 0x0000004809058224 */ /* 0x000fe400078e0203 */
[----:B------:R-:W-:Y:S04]  /*5f10*/  @!P0 IMAD.MOV.U32 R3, RZ, RZ, R0 ;  /* 0x000000ffff038224 */ /* 0x000fe800078e0000 */
[----:B------:R-:W-:Y:S02]  /*5f20*/  IMAD R77, R3, R74, R77 ;  /* 0x0000004a034d7224 */ /* 0x000fe400078e024d */
[----:B------:R-:W-:Y:S07]  /*5f30*/  IMAD R75, R5, R70, R75 ;  /* 0x00000046054b7224 */ /* 0x000fee00078e024b */
.L_x_97:
[----:B-1----:R-:W-:Y:S01]  /*5f40*/  @!P1 IMAD.HI.U32 R4, R75, R13, RZ ;  /* 0x0000000d4b049227 */ /* 0x002fe200078e00ff */
[----:B------:R-:W-:Y:S01]  /*5f50*/  @!P1 ISETP.NE.AND P0, PT, R12, 0x1, PT ;  /* 0x000000010c00980c */ /* 0x000fe20003f05270 */
[----:B------:R-:W-:Y:S01]  /*5f60*/  USHF.L.U32 UR42, UR19, 0x7, URZ ;  /* 0x00000007132a7899 */ /* 0x000fe200080006ff */
[----:B------:R-:W-:Y:S01]  /*5f70*/  @!P1 ISETP.NE.AND P2, PT, R10, 0x1, PT ;  /* 0x000000010a00980c */ /* 0x000fe20003f45270 */
[----:B------:R-:W-:Y:S01]  /*5f80*/  @!P1 IMAD.HI.U32 R0, R77, R14, RZ ;  /* 0x0000000e4d009227 */ /* 0x000fe200078e00ff */
[----:B------:R-:W-:Y:S01]  /*5f90*/  @!P1 SHF.R.U32.HI R4, RZ, R11, R4 ;  /* 0x0000000bff049219 */ /* 0x000fe20000011604 */
[----:B------:R-:W-:Y:S01]  /*5fa0*/  BSSY.RECONVERGENT B6, `(.L_x_98) ;  /* 0x000002c000067945 */ /* 0x000fe20003800200 */
[----:B------:R-:W-:Y:S01]  /*5fb0*/  @P4 SHF.R.U32.HI R160, RZ, 0x10, R17 ;  /* 0x00000010ffa04819 */ /* 0x000fe20000011611 */
[----:B------:R-:W-:Y:S01]  /*5fc0*/  VIADD R169, R169, 0x1 ;  /* 0x00000001a9a97836 */ /* 0x000fe20000000000 */
[----:B------:R-:W-:Y:S01]  /*5fd0*/  @!P1 SEL R3, R75, R4, !P0 ;  /* 0x000000044b039207 */ /* 0x000fe20004000000 */
[----:B------:R-:W-:Y:S01]  /*5fe0*/  IMAD.SHL.U32 R168, R20, 0x100, RZ ;  /* 0x0000010014a87824 */ /* 0x000fe200078e00ff */
[----:B------:R-:W-:Y:S02]  /*5ff0*/  @!P1 SHF.R.U32.HI R0, RZ, R15, R0 ;  /* 0x0000000fff009219 */ /* 0x000fe40000011600 */
[----:B------:R-:W-:Y:S02]  /*6000*/  LOP3.LUT P0, RZ, R159, 0x3f0, RZ, 0xc0, !PT ;  /* 0x000003f09fff7812 */ /* 0x000fe4000780c0ff */
[----:B------:R-:W-:Y:S05]  /*6010*/  @!P1 SEL R4, R77, R0, !P2 ;  /* 0x000000004d049207 */ /* 0x000fea0005000000 */
[----:B------:R-:W-:Y:S02]  /*6020*/  @!P1 IMAD.IADD R0, R3, 0x1, -R4 ;  /* 0x0000000103009824 */ /* 0x000fe400078e0a04 */
[----:B------:R-:W-:Y:S02]  /*6030*/  @!P1 IMAD.IADD R3, R4, 0x1, -R3 ;  /* 0x0000000104039824 */ /* 0x000fe400078e0a03 */
[----:B------:R-:W-:Y:S02]  /*6040*/  @!P1 IMAD R77, R0, R10, R77 ;  /* 0x0000000a004d9224 */ /* 0x000fe400078e024d */
[----:B------:R-:W-:Y:S01]  /*6050*/  @!P1 IMAD R75, R3, R12, R75 ;  /* 0x0000000c034b9224 */ /* 0x000fe200078e024b */
[----:B------:R-:W-:Y:S06]  /*6060*/  @!P0 BRA `(.L_x_99) ;  /* 0x00000000007c8947 */ /* 0x000fec0003800000 */
[----:B------:R-:W1:Y:S01]  /*6070*/  LDCU.64 UR8, c[0x4][0x80] ;  /* 0x01001000ff0877ac */ /* 0x000e620008000a00 */
[----:B------:R-:W-:Y:S01]  /*6080*/  MOV R16, 0x0 ;  /* 0x0000000000107802 */ /* 0x000fe20000000f00 */
[----:B------:R-:W-:Y:S02]  /*6090*/  HFMA2 R12, -RZ, RZ, 0, 5.9604644775390625e-08 ;  /* 0x00000001ff0c7431 */ /* 0x000fe400000001ff */
[----:B------:R-:W-:Y:S01]  /*60a0*/  IMAD.MOV.U32 R8, RZ, RZ, 0x70 ;  /* 0x00000070ff087424 */ /* 0x000fe200078e00ff */
[----:B------:R2:W3:Y:S01]  /*60b0*/  LDC.64 R14, c[0x4][R16] ;  /* 0x01000000100e7b82 */ /* 0x0004e20000000a00 */
[----:B------:R-:W4:Y:S01]  /*60c0*/  LDCU.64 UR6, c[0x4][0x88] ;  /* 0x01001100ff0677ac */ /* 0x000f220008000a00 */
[----:B------:R-:W-:Y:S01]  /*60d0*/  IMAD.MOV.U32 R13, RZ, RZ, RZ ;  /* 0x000000ffff0d7224 */ /* 0x000fe200078e00ff */
[----:B------:R-:W2:Y:S01]  /*60e0*/  LDCU.64 UR4, c[0x4][0x8] ;  /* 0x01000100ff0477ac */ /* 0x000ea20008000a00 */
[----:B-1----:R-:W-:Y:S01]  /*60f0*/  MOV R5, UR9 ;  /* 0x0000000900057c02 */ /* 0x002fe20008000f00 */
[----:B------:R-:W-:Y:S01]  /*6100*/  IMAD.U32 R4, RZ, RZ, UR8 ;  /* 0x00000008ff047e24 */ /* 0x000fe2000f8e00ff */
[----:B----4-:R-:W-:Y:S01]  /*6110*/  MOV R7, UR7 ;  /* 0x0000000700077c02 */ /* 0x010fe20008000f00 */
[----:B------:R-:W-:Y:S01]  /*6120*/  IMAD.U32 R6, RZ, RZ, UR6 ;  /* 0x00000006ff067e24 */ /* 0x000fe2000f8e00ff */
[----:B--2---:R-:W-:Y:S01]  /*6130*/  MOV R11, UR5 ;  /* 0x00000005000b7c02 */ /* 0x004fe20008000f00 */
[----:B------:R-:W-:Y:S02]  /*6140*/  IMAD.U32 R10, RZ, RZ, UR4 ;  /* 0x00000004ff0a7e24 */ /* 0x000fe4000f8e00ff */
[----:B------:R-:W-:Y:S07]  /*6150*/  LEPC R20, `(.L_x_100) ;  /* 0x000000001014794e */ /* 0x000fee0000000000 */
[----:B---3-5:R-:W-:Y:S05]  /*6160*/  CALL.ABS.NOINC R14 ;  /* 0x000000000e007343 */ /* 0x028fea0003c00000 */
.L_x_100:
[----:B------:R-:W1:Y:S01]  /*6170*/  LDCU.64 UR8, c[0x4][0x80] ;  /* 0x01001000ff0877ac */ /* 0x000e620008000a00 */
[----:B------:R-:W2:Y:S01]  /*6180*/  LDC.64 R16, c[0x4][R16] ;  /* 0x0100000010107b82 */ /* 0x000ea20000000a00 */
[----:B------:R-:W-:Y:S02]  /*6190*/  HFMA2 R12, -RZ, RZ, 0, 5.9604644775390625e-08 ;  /* 0x00000001ff0c7431 */ /* 0x000fe400000001ff */
[----:B------:R-:W-:Y:S02]  /*61a0*/  IMAD.MOV.U32 R8, RZ, RZ, 0x70 ;  /* 0x00000070ff087424 */ /* 0x000fe400078e00ff */
[----:B------:R-:W-:Y:S01]  /*61b0*/  IMAD.MOV.U32 R13, RZ, RZ, RZ ;  /* 0x000000ffff0d7224 */ /* 0x000fe200078e00ff */
[----:B------:R-:W3:Y:S01]  /*61c0*/  LDCU.64 UR6, c[0x4][0x88] ;  /* 0x01001100ff0677ac */ /* 0x000ee20008000a00 */
[----:B------:R-:W4:Y:S01]  /*61d0*/  LDCU.64 UR4, c[0x4][0x8] ;  /* 0x01000100ff0477ac */ /* 0x000f220008000a00 */
[----:B-1----:R-:W-:Y:S02]  /*61e0*/  MOV R4, UR8 ;  /* 0x0000000800047c02 */ /* 0x002fe40008000f00 */
[----:B------:R-:W-:Y:S02]  /*61f0*/  MOV R5, UR9 ;  /* 0x0000000900057c02 */ /* 0x000fe40008000f00 */
[----:B---3--:R-:W-:Y:S01]  /*6200*/  MOV R7, UR7 ;  /* 0x0000000700077c02 */ /* 0x008fe20008000f00 */
[----:B------:R-:W-:Y:S01]  /*6210*/  IMAD.U32 R6, RZ, RZ, UR6 ;  /* 0x00000006ff067e24 */ /* 0x000fe2000f8e00ff */
[----:B----4-:R-:W-:Y:S01]  /*6220*/  MOV R11, UR5 ;  /* 0x00000005000b7c02 */ /* 0x010fe20008000f00 */
[----:B------:R-:W-:Y:S02]  /*6230*/  IMAD.U32 R10, RZ, RZ, UR4 ;  /* 0x00000004ff0a7e24 */ /* 0x000fe4000f8e00ff */
[----:B------:R-:W-:Y:S07]  /*6240*/  LEPC R20, `(.L_x_99) ;  /* 0x000000001014794e */ /* 0x000fee0000000000 */
[----:B--2---:R-:W-:Y:S05]  /*6250*/  CALL.ABS.NOINC R16 ;  /* 0x0000000010007343 */ /* 0x004fea0003c00000 */
.L_x_99:
[----:B------:R-:W-:Y:S05]  /*6260*/  BSYNC.RECONVERGENT B6 ;  /* 0x0000000000067941 */ /* 0x000fea0003800200 */
.L_x_98:
[----:B------:R-:W-:Y:S01]  /*6270*/  ISETP.NE.U32.AND P4, PT, R146, RZ, PT ;  /* 0x000000ff9200720c */ /* 0x000fe20003f85070 */
[----:B------:R-:W-:Y:S01]  /*6280*/  UISETP.NE.AND UP2, UPT, UR48, URZ, UPT ;  /* 0x000000ff3000728c */ /* 0x000fe2000bf45270 */
[----:B------:R-:W-:Y:S01]  /*6290*/  ISETP.NE.U32.AND P2, PT, RZ, UR36, PT ;  /* 0x00000024ff007c0c */ /* 0x000fe2000bf45070 */
[----:B------:R-:W-:Y:S01]  /*62a0*/  UISETP.NE.U32.AND UP1, UPT, UR38, URZ, UPT ;  /* 0x000000ff2600728c */ /* 0x000fe2000bf25070 */
[----:B------:R-:W-:Y:S01]  /*62b0*/  ISETP.NE.AND.EX P4, PT, R147, RZ, PT, P4 ;  /* 0x000000ff9300720c */ /* 0x000fe20003f85340 */
[----:B------:R-:W-:Y:S01]  /*62c0*/  UPLOP3.LUT UP0, UPT, UPT, UPT, UPT, 0x40, 0x4 ;  /* 0x000000000004789c */ /* 0x000fe20003f0e870 */
[----:B------:R-:W-:Y:S01]  /*62d0*/  ISETP.NE.AND.EX P2, PT, RZ, UR37, PT, P2 ;  /* 0x00000025ff007c0c */ /* 0x000fe2000bf45320 */
[----:B------:R-:W-:Y:S01]  /*62e0*/  UISETP.NE.AND.EX UP1, UPT, UR39, URZ, UPT, UP1 ;  /* 0x000000ff2700728c */ /* 0x000fe2000bf25310 */
[----:B------:R-:W-:Y:S04]  /*62f0*/  PLOP3.LUT P1, PT, PT, PT, UP2, 0x80, 0x8 ;  /* 0x000000000008781c */ /* 0x000fe80003f2f028 */
[----:B------:R-:W-:Y:S06]  /*6300*/  @UP2 UPLOP3.LUT UP0, UPT, UPT, UPT, UP1, 0x80, 0x8 ;  /* 0x000000000008289c */ /* 0x000fec0003f0f010 */
[----:B------:R-:W-:Y:S01]  /*6310*/  PLOP3.LUT P0, PT, PT, PT, UP0, 0x80, 0x8 ;  /* 0x000000000008781c */ /* 0x000fe20003f0f008 */
[----:B------:R-:W-:Y:S01]  /*6320*/  @!UPT UIADD3 URZ, UPT, UPT, URZ, URZ, URZ ;  /* 0x000000fffffff290 */ /* 0x000fe2000fffe0ff */
[----:B------:R-:W-:Y:S11]  /*6330*/  BRA.U !UP1, `(.L_x_101) ;  /* 0x0000000109387547 */ /* 0x000ff6000b800000 */
[----:B------:R-:W-:Y:S01]  /*6340*/  UISETP.NE.U32.AND UP0, UPT, UR36, URZ, UPT ;  /* 0x000000ff2400728c */ /* 0x000fe2000bf05070 */
[----:B------:R-:W-:Y:S02]  /*6350*/  HFMA2 R0, -RZ, RZ, 0, 5.9604644775390625e-08 ;  /* 0x00000001ff007431 */ /* 0x000fe400000001ff */
[----:B------:R-:W-:Y:S01]  /*6360*/  IMAD.MOV.U32 R151, RZ, RZ, 0x1 ;  /* 0x00000001ff977424 */ /* 0x000fe200078e00ff */
[----:B------:R-:W-:Y:S06]  /*6370*/  UISETP.NE.AND.EX UP0, UPT, UR37, URZ, UPT, UP0 ;  /* 0x000000ff2500728c */ /* 0x000fec000bf05300 */
[----:B------:R-:W-:Y:S05]  /*6380*/  PLOP3.LUT P3, PT, PT, PT, UP0, 0x80, 0x8 ;  /* 0x000000000008781c */ /* 0x000fea0003f6f008 */
[----:B------:R-:W1:Y:S01]  /*6390*/  @UP0 LDCU.64 UR6, c[0x0][0xc88] ;  /* 0x00019100ff0607ac */ /* 0x000e620008000a00 */
[----:B------:R-:W-:Y:S07]  /*63a0*/  @UP0 UIMAD UR4, UR44, UR38, URZ ;  /* 0x000000262c0402a4 */ /* 0x000fee000f8e02ff */
[----:B------:R-:W-:Y:S01]  /*63b0*/  @!P3 PRMT R151, R0, 0x7610, R151 ;  /* 0x000076100097b816 */ /* 0x000fe20000000097 */
[----:B-1----:R-:W-:Y:S03]  /*63c0*/  @UP0 UIMAD.WIDE UR6, UR4, 0x4, UR6 ;  /* 0x00000004040608a5 */ /* 0x002fe6000f8e0206 */
[----:B------:R-:W1:Y:S03]  /*63d0*/  @!UP0 LDCU UR4, c[0x0][0xc80] ;  /* 0x00019000ff0487ac */ /* 0x000e660008000800 */
[----:B------:R-:W-:Y:S01]  /*63e0*/  IMAD.U32 R4, RZ, RZ, UR6 ;  /* 0x00000006ff047e24 */ /* 0x000fe2000f8e00ff */
[----:B------:R-:W-:Y:S05]  /*63f0*/  MOV R5, UR7 ;  /* 0x0000000700057c02 */ /* 0x000fea0008000f00 */
[----:B-----5:R2:W5:Y:S02]  /*6400*/  @P3 LDG.E R83, desc[UR46][R4.64] ;  /* 0x0000002e04533981 */ /* 0x020564000c1e1900 */
[----:B-12---:R-:W-:Y:S02]  /*6410*/  @!P3 IMAD.U32 R83, RZ, RZ, UR4 ;  /* 0x00000004ff53be24 */ /* 0x006fe4000f8e00ff */
.L_x_101:
[----:B------:R-:W-:Y:S05]  /*6420*/  @!P4 BRA `(.L_x_102) ;  /* 0x000000000020c947 */ /* 0x000fea0003800000 */
[----:B------:R-:W-:Y:S04]  /*6430*/  ISETP.NE.U32.AND P3, PT, R144, RZ, PT ;  /* 0x000000ff9000720c */ /* 0x000fe80003f65070 */
[----:B------:R-:W-:Y:S11]  /*6440*/  ISETP.NE.AND.EX P3, PT, R145, RZ, PT, P3 ;  /* 0x000000ff9100720c */ /* 0x000ff60003f65330 */
[----:B------:R-:W-:Y:S02]  /*6450*/  @!UPT UIADD3 URZ, UPT, UPT, URZ, URZ, URZ ;  /* 0x000000fffffff290 */ /* 0x000fe4000fffe0ff */
[----:B------:R-:W1:Y:S01]  /*6460*/  @P3 LDC.64 R4, c[0x0][0xca8] ;  /* 0x00032a00ff043b82 */ /* 0x000e620000000a00 */
[----:B------:R-:W-:Y:S04]  /*6470*/  @P3 IMAD R0, R146, UR44, RZ ;  /* 0x0000002c92003c24 */ /* 0x000fe8000f8e02ff */
[----:B-1----:R-:W-:Y:S05]  /*6480*/  @P3 IMAD.WIDE R4, R0, 0x4, R4 ;  /* 0x0000000400043825 */ /* 0x002fea00078e0204 */
[----:B-----5:R1:W5:Y:S02]  /*6490*/  @P3 LDG.E R76, desc[UR46][R4.64] ;  /* 0x0000002e044c3981 */ /* 0x020364000c1e1900 */
[----:B-1----:R-:W2:Y:S02]  /*64a0*/  @!P3 LDC R76, c[0x0][0xca0] ;  /* 0x00032800ff4cbb82 */ /* 0x002ea40000000800 */
.L_x_102:
[----:B-----5:R-:W-:Y:S01]  /*64b0*/  FSETP.NEU.AND P3, PT, R83, RZ, PT ;  /* 0x000000ff5300720b */ /* 0x020fe20003f6d000 */
[----:B------:R-:W-:Y:S01]  /*64c0*/  IMAD.SHL.U32 R178, R156, 0x2, RZ ;  /* 0x000000029cb27824 */ /* 0x000fe200078e00ff */
[----:B------:R-:W-:Y:S01]  /*64d0*/  SEL R5, RZ, 0xffffffff, P2 ;  /* 0xffffffffff057807 */ /* 0x000fe20001000000 */
[----:B------:R-:W-:Y:S01]  /*64e0*/  IMAD.SHL.U32 R86, R163, 0x10, RZ ;  /* 0x00000010a3567824 */ /* 0x000fe200078e00ff */
[----:B------:R-:W-:Y:S01]  /*64f0*/  @P1 LOP3.LUT P2, RZ, R151, 0xff, RZ, 0xc0, !PT ;  /* 0x000000ff97ff1812 */ /* 0x000fe2000784c0ff */
[----:B------:R-:W-:Y:S01]  /*6500*/  VIADD R177, R178, UR49 ;  /* 0x00000031b2b17c36 */ /* 0x000fe20008000000 */
[----:B------:R-:W-:Y:S01]  /*6510*/  @P1 SEL R0, RZ, 0xffffffff, P3 ;  /* 0xffffffffff001807 */ /* 0x000fe20001800000 */
[----:B------:R-:W-:Y:S01]  /*6520*/  IMAD.MOV.U32 R106, RZ, RZ, -0x10 ;  /* 0xfffffff0ff6a7424 */ /* 0x000fe200078e00ff */
[----:B------:R-:W-:Y:S01]  /*6530*/  LOP3.LUT R162, R162, 0x1, RZ, 0x3c, !PT ;  /* 0x00000001a2a27812 */ /* 0x000fe200078e3cff */
[----:B------:R-:W-:Y:S01]  /*6540*/  IMAD.SHL.U32 R104, R164, 0x10, RZ ;  /* 0x00000010a4687824 */ /* 0x000fe200078e00ff */
[----:B------:R-:W-:Y:S01]  /*6550*/  @P0 SEL R0, R5, R0, !P2 ;  /* 0x0000000005000207 */ /* 0x000fe20005000000 */
[----:B------:R-:W-:Y:S01]  /*6560*/  IMAD.IADD R173, R177, 0x1, R86 ;  /* 0x00000001b1ad7824 */ /* 0x000fe200078e0256 */
[----:B------:R-:W-:Y:S01]  /*6570*/  SHF.L.U32 R3, R79, 0x1f, RZ ;  /* 0x0000001f4f037819 */ /* 0x000fe200000006ff */
[----:B------:R-:W-:Y:S01]  /*6580*/  IMAD.IADD R176, R177, 0x1, R104 ;  /* 0x00000001b1b07824 */ /* 0x000fe200078e0268 */
[----:B------:R-:W-:Y:S01]  /*6590*/  @P1 LOP3.LUT R0, R0, 0x1, RZ, 0xc0, !PT ;  /* 0x0000000100001812 */ /* 0x000fe200078ec0ff */
[--C-:B------:R-:W-:Y:S01]  /*65a0*/  IMAD.IADD R171, R104, 0x1, R173.reuse ;  /* 0x0000000168ab7824 */ /* 0x100fe200078e02ad */
[----:B------:R-:W-:Y:S01]  /*65b0*/  PLOP3.LUT P0, PT, PT, PT, UP1, 0x80, 0x8 ;  /* 0x000000000008781c */ /* 0x000fe20003f0f018 */
[----:B------:R-:W-:Y:S01]  /*65c0*/  BSSY B1, `(.L_x_103) ;  /* 0x000004b000017945 */ /* 0x000fe20003800000 */
[----:B------:R-:W-:Y:S01]  /*65d0*/  ISETP.NE.U32.OR P4, PT, R0, 0x1, !P1 ;  /* 0x000000010000780c */ /* 0x000fe20004f85470 */
[----:B------:R-:W-:Y:S01]  /*65e0*/  IMAD.MOV.U32 R107, RZ, RZ, 0x1 ;  /* 0x00000001ff6b7424 */ /* 0x000fe200078e00ff */
[----:B------:R-:W-:Y:S01]  /*65f0*/  SEL R0, RZ, 0xffffffff, P3 ;  /* 0xffffffffff007807 */ /* 0x000fe20001800000 */
[----:B------:R-:W-:Y:S01]  /*6600*/  IMAD R78, R79, 0xc0, R2 ;  /* 0x000000c04f4e7824 */ /* 0x000fe200078e0202 */
[----:B------:R-:W-:Y:S01]  /*6610*/  LOP3.LUT P3, R167, R151, 0xff, RZ, 0xc0, !PT ;  /* 0x000000ff97a77812 */ /* 0x000fe2000786c0ff */
[----:B------:R-:W-:Y:S01]  /*6620*/  IMAD.MOV.U32 R105, RZ, RZ, RZ ;  /* 0x000000ffff697224 */ /* 0x000fe200078e00ff */
[----:B------:R-:W-:Y:S02]  /*6630*/  P2R R174, PR, RZ, 0x10 ;  /* 0x00000010ffae7803 */ /* 0x000fe40000000000 */
[----:B------:R-:W-:Y:S02]  /*6640*/  CS2R R142, SRZ ;  /* 0x00000000008e7805 */ /* 0x000fe4000001ff00 */
[----:B------:R-:W-:Y:S02]  /*6650*/  CS2R R140, SRZ ;  /* 0x00000000008c7805 */ /* 0x000fe4000001ff00 */
[----:B------:R-:W-:Y:S02]  /*6660*/  CS2R R134, SRZ ;  /* 0x0000000000867805 */ /* 0x000fe4000001ff00 */
[----:B------:R-:W-:Y:S02]  /*6670*/  CS2R R132, SRZ ;  /* 0x0000000000847805 */ /* 0x000fe4000001ff00 */
[----:B------:R-:W-:Y:S02]  /*6680*/  @P0 SEL R0, R5, R0, !P3 ;  /* 0x0000000005000207 */ /* 0x000fe40005800000 */
[----:B------:R-:W-:Y:S02]  /*6690*/  CS2R R126, SRZ ;  /* 0x00000000007e7805 */ /* 0x000fe4000001ff00 */
[----:B------:R-:W-:Y:S02]  /*66a0*/  @P4 SHF.L.U32 R4, R162, 0x1f, RZ ;  /* 0x0000001fa2044819 */ /* 0x000fe400000006ff */
[----:B------:R-:W-:Y:S02]  /*66b0*/  CS2R R124, SRZ ;  /* 0x00000000007c7805 */ /* 0x000fe4000001ff00 */
[----:B------:R-:W-:Y:S02]  /*66c0*/  LOP3.LUT R0, R0, 0x1, RZ, 0xc0, !PT ;  /* 0x0000000100007812 */ /* 0x000fe400078ec0ff */
[----:B------:R-:W-:Y:S01]  /*66d0*/  CS2R R118, SRZ ;  /* 0x0000000000767805 */ /* 0x000fe2000001ff00 */
[----:B------:R-:W1:Y:S01]  /*66e0*/  @P4 SYNCS.PHASECHK.TRANS64.TRYWAIT P2, [UR49+0x60], R4 ;  /* 0x00006004ff0045a7 */ /* 0x000e620008041131 */
[----:B------:R-:W-:Y:S02]  /*66f0*/  ISETP.NE.AND P0, PT, R79, RZ, PT ;  /* 0x000000ff4f00720c */ /* 0x000fe40003f05270 */
[----:B------:R-:W-:Y:S02]  /*6700*/  CS2R R116, SRZ ;  /* 0x0000000000747805 */ /* 0x000fe4000001ff00 */
[----:B------:R-:W-:Y:S02]  /*6710*/  ISETP.NE.U32.AND P3, PT, R0, 0x1, PT ;  /* 0x000000010000780c */ /* 0x000fe40003f65070 */
[----:B------:R-:W-:Y:S02]  /*6720*/  CS2R R110, SRZ ;  /* 0x00000000006e7805 */ /* 0x000fe4000001ff00 */
[----:B------:R-:W-:Y:S02]  /*6730*/  CS2R R108, SRZ ;  /* 0x00000000006c7805 */ /* 0x000fe4000001ff00 */
[----:B------:R-:W-:Y:S02]  /*6740*/  CS2R R102, SRZ ;  /* 0x0000000000667805 */ /* 0x000fe4000001ff00 */
[----:B------:R-:W-:Y:S02]  /*6750*/  P2R R112, PR, RZ, 0x8 ;  /* 0x00000008ff707803 */ /* 0x000fe40000000000 */
[----:B------:R-:W-:Y:S02]  /*6760*/  CS2R R100, SRZ ;  /* 0x0000000000647805 */ /* 0x000fe4000001ff00 */
[----:B------:R-:W-:Y:S02]  /*6770*/  ISETP.NE.U32.AND P3, PT, R157, 0x1, PT ;  /* 0x000000019d00780c */ /* 0x000fe40003f65070 */
[----:B------:R-:W-:Y:S02]  /*6780*/  CS2R R94, SRZ ;  /* 0x00000000005e7805 */ /* 0x000fe4000001ff00 */
[----:B------:R-:W-:Y:S02]  /*6790*/  CS2R R92, SRZ ;  /* 0x00000000005c7805 */ /* 0x000fe4000001ff00 */
[----:B------:R-:W-:Y:S02]  /*67a0*/  CS2R R90, SRZ ;  /* 0x00000000005a7805 */ /* 0x000fe4000001ff00 */
[----:B------:R-:W-:Y:S02]  /*67b0*/  SEL R106, R106, 0x10, !P3 ;  /* 0x000000106a6a7807 */ /* 0x000fe40005800000 */
[----:B------:R-:W-:Y:S02]  /*67c0*/  CS2R R88, SRZ ;  /* 0x0000000000587805 */ /* 0x000fe4000001ff00 */
[----:B------:R-:W-:Y:S01]  /*67d0*/  SEL R81, RZ, 0xc0, P0 ;  /* 0x000000c0ff517807 */ /* 0x000fe20000000000 */
[----:B------:R3:W4:Y:S01]  /*67e0*/  SYNCS.PHASECHK.TRANS64.TRYWAIT P1, [UR49+0xd0], R3 ;  /* 0x0000d003ff0075a7 */ /* 0x0007220008021131 */
[----:B------:R-:W-:Y:S02]  /*67f0*/  IMAD.IADD R177, R177, 0x1, R106 ;  /* 0x00000001b1b17824 */ /* 0x000fe400078e026a */
[C---:B------:R-:W-:Y:S02]  /*6800*/  IMAD.IADD R175, R106.reuse, 0x1, R176 ;  /* 0x000000016aaf7824 */ /* 0x040fe400078e02b0 */
[C---:B------:R-:W-:Y:S02]  /*6810*/  IMAD.IADD R172, R106.reuse, 0x1, R173 ;  /* 0x000000016aac7824 */ /* 0x040fe400078e02ad */
[----:B------:R-:W-:Y:S01]  /*6820*/  IMAD.IADD R170, R106, 0x1, R171 ;  /* 0x000000016aaa7824 */ /* 0x000fe200078e02ab */
[----:B-1----:R-:W-:Y:S01]  /*6830*/  @P4 SEL R107, RZ, 0x1, !P2 ;  /* 0x00000001ff6b4807 */ /* 0x002fe20005000000 */
[----:B---3--:R-:W-:Y:S06]  /*6840*/  @!P4 BRA `(.L_x_104) ;  /* 0x000000000088c947 */ /* 0x008fec0003800000 */
[----:B------:R-:W-:Y:S01]  /*6850*/  IMAD.MOV.U32 R143, RZ, RZ, RZ ;  /* 0x000000ffff8f7224 */ /* 0x000fe200078e00ff */
[----:B------:R-:W-:Y:S01]  /*6860*/  ISETP.NE.AND P0, PT, R107, RZ, PT ;  /* 0x000000ff6b00720c */ /* 0x000fe20003f05270 */
[----:B------:R-:W-:Y:S01]  /*6870*/  BSSY B0, `(.L_x_105) ;  /* 0x0000014000007945 */ /* 0x000fe20003800000 */
[----:B------:R-:W-:Y:S02]  /*6880*/  CS2R R90, SRZ ;  /* 0x00000000005a7805 */ /* 0x000fe4000001ff00 */
        /* <DEDUP_REMOVED lines=13> */
[----:B------:R-:W-:Y:S01]  /*6960*/  CS2R R140, SRZ ;  /* 0x00000000008c7805 */ /* 0x000fe2000001ff00 */
[----:B------:R-:W-:Y:S06]  /*6970*/  @P0 BRA `(.L_x_106) ;  /* 0x00000000000c0947 */ /* 0x000fec0003800000 */
[----:B------:R-:W-:Y:S04]  /*6980*/  SHF.L.U32 R5, R162, 0x1f, RZ ;  /* 0x0000001fa2057819 */ /* 0x000fe800000006ff */
[----:B------:R-:W1:Y:S02]  /*6990*/  SYNCS.PHASECHK.TRANS64.TRYWAIT P0, [UR49+0x60], R5 ;  /* 0x00006005ff0075a7 */ /* 0x000e640008001131 */
[----:B-1----:R-:W-:Y:S05]  /*69a0*/  @!P0 BRA `(.L_x_107) ;  /* 0x0000005c003c8947 */ /* 0x002fea0003800000 */
.L_x_106:
[----:B------:R-:W-:Y:S05]  /*69b0*/  BSYNC B0 ;  /* 0x0000000000007941 */ /* 0x000fea0003800000 */
.L_x_105:
[----:B------:R-:W-:Y:S01]  /*69c0*/  ISETP.NE.AND P0, PT, R112, RZ, PT ;  /* 0x000000ff7000720c */ /* 0x000fe20003f05270 */
[----:B------:R-:W-:Y:S11]  /*69d0*/  HFMA2 R105, -RZ, RZ, 0, 5.9604644775390625e-08 ;  /* 0x00000001ff697431 */ /* 0x000ff600000001ff */
[----:B------:R-:W-:Y:S01]  /*69e0*/  @!UPT UIADD3 URZ, UPT, UPT, URZ, URZ, URZ ;  /* 0x000000fffffff290 */ /* 0x000fe2000fffe0ff */
[----:B------:R3:W1:Y:S04]  /*69f0*/  @P0 LDS.128 R88, [R178+UR49+0x400] ;  /* 0x00040031b2580984 */ /* 0x0006680008000c00 */
[----:B------:R3:W1:Y:S04]  /*6a00*/  @P0 LDS.128 R92, [R177+0x400] ;  /* 0x00040000b15c0984 */ /* 0x0006680000000c00 */
[----:B------:R3:W1:Y:S04]  /*6a10*/  @P0 LDS.128 R100, [R176+0x400] ;  /* 0x00040000b0640984 */ /* 0x0006680000000c00 */
[----:B------:R3:W1:Y:S04]  /*6a20*/  @P0 LDS.128 R108, [R175+0x400] ;  /* 0x00040000af6c0984 */ /* 0x0006680000000c00 */
[----:B------:R3:W1:Y:S04]  /*6a30*/  @P0 LDS.128 R116, [R173+0x400] ;  /* 0x00040000ad740984 */ /* 0x0006680000000c00 */
[----:B------:R3:W1:Y:S04]  /*6a40*/  @P0 LDS.128 R124, [R172+0x400] ;  /* 0x00040000ac7c0984 */ /* 0x0006680000000c00 */
[----:B------:R3:W1:Y:S04]  /*6a50*/  @P0 LDS.128 R132, [R171+0x400] ;  /* 0x00040000ab840984 */ /* 0x0006680000000c00 */
[----:B------:R3:W1:Y:S02]  /*6a60*/  @P0 LDS.128 R140, [R170+0x400] ;  /* 0x00040000aa8c0984 */ /* 0x0006640000000c00 */
.L_x_104:
[----:B------:R-:W-:Y:S05]  /*6a70*/  BSYNC B1 ;  /* 0x0000000000017941 */ /* 0x000fea0003800000 */
.L_x_103:
[----:B------:R-:W-:Y:S05]  /*6a80*/  IMAD.IADD R64, R78, 0x1, R81 ;  /* 0x000000014e407824 */ /* 0x000fea00078e0251 */
[----:B-1----:R-:W-:Y:S04]  /*6a90*/  SHF.R.U32.HI R5, RZ, 0x15, R64 ;  /* 0x00000015ff057819 */ /* 0x002fe80000011640 */
[----:B------:R-:W-:Y:S01]  /*6aa0*/  LOP3.LUT P0, RZ, R5, 0x3, R158, 0x48, !PT ;  /* 0x0000000305ff7812 */ /* 0x000fe2000780489e */
[----:B------:R-:W-:Y:S01]  /*6ab0*/  @!UPT UIADD3 URZ, UPT, UPT, URZ, URZ, URZ ;  /* 0x000000fffffff290 */ /* 0x000fe2000fffe0ff */
[----:B----4-:R-:W-:Y:S11]  /*6ac0*/  @P1 BRA `(.L_x_108) ;  /* 0x0000000000081947 */ /* 0x010ff60003800000 */
[----:B------:R-:W1:Y:S02]  /*6ad0*/  SYNCS.PHASECHK.TRANS64.TRYWAIT P1, [UR49+0xd0], R3 ;  /* 0x0000d003ff0075a7 */ /* 0x000e640008021131 */
[----:B-1----:R-:W-:Y:S05]  /*6ae0*/  @!P1 BRA `(.L_x_109) ;  /* 0x0000005c00049947 */ /* 0x002fea0003800000 */
.L_x_108:
[----:B------:R-:W-:Y:S05]  /*6af0*/  @!P0 BRA `(.L_x_110) ;  /* 0x0000000000408947 */ /* 0x000fea0003800000 */
[----:B------:R-:W4:Y:S01]  /*6b00*/  LDCU.64 UR8, c[0x4][0x70] ;  /* 0x01000e00ff0877ac */ /* 0x000f220008000a00 */
[----:B------:R-:W-:Y:S01]  /*6b10*/  MOV R15, 0x0 ;  /* 0x00000000000f7802 */ /* 0x000fe20000000f00 */
[----:B------:R-:W-:Y:S02]  /*6b20*/  HFMA2 R12, -RZ, RZ, 0, 5.9604644775390625e-08 ;  /* 0x00000001ff0c7431 */ /* 0x000fe400000001ff */
[----:B------:R-:W-:Y:S02]  /*6b30*/  IMAD.MOV.U32 R8, RZ, RZ, 0x192 ;  /* 0x00000192ff087424 */ /* 0x000fe400078e00ff */
[----:B------:R-:W-:Y:S01]  /*6b40*/  IMAD.MOV.U32 R13, RZ, RZ, RZ ;  /* 0x000000ffff0d7224 */ /* 0x000fe200078e00ff */
[----:B------:R-:W5:Y:S01]  /*6b50*/  LDCU.64 UR6, c[0x4][0x78] ;  /* 0x01000f00ff0677ac */ /* 0x000f620008000a00 */
[----:B------:R-:W1:Y:S01]  /*6b60*/  LDC.64 R14, c[0x4][R15] ;  /* 0x010000000f0e7b82 */ /* 0x000e620000000a00 */
[----:B------:R-:W2:Y:S01]  /*6b70*/  LDCU.64 UR4, c[0x4][0x10] ;  /* 0x01000200ff0477ac */ /* 0x000ea20008000a00 */
[----:B----4-:R-:W-:Y:S01]  /*6b80*/  MOV R5, UR9 ;  /* 0x0000000900057c02 */ /* 0x010fe20008000f00 */
[----:B------:R-:W-:Y:S01]  /*6b90*/  IMAD.U32 R4, RZ, RZ, UR8 ;  /* 0x00000008ff047e24 */ /* 0x000fe2000f8e00ff */
[----:B-----5:R-:W-:Y:S01]  /*6ba0*/  MOV R7, UR7 ;  /* 0x0000000700077c02 */ /* 0x020fe20008000f00 */
[----:B------:R-:W-:Y:S01]  /*6bb0*/  IMAD.U32 R6, RZ, RZ, UR6 ;  /* 0x00000006ff067e24 */ /* 0x000fe2000f8e00ff */
[----:B--2---:R-:W-:Y:S01]  /*6bc0*/  MOV R11, UR5 ;  /* 0x00000005000b7c02 */ /* 0x004fe20008000f00 */
[----:B------:R-:W-:Y:S02]  /*6bd0*/  IMAD.U32 R10, RZ, RZ, UR4 ;  /* 0x00000004ff0a7e24 */ /* 0x000fe4000f8e00ff */
[----:B------:R-:W-:Y:S07]  /*6be0*/  LEPC R20, `(.L_x_110) ;  /* 0x000000001014794e */ /* 0x000fee0000000000 */
[----:B-1-3--:R-:W-:Y:S05]  /*6bf0*/  CALL.ABS.NOINC R14 ;  /* 0x000000000e007343 */ /* 0x00afea0003c00000 */
.L_x_110:
[----:B------:R-:W-:Y:S01]  /*6c00*/  SHF.L.U32 R80, R88, 0x10, RZ ;  /* 0x0000001058507819 */ /* 0x000fe200000006ff */
[----:B------:R-:W-:Y:S05]  /*6c10*/  WARPSYNC.ALL ;  /* 0x0000000000007948 */ /* 0x000fea0003800000 */
[----:B------:R-:W-:Y:S01]  /*6c20*/  R2UR UR4, R64 ;  /* 0x00000000400472ca */ /* 0x000fe200000e0000 */
[----:B------:R-:W-:Y:S01]  /*6c30*/  UIADD3 UR5, UPT, UPT, UR49, 0xd8, URZ ;  /* 0x000000d831057890 */ /* 0x000fe2000fffe0ff */
[----:B------:R-:W-:Y:S01]  /*6c40*/  LOP3.LUT R82, R88, 0xffff0000, RZ, 0xc0, !PT ;  /* 0xffff000058527812 */ /* 0x000fe200078ec0ff */
[----:B------:R-:W-:Y:S01]  /*6c50*/  BSSY.RECONVERGENT B0, `(.L_x_111) ;  /* 0x0000100000007945 */ /* 0x000fe20003800200 */
[----:B------:R-:W-:Y:S01]  /*6c60*/  SHF.L.U32 R85, R89, 0x10, RZ ;  /* 0x0000001059557819 */ /* 0x000fe200000006ff */
[----:B------:R-:W-:Y:S01]  /*6c70*/  UPRMT UR5, UR45, 0x654, UR5 ;  /* 0x000006542d057896 */ /* 0x000fe20008000005 */
[----:B------:R-:W-:Y:S02]  /*6c80*/  SHF.L.U32 R87, R92, 0x10, RZ ;  /* 0x000000105c577819 */ /* 0x000fe400000006ff */
[----:B------:R-:W-:Y:S02]  /*6c90*/  LOP3.LUT R84, R103, 0xffff0000, RZ, 0xc0, !PT ;  /* 0xffff000067547812 */ /* 0x000fe400078ec0ff */
[----:B------:R-:W-:Y:S03]  /*6ca0*/  ISETP.NE.AND P0, PT, R165, RZ, PT ;  /* 0x000000ffa500720c */ /* 0x000fe60003f05270 */
[----:B------:R-:W4:Y:S01]  /*6cb0*/  LDTM.x64 R4, tmem[UR4] ;  /* 0x00000004000479ee */ /* 0x000f220008340000 */
[----:B------:R-:W-:Y:S01]  /*6cc0*/  NOP ;  /* 0x0000000000007918 */ /* 0x000fe20000000000 */
[----:B----4-:R-:W-:Y:S01]  /*6cd0*/  SYNCS.ARRIVE.TRANS64.RED.A1T0 RZ, [UR5], RZ ;  /* 0x000000ffffff79a7 */ /* 0x010fe20008100405 */
[C---:B-12---:R-:W-:Y:S01]  /*6ce0*/  FMUL R0, R76.reuse, R4 ;  /* 0x000000044c007220 */ /* 0x046fe20000400000 */
[C---:B------:R-:W-:Y:S01]  /*6cf0*/  FMUL R3, R76.reuse, R5 ;  /* 0x000000054c037220 */ /* 0x040fe20000400000 */
[C---:B------:R-:W-:Y:S01]  /*6d00*/  FMUL R6, R76.reuse, R6 ;  /* 0x000000064c067220 */ /* 0x040fe20000400000 */
[----:B------:R-:W-:Y:S01]  /*6d10*/  FMUL R7, R76, R7 ;  /* 0x000000074c077220 */ /* 0x000fe20000400000 */
[----:B------:R-:W-:Y:S01]  /*6d20*/  FFMA R0, R83, R80, R0 ;  /* 0x0000005053007223 */ /* 0x000fe20000000000 */
[----:B------:R-:W-:Y:S01]  /*6d30*/  LOP3.LUT R80, R89, 0xffff0000, RZ, 0xc0, !PT ;  /* 0xffff000059507812 */ /* 0x000fe200078ec0ff */
[C---:B------:R-:W-:Y:S01]  /*6d40*/  FFMA R3, R83.reuse, R82, R3 ;  /* 0x0000005253037223 */ /* 0x040fe20000000003 */
[C---:B------:R-:W-:Y:S01]  /*6d50*/  SHF.L.U32 R82, R90.reuse, 0x10, RZ ;  /* 0x000000105a527819 */ /* 0x040fe200000006ff */
[----:B------:R-:W-:Y:S01]  /*6d60*/  FFMA R6, R83, R85, R6 ;  /* 0x0000005553067223 */ /* 0x000fe20000000006 */
[----:B------:R-:W-:Y:S01]  /*6d70*/  SHF.L.U32 R85, R91, 0x10, RZ ;  /* 0x000000105b557819 */ /* 0x000fe200000006ff */
[----:B------:R-:W-:Y:S01]  /*6d80*/  FFMA R7, R83, R80, R7 ;  /* 0x0000005053077223 */ /* 0x000fe20000000007 */
[----:B------:R-:W-:Y:S01]  /*6d90*/  LOP3.LUT R80, R90, 0xffff0000, RZ, 0xc0, !PT ;  /* 0xffff00005a507812 */ /* 0x000fe200078ec0ff */
[C---:B------:R-:W-:Y:S01]  /*6da0*/  FMUL R4, R76.reuse, R8 ;  /* 0x000000084c047220 */ /* 0x040fe20000400000 */
[----:B------:R-:W-:Y:S01]  /*6db0*/  F2FP.BF16.F32.PACK_AB R96, R3, R0 ;  /* 0x000000000360723e */ /* 0x000fe200000010ff */
[C---:B------:R-:W-:Y:S01]  /*6dc0*/  FMUL R5, R76.reuse, R9 ;  /* 0x000000094c057220 */ /* 0x040fe20000400000 */
[----:B------:R-:W-:Y:S01]  /*6dd0*/  F2FP.BF16.F32.PACK_AB R97, R7, R6 ;  /* 0x000000060761723e */ /* 0x000fe200000010ff */
[----:B------:R-:W-:Y:S01]  /*6de0*/  FFMA R4, R83, R82, R4 ;  /* 0x0000005253047223 */ /* 0x000fe20000000004 */
[----:B------:R-:W-:Y:S01]  /*6df0*/  LOP3.LUT R82, R91, 0xffff0000, RZ, 0xc0, !PT ;  /* 0xffff00005b527812 */ /* 0x000fe200078ec0ff */
[----:B------:R-:W-:Y:S01]  /*6e00*/  FMUL R10, R76, R10 ;  /* 0x0000000a4c0a7220 */ /* 0x000fe20000400000 */
[----:B------:R-:W-:Y:S01]  /*6e10*/  FFMA R5, R83, R80, R5 ;  /* 0x0000005053057223 */ /* 0x000fe20000000005 */
[----:B------:R-:W-:Y:S01]  /*6e20*/  LOP3.LUT R80, R92, 0xffff0000, RZ, 0xc0, !PT ;  /* 0xffff00005c507812 */ /* 0x000fe200078ec0ff */
[C---:B------:R-:W-:Y:S01]  /*6e30*/  FMUL R11, R76.reuse, R11 ;  /* 0x0000000b4c0b7220 */ /* 0x040fe20000400000 */
[C---:B------:R-:W-:Y:S01]  /*6e40*/  FMUL R8, R76.reuse, R12 ;  /* 0x0000000c4c087220 */ /* 0x040fe20000400000 */
[----:B------:R-:W-:Y:S01]  /*6e50*/  FMUL R9, R76, R13 ;  /* 0x0000000d4c097220 */ /* 0x000fe20000400000 */
[----:B------:R-:W-:Y:S01]  /*6e60*/  F2FP.BF16.F32.PACK_AB R98, R5, R4 ;  /* 0x000000040562723e */ /* 0x000fe200000010ff */
[C---:B------:R-:W-:Y:S01]  /*6e70*/  FFMA R10, R83.reuse, R85, R10 ;  /* 0x00000055530a7223 */ /* 0x040fe2000000000a */
[----:B------:R-:W-:Y:S01]  /*6e80*/  SHF.L.U32 R85, R94, 0x10, RZ ;  /* 0x000000105e557819 */ /* 0x000fe200000006ff */
[----:B------:R-:W-:Y:S01]  /*6e90*/  FFMA R11, R83, R82, R11 ;  /* 0x00000052530b7223 */ /* 0x000fe2000000000b */
[----:B------:R-:W-:Y:S01]  /*6ea0*/  SHF.L.U32 R82, R93, 0x10, RZ ;  /* 0x000000105d527819 */ /* 0x000fe200000006ff */
[----:B------:R-:W-:Y:S01]  /*6eb0*/  FFMA R8, R83, R87, R8 ;  /* 0x0000005753087223 */ /* 0x000fe20000000008 */
[----:B------:R-:W-:Y:S01]  /*6ec0*/  SHF.L.U32 R87, R95, 0x10, RZ ;  /* 0x000000105f577819 */ /* 0x000fe200000006ff */
[----:B------:R-:W-:Y:S01]  /*6ed0*/  FFMA R9, R83, R80, R9 ;  /* 0x0000005053097223 */ /* 0x000fe20000000009 */
[----:B------:R-:W-:Y:S01]  /*6ee0*/  LOP3.LUT R80, R93, 0xffff0000, RZ, 0xc0, !PT ;  /* 0xffff00005d507812 */ /* 0x000fe200078ec0ff */
[C---:B------:R-:W-:Y:S01]  /*6ef0*/  FMUL R14, R76.reuse, R14 ;  /* 0x0000000e4c0e7220 */ /* 0x040fe20000400000 */
[----:B------:R-:W-:Y:S01]  /*6f00*/  F2FP.BF16.F32.PACK_AB R99, R11, R10 ;  /* 0x0000000a0b63723e */ /* 0x000fe200000010ff */
[----:B------:R-:W-:Y:S01]  /*6f10*/  FMUL R15, R76, R15 ;  /* 0x0000000f4c0f7220 */ /* 0x000fe20000400000 */
[----:B------:R-:W-:Y:S01]  /*6f20*/  F2FP.BF16.F32.PACK_AB R120, R9, R8 ;  /* 0x000000080978723e */ /* 0x000fe200000010ff */
[C---:B------:R-:W-:Y:S01]  /*6f30*/  FFMA R14, R83.reuse, R82, R14 ;  /* 0x00000052530e7223 */ /* 0x040fe2000000000e */
[----:B------:R-:W-:Y:S01]  /*6f40*/  LOP3.LUT R82, R94, 0xffff0000, RZ, 0xc0, !PT ;  /* 0xffff00005e527812 */ /* 0x000fe200078ec0ff */
[C---:B------:R-:W-:Y:S01]  /*6f50*/  FMUL R12, R76.reuse, R16 ;  /* 0x000000104c0c7220 */ /* 0x040fe20000400000 */
        /* <DEDUP_REMOVED lines=8> */
[C---:B------:R-:W-:Y:S01]  /*6fe0*/  FFMA R13, R83.reuse, R82, R13 ;  /* 0x00000052530d7223 */ /* 0x040fe2000000000d */
[C---:B------:R-:W-:Y:S01]  /*6ff0*/  LOP3.LUT R82, R100.reuse, 0xffff0000, RZ, 0xc0, !PT ;  /* 0xffff000064527812 */ /* 0x040fe200078ec0ff */
[----:B------:R-:W-:Y:S01]  /*7000*/  FFMA R18, R83, R87, R18 ;  /* 0x0000005753127223 */ /* 0x000fe20000000012 */
[----:B------:R-:W-:Y:S01]  /*7010*/  SHF.L.U32 R87, R103, 0x10, RZ ;  /* 0x0000001067577819 */ /* 0x000fe200000006ff */
[----:B------:R-:W-:Y:S01]  /*7020*/  FFMA R19, R83, R80, R19 ;  /* 0x0000005053137223 */ /* 0x000fe20000000013 */
[----:B------:R-:W-:Y:S01]  /*7030*/  SHF.L.U32 R80, R100, 0x10, RZ ;  /* 0x0000001064507819 */ /* 0x000fe200000006ff */
[C---:B------:R-:W-:Y:S01]  /*7040*/  FMUL R16, R76.reuse, R20 ;  /* 0x000000144c107220 */ /* 0x040fe20000400000 */
[----:B------:R-:W-:Y:S01]  /*7050*/  F2FP.BF16.F32.PACK_AB R122, R13, R12 ;  /* 0x0000000c0d7a723e */ /* 0x000fe200000010ff */
[C---:B------:R-:W-:Y:S01]  /*7060*/  FMUL R17, R76.reuse, R21 ;  /* 0x000000154c117220 */ /* 0x040fe20000400000 */
[----:B------:R-:W-:Y:S01]  /*7070*/  F2FP.BF16.F32.PACK_AB R123, R19, R18 ;  /* 0x00000012137b723e */ /* 0x000fe200000010ff */
[----:B------:R-:W-:Y:S01]  /*7080*/  FFMA R16, R83, R80, R16 ;  /* 0x0000005053107223 */ /* 0x000fe20000000010 */
[----:B------:R-:W-:Y:S01]  /*7090*/  SHF.L.U32 R80, R101, 0x10, RZ ;  /* 0x0000001065507819 */ /* 0x000fe200000006ff */
[----:B------:R-:W-:Y:S01]  /*70a0*/  FMUL R22, R76, R22 ;  /* 0x000000164c167220 */ /* 0x000fe20000400000 */
[C---:B------:R-:W-:Y:S01]  /*70b0*/  FFMA R17, R83.reuse, R82, R17 ;  /* 0x0000005253117223 */ /* 0x040fe20000000011 */
[----:B------:R-:W-:Y:S01]  /*70c0*/  LOP3.LUT R82, R102, 0xffff0000, RZ, 0xc0, !PT ;  /* 0xffff000066527812 */ /* 0x000fe200078ec0ff */
[C---:B------:R-:W-:Y:S01]  /*70d0*/  FMUL R23, R76.reuse, R23 ;  /* 0x000000174c177220 */ /* 0x040fe20000400000 */
[----:B------:R-:W-:Y:S01]  /*70e0*/  FFMA R22, R83, R80, R22 ;  /* 0x0000005053167223 */ /* 0x000fe20000000016 */
[----:B------:R-:W-:Y:S01]  /*70f0*/  LOP3.LUT R80, R101, 0xffff0000, RZ, 0xc0, !PT ;  /* 0xffff000065507812 */ /* 0x000fe200078ec0ff */
[C---:B------:R-:W-:Y:S01]  /*7100*/  FMUL R20, R76.reuse, R24 ;  /* 0x000000184c147220 */ /* 0x040fe20000400000 */
[----:B------:R-:W-:Y:S01]  /*7110*/  F2FP.BF16.F32.PACK_AB R128, R17, R16 ;  /* 0x000000101180723e */ /* 0x000fe200000010ff */
[C---:B------:R-:W-:Y:S01]  /*7120*/  FMUL R21, R76.reuse, R25 ;  /* 0x000000194c157220 */ /* 0x040fe20000400000 */
[----:B------:R-:W-:Y:S01]  /*7130*/  FMUL R26, R76, R26 ;  /* 0x0000001a4c1a7220 */ /* 0x000fe20000400000 */
[C---:B------:R-:W-:Y:S01]  /*7140*/  FFMA R23, R83.reuse, R80, R23 ;  /* 0x0000005053177223 */ /* 0x040fe20000000017 */
[----:B------:R-:W-:Y:S01]  /*7150*/  SHF.L.U32 R80, R108, 0x10, RZ ;  /* 0x000000106c507819 */ /* 0x000fe200000006ff */
[C---:B------:R-:W-:Y:S01]  /*7160*/  FMUL R27, R76.reuse, R27 ;  /* 0x0000001b4c1b7220 */ /* 0x040fe20000400000 */
[----:B------:R-:W-:Y:S01]  /*7170*/  FFMA R20, R83, R85, R20 ;  /* 0x0000005553147223 */ /* 0x000fe20000000014 */
[----:B------:R-:W-:Y:S01]  /*7180*/  SHF.L.U32 R85, R109, 0x10, RZ ;  /* 0x000000106d557819 */ /* 0x000fe200000006ff */
[----:B------:R-:W-:Y:S01]  /*7190*/  FMUL R24, R76, R28 ;  /* 0x0000001c4c187220 */ /* 0x000fe20000400000 */
[----:B------:R-:W-:Y:S01]  /*71a0*/  F2FP.BF16.F32.PACK_AB R129, R23, R22 ;  /* 0x000000161781723e */ /* 0x000fe200000010ff */
[C---:B------:R-:W-:Y:S01]  /*71b0*/  FFMA R21, R83.reuse, R82, R21 ;  /* 0x0000005253157223 */ /* 0x040fe20000000015 */
[----:B------:R-:W-:Y:S01]  /*71c0*/  LOP3.LUT R82, R108, 0xffff0000, RZ, 0xc0, !PT ;  /* 0xffff00006c527812 */ /* 0x000fe200078ec0ff */
[----:B------:R-:W-:Y:S01]  /*71d0*/  FFMA R26, R83, R87, R26 ;  /* 0x00000057531a7223 */ /* 0x000fe2000000001a */
[----:B------:R-:W-:Y:S01]  /*71e0*/  SHF.L.U32 R87, R111, 0x10, RZ ;  /* 0x000000106f577819 */ /* 0x000fe200000006ff */
[----:B------:R-:W-:Y:S01]  /*71f0*/  FFMA R27, R83, R84, R27 ;  /* 0x00000054531b7223 */ /* 0x000fe2000000001b */
[----:B------:R-:W-:Y:S01]  /*7200*/  F2FP.BF16.F32.PACK_AB R130, R21, R20 ;  /* 0x000000141582723e */ /* 0x000fe200000010ff */
[----:B------:R-:W-:Y:S01]  /*7210*/  FFMA R24, R83, R80, R24 ;  /* 0x0000005053187223 */ /* 0x000fe20000000018 */
[----:B------:R-:W-:Y:S01]  /*7220*/  LOP3.LUT R80, R109, 0xffff0000, RZ, 0xc0, !PT ;  /* 0xffff00006d507812 */ /* 0x000fe200078ec0ff */
[C---:B------:R-:W-:Y:S01]  /*7230*/  FMUL R25, R76.reuse, R29 ;  /* 0x0000001d4c197220 */ /* 0x040fe20000400000 */
[----:B------:R-:W-:Y:S01]  /*7240*/  F2FP.BF16.F32.PACK_AB R131, R27, R26 ;  /* 0x0000001a1b83723e */ /* 0x000fe200000010ff */
[C---:B------:R-:W-:Y:S01]  /*7250*/  FMUL R30, R76.reuse, R30 ;  /* 0x0000001e4c1e7220 */ /* 0x040fe20000400000 */
[----:B------:R-:W-:Y:S01]  /*7260*/  LOP3.LUT R84, R143, 0xffff0000, RZ, 0xc0, !PT ;  /* 0xffff00008f547812 */ /* 0x000fe200078ec0ff */
[----:B------:R-:W-:Y:S01]  /*7270*/  FMUL R31, R76, R31 ;  /* 0x0000001f4c1f7220 */ /* 0x000fe20000400000 */
[----:B------:R-:W-:Y:S01]  /*7280*/  FFMA R25, R83, R82, R25 ;  /* 0x0000005253197223 */ /* 0x000fe20000000019 */
[----:B------:R-:W-:Y:S01]  /*7290*/  LOP3.LUT R82, R111, 0xffff0000, RZ, 0xc0, !PT ;  /* 0xffff00006f527812 */ /* 0x000fe200078ec0ff */
[C---:B------:R-:W-:Y:S01]  /*72a0*/  FFMA R30, R83.reuse, R85, R30 ;  /* 0x00000055531e7223 */ /* 0x040fe2000000001e */
[C---:B------:R-:W-:Y:S01]  /*72b0*/  SHF.L.U32 R85, R110.reuse, 0x10, RZ ;  /* 0x000000106e557819 */ /* 0x040fe200000006ff */
[C---:B------:R-:W-:Y:S01]  /*72c0*/  FFMA R31, R83.reuse, R80, R31 ;  /* 0x00000050531f7223 */ /* 0x040fe2000000001f */
[----:B------:R-:W-:Y:S01]  /*72d0*/  LOP3.LUT R80, R110, 0xffff0000, RZ, 0xc0, !PT ;  /* 0xffff00006e507812 */ /* 0x000fe200078ec0ff */
[C---:B------:R-:W-:Y:S01]  /*72e0*/  FMUL R28, R76.reuse, R32 ;  /* 0x000000204c1c7220 */ /* 0x040fe20000400000 */
[C---:B------:R-:W-:Y:S01]  /*72f0*/  FMUL R29, R76.reuse, R33 ;  /* 0x000000214c1d7220 */ /* 0x040fe20000400000 */
[C---:B------:R-:W-:Y:S01]  /*7300*/  FMUL R34, R76.reuse, R34 ;  /* 0x000000224c227220 */ /* 0x040fe20000400000 */
[----:B------:R-:W-:Y:S01]  /*7310*/  FMUL R35, R76, R35 ;  /* 0x000000234c237220 */ /* 0x000fe20000400000 */
[----:B------:R-:W-:Y:S01]  /*7320*/  FFMA R28, R83, R85, R28 ;  /* 0x00000055531c7223 */ /* 0x000fe2000000001c */
[----:B------:R-:W-:Y:S01]  /*7330*/  SHF.L.U32 R85, R117, 0x10, RZ ;  /* 0x0000001075557819 */ /* 0x000fe200000006ff */
[C---:B------:R-:W-:Y:S01]  /*7340*/  FFMA R29, R83.reuse, R80, R29 ;  /* 0x00000050531d7223 */ /* 0x040fe2000000001d */
[C---:B------:R-:W-:Y:S01]  /*7350*/  SHF.L.U32 R80, R116.reuse, 0x10, RZ ;  /* 0x0000001074507819 */ /* 0x040fe200000006ff */
[----:B------:R-:W-:Y:S01]  /*7360*/  FFMA R34, R83, R87, R34 ;  /* 0x0000005753227223 */ /* 0x000fe20000000022 */
[----:B------:R-:W-:Y:S01]  /*7370*/  SHF.L.U32 R87, R119, 0x10, RZ ;  /* 0x0000001077577819 */ /* 0x000fe200000006ff */
[C---:B------:R-:W-:Y:S01]  /*7380*/  FFMA R35, R83.reuse, R82, R35 ;  /* 0x0000005253237223 */ /* 0x040fe20000000023 */
[----:B------:R-:W-:Y:S01]  /*7390*/  LOP3.LUT R82, R116, 0xffff0000, RZ, 0xc0, !PT ;  /* 0xffff000074527812 */ /* 0x000fe200078ec0ff */
[C---:B------:R-:W-:Y:S01]  /*73a0*/  FMUL R32, R76.reuse, R36 ;  /* 0x000000244c207220 */ /* 0x040fe20000400000 */
[C---:B------:R-:W-:Y:S01]  /*73b0*/  FMUL R33, R76.reuse, R37 ;  /* 0x000000254c217220 */ /* 0x040fe20000400000 */
[----:B------:R-:W-:Y:S01]  /*73c0*/  FMUL R38, R76, R38 ;  /* 0x000000264c267220 */ /* 0x000fe20000400000 */
[----:B------:R1:W-:Y:S01]  /*73d0*/  STS.128 [R178+UR49+0x400], R96 ;  /* 0x00040060b2007988 */ /* 0x0003e20008000c31 */
[----:B------:R-:W-:Y:S01]  /*73e0*/  FFMA R32, R83, R80, R32 ;  /* 0x0000005053207223 */ /* 0x000fe20000000020 */
[----:B------:R-:W-:Y:S01]  /*73f0*/  LOP3.LUT R80, R117, 0xffff0000, RZ, 0xc0, !PT ;  /* 0xffff000075507812 */ /* 0x000fe200078ec0ff */
[C---:B------:R-:W-:Y:S01]  /*7400*/  FFMA R33, R83.reuse, R82, R33 ;  /* 0x0000005253217223 */ /* 0x040fe20000000021 */
[----:B------:R-:W-:Y:S01]  /*7410*/  LOP3.LUT R82, R118, 0xffff0000, RZ, 0xc0, !PT ;  /* 0xffff000076527812 */ /* 0x000fe200078ec0ff */
[----:B------:R-:W-:Y:S01]  /*7420*/  FMUL R39, R76, R39 ;  /* 0x000000274c277220 */ /* 0x000fe20000400000 */
[C---:B------:R-:W-:Y:S01]  /*7430*/  FFMA R38, R83.reuse, R85, R38 ;  /* 0x0000005553267223 */ /* 0x040fe20000000026 */
[----:B------:R-:W-:Y:S01]  /*7440*/  SHF.L.U32 R85, R118, 0x10, RZ ;  /* 0x0000001076557819 */ /* 0x000fe200000006ff */
[C---:B------:R-:W-:Y:S01]  /*7450*/  FMUL R36, R76.reuse, R40 ;  /* 0x000000284c247220 */ /* 0x040fe20000400000 */
[----:B------:R-:W-:Y:S01]  /*7460*/  FFMA R39, R83, R80, R39 ;  /* 0x0000005053277223 */ /* 0x000fe20000000027 */
[----:B------:R-:W-:Y:S01]  /*7470*/  LOP3.LUT R80, R119, 0xffff0000, RZ, 0xc0, !PT ;  /* 0xffff000077507812 */ /* 0x000fe200078ec0ff */
[C---:B------:R-:W-:Y:S01]  /*7480*/  FMUL R37, R76.reuse, R41 ;  /* 0x000000294c257220 */ /* 0x040fe20000400000 */
[C---:B------:R-:W-:Y:S01]  /*7490*/  FMUL R42, R76.reuse, R42 ;  /* 0x0000002a4c2a7220 */ /* 0x040fe20000400000 */
[----:B------:R-:W-:Y:S01]  /*74a0*/  FMUL R43, R76, R43 ;  /* 0x0000002b4c2b7220 */ /* 0x000fe20000400000 */
[C---:B------:R-:W-:Y:S01]  /*74b0*/  FFMA R36, R83.reuse, R85, R36 ;  /* 0x0000005553247223 */ /* 0x040fe20000000024 */
[C---:B------:R-:W-:Y:S01]  /*74c0*/  SHF.L.U32 R85, R124.reuse, 0x10, RZ ;  /* 0x000000107c557819 */ /* 0x040fe200000006ff */
[----:B------:R2:W-:Y:S01]  /*74d0*/  STS.128 [R177+0x400], R120 ;  /* 0x00040078b1007388 */ /* 0x0005e20000000c00 */
[----:B------:R-:W-:Y:S01]  /*74e0*/  FFMA R37, R83, R82, R37 ;  /* 0x0000005253257223 */ /* 0x000fe20000000025 */
[----:B------:R-:W-:Y:S01]  /*74f0*/  LOP3.LUT R82, R125, 0xffff0000, RZ, 0xc0, !PT ;  /* 0xffff00007d527812 */ /* 0x000fe200078ec0ff */
[----:B------:R-:W-:Y:S01]  /*7500*/  FFMA R42, R83, R87, R42 ;  /* 0x00000057532a7223 */ /* 0x000fe2000000002a */
[----:B------:R-:W-:Y:S01]  /*7510*/  SHF.L.U32 R87, R125, 0x10, RZ ;  /* 0x000000107d577819 */ /* 0x000fe200000006ff */
        /* <DEDUP_REMOVED lines=8> */
[----:B------:R4:W-:Y:S01]  /*75a0*/  STS.128 [R176+0x400], R128 ;  /* 0x00040080b0007388 */ /* 0x0009e20000000c00 */
[C---:B------:R-:W-:Y:S01]  /*75b0*/  FFMA R41, R83.reuse, R80, R41 ;  /* 0x0000005053297223 */ /* 0x040fe20000000029 */
[C---:B------:R-:W-:Y:S01]  /*75c0*/  SHF.L.U32 R80, R126.reuse, 0x10, RZ ;  /* 0x000000107e507819 */ /* 0x040fe200000006ff */
[----:B------:R-:W-:Y:S01]  /*75d0*/  FFMA R46, R83, R87, R46 ;  /* 0x00000057532e7223 */ /* 0x000fe2000000002e */
[----:B------:R-:W-:Y:S01]  /*75e0*/  SHF.L.U32 R87, R133, 0x10, RZ ;  /* 0x0000001085577819 */ /* 0x000fe200000006ff */
[----:B------:R-:W-:Y:S01]  /*75f0*/  FFMA R47, R83, R82, R47 ;  /* 0x00000052532f7223 */ /* 0x000fe2000000002f */
[----:B------:R-:W-:Y:S01]  /*7600*/  LOP3.LUT R82, R126, 0xffff0000, RZ, 0xc0, !PT ;  /* 0xffff00007e527812 */ /* 0x000fe200078ec0ff */
[C---:B------:R-:W-:Y:S01]  /*7610*/  FMUL R44, R76.reuse, R48 ;  /* 0x000000304c2c7220 */ /* 0x040fe20000400000 */
[----:B-1----:R-:W-:Y:S01]  /*7620*/  F2FP.BF16.F32.PACK_AB R96, R25, R24 ;  /* 0x000000181960723e */ /* 0x002fe200000010ff */
[C---:B------:R-:W-:Y:S01]  /*7630*/  FMUL R45, R76.reuse, R49 ;  /* 0x000000314c2d7220 */ /* 0x040fe20000400000 */
[----:B------:R-:W-:Y:S01]  /*7640*/  F2FP.BF16.F32.PACK_AB R97, R31, R30 ;  /* 0x0000001e1f61723e */ /* 0x000fe200000010ff */
[----:B------:R-:W-:Y:S01]  /*7650*/  FMUL R50, R76, R50 ;  /* 0x000000324c327220 */ /* 0x000fe20000400000 */
[----:B------:R-:W-:Y:S01]  /*7660*/  F2FP.BF16.F32.PACK_AB R98, R29, R28 ;  /* 0x0000001c1d62723e */ /* 0x000fe200000010ff */
[----:B------:R-:W-:Y:S01]  /*7670*/  FFMA R44, R83, R80, R44 ;  /* 0x00000050532c7223 */ /* 0x000fe2000000002c */
[----:B------:R-:W-:Y:S01]  /*7680*/  LOP3.LUT R80, R127, 0xffff0000, RZ, 0xc0, !PT ;  /* 0xffff00007f507812 */ /* 0x000fe200078ec0ff */
[----:B------:R-:W-:Y:S01]  /*7690*/  FFMA R45, R83, R82, R45 ;  /* 0x00000052532d7223 */ /* 0x000fe2000000002d */
[----:B------:R-:W-:Y:S01]  /*76a0*/  LOP3.LUT R82, R132, 0xffff0000, RZ, 0xc0, !PT ;  /* 0xffff000084527812 */ /* 0x000fe200078ec0ff */
[----:B------:R-:W-:Y:S01]  /*76b0*/  FMUL R51, R76, R51 ;  /* 0x000000334c337220 */ /* 0x000fe20000400000 */
[----:B------:R-:W-:Y:S01]  /*76c0*/  F2FP.BF16.F32.PACK_AB R99, R35, R34 ;  /* 0x000000222363723e */ /* 0x000fe200000010ff */
[----:B------:R-:W-:Y:S01]  /*76d0*/  FFMA R50, R83, R85, R50 ;  /* 0x0000005553327223 */ /* 0x000fe20000000032 */
[----:B------:R-:W-:Y:S01]  /*76e0*/  SHF.L.U32 R85, R132, 0x10, RZ ;  /* 0x0000001084557819 */ /* 0x000fe200000006ff */
[C---:B------:R-:W-:Y:S01]  /*76f0*/  FMUL R48, R76.reuse, R52 ;  /* 0x000000344c307220 */ /* 0x040fe20000400000 */
[----:B--2---:R-:W-:Y:S01]  /*7700*/  F2FP.BF16.F32.PACK_AB R120, R33, R32 ;  /* 0x000000202178723e */ /* 0x004fe200000010ff */
[----:B------:R-:W-:Y:S01]  /*7710*/  FFMA R51, R83, R80, R51 ;  /* 0x0000005053337223 */ /* 0x000fe20000000033 */
[----:B------:R-:W-:Y:S01]  /*7720*/  LOP3.LUT R80, R133, 0xffff0000, RZ, 0xc0, !PT ;  /* 0xffff000085507812 */ /* 0x000fe200078ec0ff */
[----:B------:R1:W-:Y:S01]  /*7730*/  STS.128 [R175+0x400], R96 ;  /* 0x00040060af007388 */ /* 0x0003e20000000c00 */
[----:B------:R-:W-:Y:S01]  /*7740*/  F2FP.BF16.F32.PACK_AB R121, R39, R38 ;  /* 0x000000262779723e */ /* 0x000fe200000010ff */
[C---:B------:R-:W-:Y:S01]  /*7750*/  FMUL R49, R76.reuse, R53 ;  /* 0x000000354c317220 */ /* 0x040fe20000400000 */
[----:B------:R-:W-:Y:S01]  /*7760*/  F2FP.BF16.F32.PACK_AB R122, R37, R36 ;  /* 0x00000024257a723e */ /* 0x000fe200000010ff */
[C---:B------:R-:W-:Y:S01]  /*7770*/  FMUL R54, R76.reuse, R54 ;  /* 0x000000364c367220 */ /* 0x040fe20000400000 */
[----:B------:R-:W-:Y:S01]  /*7780*/  F2FP.BF16.F32.PACK_AB R123, R43, R42 ;  /* 0x0000002a2b7b723e */ /* 0x000fe200000010ff */
[----:B------:R-:W-:Y:S01]  /*7790*/  FMUL R55, R76, R55 ;  /* 0x000000374c377220 */ /* 0x000fe20000400000 */
[----:B----4-:R-:W-:Y:S01]  /*77a0*/  F2FP.BF16.F32.PACK_AB R128, R41, R40 ;  /* 0x000000282980723e */ /* 0x010fe200000010ff */
[C---:B------:R-:W-:Y:S01]  /*77b0*/  FFMA R48, R83.reuse, R85, R48 ;  /* 0x0000005553307223 */ /* 0x040fe20000000030 */
[C---:B------:R-:W-:Y:S01]  /*77c0*/  FFMA R49, R83.reuse, R82, R49 ;  /* 0x0000005253317223 */ /* 0x040fe20000000031 */
[----:B------:R1:W-:Y:S01]  /*77d0*/  STS.128 [R173+0x400], R120 ;  /* 0x00040078ad007388 */ /* 0x0003e20000000c00 */
[C---:B------:R-:W-:Y:S01]  /*77e0*/  SHF.L.U32 R85, R134.reuse, 0x10, RZ ;  /* 0x0000001086557819 */ /* 0x040fe200000006ff */
[----:B------:R-:W-:Y:S01]  /*77f0*/  FFMA R54, R83, R87, R54 ;  /* 0x0000005753367223 */ /* 0x000fe20000000036 */
[----:B------:R-:W-:Y:S01]  /*7800*/  SHF.L.U32 R87, R135, 0x10, RZ ;  /* 0x0000001087577819 */ /* 0x000fe200000006ff */
[----:B------:R-:W-:Y:S01]  /*7810*/  FFMA R55, R83, R80, R55 ;  /* 0x0000005053377223 */ /* 0x000fe20000000037 */
[----:B------:R-:W-:Y:S01]  /*7820*/  LOP3.LUT R80, R134, 0xffff0000, RZ, 0xc0, !PT ;  /* 0xffff000086507812 */ /* 0x000fe200078ec0ff */
[C---:B------:R-:W-:Y:S01]  /*7830*/  FMUL R52, R76.reuse, R56 ;  /* 0x000000384c347220 */ /* 0x040fe20000400000 */
[----:B------:R-:W-:Y:S01]  /*7840*/  LOP3.LUT R82, R135, 0xffff0000, RZ, 0xc0, !PT ;  /* 0xffff000087527812 */ /* 0x000fe200078ec0ff */
[C---:B------:R-:W-:Y:S01]  /*7850*/  FMUL R53, R76.reuse, R57 ;  /* 0x000000394c357220 */ /* 0x040fe20000400000 */
[C---:B------:R-:W-:Y:S01]  /*7860*/  FMUL R58, R76.reuse, R58 ;  /* 0x0000003a4c3a7220 */ /* 0x040fe20000400000 */
[----:B------:R-:W-:Y:S01]  /*7870*/  FMUL R59, R76, R59 ;  /* 0x0000003b4c3b7220 */ /* 0x000fe20000400000 */
[C---:B------:R-:W-:Y:S01]  /*7880*/  FFMA R52, R83.reuse, R85, R52 ;  /* 0x0000005553347223 */ /* 0x040fe20000000034 */
[C---:B------:R-:W-:Y:S01]  /*7890*/  FFMA R53, R83.reuse, R80, R53 ;  /* 0x0000005053357223 */ /* 0x040fe20000000035 */
[C---:B------:R-:W-:Y:S01]  /*78a0*/  FFMA R58, R83.reuse, R87, R58 ;  /* 0x00000057533a7223 */ /* 0x040fe2000000003a */
[----:B------:R-:W-:Y:S01]  /*78b0*/  FFMA R59, R83, R82, R59 ;  /* 0x00000052533b7223 */ /* 0x000fe2000000003b */
[----:B------:R-:W-:Y:S01]  /*78c0*/  SHF.L.U32 R80, R140, 0x10, RZ ;  /* 0x000000108c507819 */ /* 0x000fe200000006ff */
[----:B------:R-:W-:Y:S01]  /*78d0*/  FMUL R56, R76, R60 ;  /* 0x0000003c4c387220 */ /* 0x000fe20000400000 */
[----:B------:R-:W-:Y:S01]  /*78e0*/  LOP3.LUT R82, R140, 0xffff0000, RZ, 0xc0, !PT ;  /* 0xffff00008c527812 */ /* 0x000fe200078ec0ff */
[C---:B------:R-:W-:Y:S01]  /*78f0*/  FMUL R57, R76.reuse, R61 ;  /* 0x0000003d4c397220 */ /* 0x040fe20000400000 */
[----:B------:R-:W-:Y:S01]  /*7900*/  SHF.L.U32 R85, R141, 0x10, RZ ;  /* 0x000000108d557819 */ /* 0x000fe200000006ff */
[C---:B------:R-:W-:Y:S01]  /*7910*/  FMUL R62, R76.reuse, R62 ;  /* 0x0000003e4c3e7220 */ /* 0x040fe20000400000 */
[----:B------:R-:W-:Y:S01]  /*7920*/  F2FP.BF16.F32.PACK_AB R129, R47, R46 ;  /* 0x0000002e2f81723e */ /* 0x000fe200000010ff */
[----:B------:R-:W-:Y:S01]  /*7930*/  FFMA R56, R83, R80, R56 ;  /* 0x0000005053387223 */ /* 0x000fe20000000038 */
[----:B------:R-:W-:Y:S01]  /*7940*/  F2FP.BF16.F32.PACK_AB R130, R45, R44 ;  /* 0x0000002c2d82723e */ /* 0x000fe200000010ff */
[----:B------:R-:W-:Y:S01]  /*7950*/  FFMA R57, R83, R82, R57 ;  /* 0x0000005253397223 */ /* 0x000fe20000000039 */
[----:B------:R-:W-:Y:S01]  /*7960*/  F2FP.BF16.F32.PACK_AB R131, R51, R50 ;  /* 0x000000323383723e */ /* 0x000fe200000010ff */
[----:B------:R-:W-:Y:S01]  /*7970*/  FFMA R62, R83, R85, R62 ;  /* 0x00000055533e7223 */ /* 0x000fe2000000003e */
[----:B------:R-:W-:Y:S01]  /*7980*/  LOP3.LUT R80, R141, 0xffff0000, RZ, 0xc0, !PT ;  /* 0xffff00008d507812 */ /* 0x000fe200078ec0ff */
[----:B------:R-:W-:Y:S01]  /*7990*/  FMUL R63, R76, R63 ;  /* 0x0000003f4c3f7220 */ /* 0x000fe20000400000 */
[----:B------:R-:W-:Y:S01]  /*79a0*/  SHF.L.U32 R85, R142, 0x10, RZ ;  /* 0x000000108e557819 */ /* 0x000fe200000006ff */
[----:B------:R1:W-:Y:S01]  /*79b0*/  STS.128 [R172+0x400], R128 ;  /* 0x00040080ac007388 */ /* 0x0003e20000000c00 */
[----:B------:R-:W-:Y:S01]  /*79c0*/  FMUL R60, R76, R64 ;  /* 0x000000404c3c7220 */ /* 0x000fe20000400000 */
[----:B------:R-:W-:Y:S01]  /*79d0*/  LOP3.LUT R82, R142, 0xffff0000, RZ, 0xc0, !PT ;  /* 0xffff00008e527812 */ /* 0x000fe200078ec0ff */
[C---:B------:R-:W-:Y:S01]  /*79e0*/  FMUL R61, R76.reuse, R65 ;  /* 0x000000414c3d7220 */ /* 0x040fe20000400000 */
[----:B------:R-:W-:Y:S01]  /*79f0*/  SHF.L.U32 R87, R143, 0x10, RZ ;  /* 0x000000108f577819 */ /* 0x000fe200000006ff */
[C---:B------:R-:W-:Y:S01]  /*7a00*/  FMUL R66, R76.reuse, R66 ;  /* 0x000000424c427220 */ /* 0x040fe20000400000 */
[----:B------:R-:W-:Y:S01]  /*7a10*/  FFMA R63, R83, R80, R63 ;  /* 0x00000050533f7223 */ /* 0x000fe2000000003f */
[----:B------:R-:W-:Y:S01]  /*7a20*/  FMUL R67, R76, R67 ;  /* 0x000000434c437220 */ /* 0x000fe20000400000 */
[----:B------:R-:W-:Y:S01]  /*7a30*/  F2FP.BF16.F32.PACK_AB R136, R49, R48 ;  /* 0x000000303188723e */ /* 0x000fe200000010ff */
[----:B------:R-:W-:Y:S01]  /*7a40*/  FFMA R60, R83, R85, R60 ;  /* 0x00000055533c7223 */ /* 0x000fe2000000003c */
[----:B------:R-:W-:Y:S01]  /*7a50*/  F2FP.BF16.F32.PACK_AB R137, R55, R54 ;  /* 0x000000363789723e */ /* 0x000fe200000010ff */
[----:B------:R-:W-:Y:S01]  /*7a60*/  FFMA R61, R83, R82, R61 ;  /* 0x00000052533d7223 */ /* 0x000fe2000000003d */
[----:B------:R-:W-:Y:S01]  /*7a70*/  F2FP.BF16.F32.PACK_AB R138, R53, R52 ;  /* 0x00000034358a723e */ /* 0x000fe200000010ff */
[----:B------:R-:W-:Y:S01]  /*7a80*/  FFMA R66, R83, R87, R66 ;  /* 0x0000005753427223 */ /* 0x000fe20000000042 */
[----:B------:R-:W-:Y:S01]  /*7a90*/  F2FP.BF16.F32.PACK_AB R139, R59, R58 ;  /* 0x0000003a3b8b723e */ /* 0x000fe200000010ff */
[----:B------:R-:W-:Y:S01]  /*7aa0*/  FFMA R67, R83, R84, R67 ;  /* 0x0000005453437223 */ /* 0x000fe20000000043 */
[----:B------:R-:W-:Y:S02]  /*7ab0*/  F2FP.BF16.F32.PACK_AB R180, R57, R56 ;  /* 0x0000003839b4723e */ /* 0x000fe400000010ff */
[----:B------:R-:W-:Y:S01]  /*7ac0*/  F2FP.BF16.F32.PACK_AB R181, R63, R62 ;  /* 0x0000003e3fb5723e */ /* 0x000fe200000010ff */
[----:B------:R1:W-:Y:S01]  /*7ad0*/  STS.128 [R171+0x400], R136 ;  /* 0x00040088ab007388 */ /* 0x0003e20000000c00 */
[----:B------:R-:W-:Y:S02]  /*7ae0*/  F2FP.BF16.F32.PACK_AB R182, R61, R60 ;  /* 0x0000003c3db6723e */ /* 0x000fe400000010ff */
[----:B------:R-:W-:Y:S05]  /*7af0*/  F2FP.BF16.F32.PACK_AB R183, R67, R66 ;  /* 0x0000004243b7723e */ /* 0x000fea00000010ff */
[----:B------:R1:W-:Y:S01]  /*7b00*/  STS.128 [R170+0x400], R180 ;  /* 0x000400b4aa007388 */ /* 0x0003e20000000c00 */
[----:B------:R-:W-:Y:S01]  /*7b10*/  @!PT LDS RZ, [RZ] ;  /* 0x00000000fffff984 */ /* 0x000fe20000000800 */
[----:B------:R-:W-:Y:S01]  /*7b20*/  @!PT LDS RZ, [RZ] ;  /* 0x00000000fffff984 */ /* 0x000fe20000000800 */
[----:B------:R-:W-:Y:S01]  /*7b30*/  @!PT LDS RZ, [RZ] ;  /* 0x00000000fffff984 */ /* 0x000fe20000000800 */
[----:B------:R-:W-:Y:S01]  /*7b40*/  @!PT LDS RZ, [RZ] ;  /* 0x00000000fffff984 */ /* 0x000fe20000000800 */
[----:B------:R2:W-:Y:S07]  /*7b50*/  MEMBAR.ALL.CTA ;  /* 0x0000000000007992 */ /* 0x0005ee0000008000 */
[----:B--2---:R-:W2:Y:S02]  /*7b60*/  FENCE.VIEW.ASYNC.S ;  /* 0x00000000000073c6 */ /* 0x004ea40000000000 */
[----:B--2---:R-:W-:Y:S06]  /*7b70*/  BAR.SYNC.DEFER_BLOCKING 0x1, 0x80 ;  /* 0x0042000000007b1d */ /* 0x004fec0000010000 */
[----:B------:R-:W-:Y:S05]  /*7b80*/  @P0 BRA `(.L_x_112) ;  /* 0x0000000000300947 */ /* 0x000fea0003800000 */
[----:B------:R-:W-:Y:S01]  /*7b90*/  UIADD3 UR6, UPT, UPT, UR49, 0x400, URZ ;  /* 0x0000040031067890 */ /* 0x000fe2000fffe0ff */
[----:B------:R-:W-:Y:S01]  /*7ba0*/  IMAD.IADD R0, R168, 0x1, R81 ;  /* 0x00000001a8007824 */ /* 0x000fe200078e0251 */
[----:B------:R-:W-:Y:S01]  /*7bb0*/  UIADD3 UR4, UP0, UPT, UR52, 0xa80, URZ ;  /* 0x00000a8034047890 */ /* 0x000fe2000ff1e0ff */
[----:B------:R-:W-:Y:S03]  /*7bc0*/  UMOV UR43, UR44 ;  /* 0x0000002c002b7c82 */ /* 0x000fe60008000000 */
[----:B------:R-:W-:Y:S01]  /*7bd0*/  IMAD.U32 R159, RZ, RZ, UR6 ;  /* 0x00000006ff9f7e24 */ /* 0x000fe2000f8e00ff */
[----:B------:R-:W-:Y:S01]  /*7be0*/  R2UR UR41, R0 ;  /* 0x00000000002972ca */ /* 0x000fe200000e0000 */
[----:B------:R-:W-:Y:S03]  /*7bf0*/  UIADD3.X UR5, UPT, UPT, URZ, UR53, URZ, UP0, !UPT ;  /* 0x00000035ff057290 */ /* 0x000fe600087fe4ff */
[----:B------:R-:W-:Y:S11]  /*7c00*/  R2UR UR40, R159 ;  /* 0x000000009f2872ca */ /* 0x000ff600000e0000 */
[----:B------:R-:W-:Y:S02]  /*7c10*/  @!UPT UIADD3 URZ, UPT, UPT, URZ, URZ, URZ ;  /* 0x000000fffffff290 */ /* 0x000fe4000fffe0ff */
[----:B------:R2:W-:Y:S01]  /*7c20*/  UTMASTG.3D [UR40], [UR4] ;  /* 0x00000028040073b5 */ /* 0x0005e20008010000 */
[----:B------:R0:W-:Y:S01]  /*7c30*/  UTMACMDFLUSH ;  /* 0x00000000000079b7 */ /* 0x0001e20000000000 */
[----:B--2---:R-:W-:Y:S04]  /*7c40*/  DEPBAR.LE SB0, 0x1 ;  /* 0x000080400000791a */ /* 0x004fe80000000000 */
.L_x_112:
[----:B------:R-:W-:Y:S05]  /*7c50*/  BSYNC.RECONVERGENT B0 ;  /* 0x0000000000007941 */ /* 0x000fea0003800200 */
.L_x_111:
[----:B------:R-:W-:Y:S01]  /*7c60*/  BAR.SYNC.DEFER_BLOCKING 0x1, 0x80 ;  /* 0x0042000000007b1d */ /* 0x000fe20000010000 */
[----:B------:R-:W-:Y:S01]  /*7c70*/  ISETP.NE.AND P2, PT, R174, RZ, PT ;  /* 0x000000ffae00720c */ /* 0x000fe20003f45270 */
[----:B------:R-:W-:Y:S01]  /*7c80*/  UISETP.NE.AND UP0, UPT, UR50, URZ, UPT ;  /* 0x000000ff3200728c */ /* 0x000fe2000bf05270 */
[----:B------:R-:W-:Y:S11]  /*7c90*/  LEA R3, R105, UR49, 0x3 ;  /* 0x0000003169037c11 */ /* 0x000ff6000f8e18ff */
[----:B------:R-:W-:Y:S01]  /*7ca0*/  @P2 SHF.L.U32 R6, R162, 0x1f, RZ ;  /* 0x0000001fa2062819 */ /* 0x000fe200000006ff */
[----:B------:R-:W-:Y:S06]  /*7cb0*/  BRA.U !UP0, `(.L_x_113) ;  /* 0x0000000108247547 */ /* 0x000fec000b800000 */
[----:B------:R-:W2:Y:S01]  /*7cc0*/  S2R R0, SR_CgaCtaId ;  /* 0x0000000000007919 */ /* 0x000ea20000008800 */
[----:B------:R-:W-:Y:S01]  /*7cd0*/  IMAD.U32 R4, RZ, RZ, UR51 ;  /* 0x00000033ff047e24 */ /* 0x000fe2000f8e00ff */
[----:B------:R-:W-:Y:S04]  /*7ce0*/  UIADD3 UR51, UPT, UPT, UR51, 0x1, URZ ;  /* 0x0000000133337890 */ /* 0x000fe8000fffe0ff */
[----:B------:R-:W-:Y:S01]  /*7cf0*/  @P2 LEA R4, R4, UR49, 0x3 ;  /* 0x0000003104042c11 */ /* 0x000fe2000f8e18ff */
[----:B------:R-:W-:Y:S04]  /*7d00*/  UISETP.NE.AND UP0, UPT, UR51, 0x4, UPT ;  /* 0x000000043300788c */ /* 0x000fe8000bf05270 */
[----:B------:R-:W-:Y:S01]  /*7d10*/  @P2 VIADD R5, R4, 0x80 ;  /* 0x0000008004052836 */ /* 0x000fe20000000000 */
[----:B------:R-:W-:Y:S04]  /*7d20*/  USEL UR51, UR51, URZ, UP0 ;  /* 0x000000ff33337287 */ /* 0x000fe80008000000 */
[----:B--2---:R-:W-:Y:S04]  /*7d30*/  @P2 PRMT R0, R0, 0x654, R5 ;  /* 0x0000065400002816 */ /* 0x004fe80000000005 */
[----:B------:R2:W-:Y:S04]  /*7d40*/  @P2 SYNCS.ARRIVE.TRANS64.RED.A1T0 RZ, [R0+URZ], RZ ;  /* 0x000000ff00ff29a7 */ /* 0x0005e800081004ff */
.L_x_113:
[----:B------:R-:W4:Y:S01]  /*7d50*/  @P2 SYNCS.PHASECHK.TRANS64.TRYWAIT P1, [R3+URZ+0x60], R6 ;  /* 0x00006006030025a7 */ /* 0x000f2200080211ff */
[----:B------:R-:W-:Y:S01]  /*7d60*/  ISETP.NE.AND P0, PT, R79, RZ, PT ;  /* 0x000000ff4f00720c */ /* 0x000fe20003f05270 */
[----:B--2---:R-:W-:Y:S01]  /*7d70*/  IMAD.MOV.U32 R0, RZ, RZ, 0x80 ;  /* 0x00000080ff007424 */ /* 0x004fe200078e00ff */
[----:B------:R-:W-:Y:S04]  /*7d80*/  BSSY B1, `(.L_x_114) ;  /* 0x0000020000017945 */ /* 0x000fe80003800000 */
[----:B------:R-:W-:Y:S02]  /*7d90*/  SEL R81, R0, 0x40, !P0 ;  /* 0x0000004000517807 */ /* 0x000fe40004000000 */
[----:B----4-:R-:W-:Y:S01]  /*7da0*/  @P2 SEL R107, RZ, 0x1, !P1 ;  /* 0x00000001ff6b2807 */ /* 0x010fe20004800000 */
[----:B------:R-:W-:Y:S06]  /*7db0*/  @!P2 BRA `(.L_x_115) ;  /* 0x000000000070a947 */ /* 0x000fec0003800000 */
[----:B------:R-:W-:Y:S01]  /*7dc0*/  ISETP.NE.AND P2, PT, R112, RZ, PT ;  /* 0x000000ff7000720c */ /* 0x000fe20003f45270 */
[----:B------:R-:W-:Y:S01]  /*7dd0*/  BSSY B0, `(.L_x_116) ;  /* 0x000000b000007945 */ /* 0x000fe20003800000 */
[----:B------:R-:W-:Y:S11]  /*7de0*/  ISETP.NE.AND P0, PT, R107, RZ, PT ;  /* 0x000000ff6b00720c */ /* 0x000ff60003f05270 */
[----:B------:R-:W-:Y:S05]  /*7df0*/  @P2 IMAD R6, R105, 0x4000, R178 ;  /* 0x0000400069062824 */ /* 0x000fea00078e02b2 */
[----:B------:R-:W-:Y:S04]  /*7e00*/  @P2 IADD3 R9, PT, PT, R6, UR49, RZ ;  /* 0x0000003106092c10 */ /* 0x000fe8000fffe0ff */
[----:B------:R-:W-:Y:S01]  /*7e10*/  @P2 IADD3 R7, PT, PT, R104, R9, RZ ;  /* 0x0000000968072210 */ /* 0x000fe20007ffe0ff */
[--C-:B------:R-:W-:Y:S02]  /*7e20*/  @P2 IMAD.IADD R5, R86, 0x1, R9.reuse ;  /* 0x0000000156052824 */ /* 0x100fe400078e0209 */
[----:B------:R-:W-:Y:S01]  /*7e30*/  @P2 IMAD.IADD R4, R106, 0x1, R9 ;  /* 0x000000016a042824 */ /* 0x000fe200078e0209 */
[----:B------:R-:W-:Y:S06]  /*7e40*/  @P0 BRA `(.L_x_117) ;  /* 0x00000000000c0947 */ /* 0x000fec0003800000 */
[----:B------:R-:W-:Y:S04]  /*7e50*/  SHF.L.U32 R0, R162, 0x1f, RZ ;  /* 0x0000001fa2007819 */ /* 0x000fe800000006ff */
[----:B------:R-:W2:Y:S02]  /*7e60*/  SYNCS.PHASECHK.TRANS64.TRYWAIT P0, [R3+URZ+0x60], R0 ;  /* 0x00006000030075a7 */ /* 0x000ea400080011ff */
[----:B--2---:R-:W-:Y:S05]  /*7e70*/  @!P0 BRA `(.L_x_118) ;  /* 0x0000004800388947 */ /* 0x004fea0003800000 */
.L_x_117:
[----:B------:R-:W-:Y:S05]  /*7e80*/  BSYNC B0 ;  /* 0x0000000000007941 */ /* 0x000fea0003800000 */
.L_x_116:
[----:B------:R-:W-:Y:S01]  /*7e90*/  ISETP.NE.AND P0, PT, R112, RZ, PT ;  /* 0x000000ff7000720c */ /* 0x000fe20003f05270 */
[----:B------:R-:W-:Y:S11]  /*7ea0*/  VIADD R105, R105, 0x1 ;  /* 0x0000000169697836 */ /* 0x000ff60000000000 */
[----:B------:R-:W-:Y:S01]  /*7eb0*/  @!UPT UIADD3 URZ, UPT, UPT, URZ, URZ, URZ ;  /* 0x000000fffffff290 */ /* 0x000fe2000fffe0ff */
[----:B------:R4:W1:Y:S01]  /*7ec0*/  @P0 LDS.128 R88, [R6+UR49+0x400] ;  /* 0x0004003106580984 */ /* 0x0008620008000c00 */
[--C-:B--2---:R-:W-:Y:S01]  /*7ed0*/  @P0 IMAD.IADD R3, R104, 0x1, R5.reuse ;  /* 0x0000000168030824 */ /* 0x104fe200078e0205 */
[C---:B------:R-:W-:Y:S01]  /*7ee0*/  @P0 IADD3 R0, PT, PT, R106.reuse, R7, RZ ;  /* 0x000000076a000210 */ /* 0x040fe20007ffe0ff */
[C---:B------:R-:W-:Y:S01]  /*7ef0*/  @P0 IMAD.IADD R8, R106.reuse, 0x1, R5 ;  /* 0x000000016a080824 */ /* 0x040fe200078e0205 */
[----:B------:R4:W2:Y:S02]  /*7f00*/  @P0 LDS.128 R92, [R4+0x400] ;  /* 0x00040000045c0984 */ /* 0x0008a40000000c00 */
[----:B------:R-:W-:Y:S02]  /*7f10*/  @P0 IADD3 R9, PT, PT, R106, R3, RZ ;  /* 0x000000036a090210 */ /* 0x000fe40007ffe0ff */
[----:B------:R4:W1:Y:S04]  /*7f20*/  @P0 LDS.128 R100, [R7+0x400] ;  /* 0x0004000007640984 */ /* 0x0008680000000c00 */
[----:B------:R4:W1:Y:S04]  /*7f30*/  @P0 LDS.128 R108, [R0+0x400] ;  /* 0x00040000006c0984 */ /* 0x0008680000000c00 */
[----:B------:R4:W1:Y:S04]  /*7f40*/  @P0 LDS.128 R116, [R5+0x400] ;  /* 0x0004000005740984 */ /* 0x0008680000000c00 */
[----:B------:R4:W1:Y:S04]  /*7f50*/  @P0 LDS.128 R124, [R8+0x400] ;  /* 0x00040000087c0984 */ /* 0x0008680000000c00 */
[----:B------:R4:W1:Y:S04]  /*7f60*/  @P0 LDS.128 R132, [R3+0x400] ;  /* 0x0004000003840984 */ /* 0x0008680000000c00 */
[----:B------:R4:W1:Y:S02]  /*7f70*/  @P0 LDS.128 R140, [R9+0x400] ;  /* 0x00040000098c0984 */ /* 0x0008640000000c00 */
.L_x_115:
[----:B------:R-:W-:Y:S05]  /*7f80*/  BSYNC B1 ;  /* 0x0000000000017941 */ /* 0x000fea0003800000 */
.L_x_114:
[----:B------:R-:W-:Y:S05]  /*7f90*/  IMAD.IADD R50, R78, 0x1, R81 ;  /* 0x000000014e327824 */ /* 0x000fea00078e0251 */
[----:B----4-:R-:W-:Y:S04]  /*7fa0*/  SHF.R.U32.HI R3, RZ, 0x15, R50 ;  /* 0x00000015ff037819 */ /* 0x010fe80000011632 */
[----:B------:R-:W-:Y:S11]  /*7fb0*/  LOP3.LUT P0, RZ, R3, 0x3, R158, 0x48, !PT ;  /* 0x0000000303ff7812 */ /* 0x000ff6000780489e */
[----:B------:R-:W-:Y:S02]  /*7fc0*/  @!UPT UIADD3 URZ, UPT, UPT, URZ, URZ, URZ ;  /* 0x000000fffffff290 */ /* 0x000fe4000fffe0ff */
        /* <DEDUP_REMOVED lines=17> */
.L_x_119:
[----:B-1----:R-:W-:Y:S01]  /*80e0*/  SHF.L.U32 R80, R88, 0x10, RZ ;  /* 0x0000001058507819 */ /* 0x002fe200000006ff */
[----:B------:R-:W-:Y:S05]  /*80f0*/  WARPSYNC.ALL ;  /* 0x0000000000007948 */ /* 0x000fea0003800000 */
[----:B------:R-:W-:Y:S01]  /*8100*/  R2UR UR4, R50 ;  /* 0x00000000320472ca */ /* 0x000fe200000e0000 */
[----:B------:R-:W1:Y:S01]  /*8110*/  S2R R179, SR_CgaCtaId ;  /* 0x0000000000b37919 */ /* 0x000e620000008800 */
[----:B------:R-:W-:Y:S01]  /*8120*/  LOP3.LUT R82, R88, 0xffff0000, RZ, 0xc0, !PT ;  /* 0xffff000058527812 */ /* 0x000fe200078ec0ff */
[----:B------:R-:W-:Y:S01]  /*8130*/  BSSY.RECONVERGENT B0, `(.L_x_120) ;  /* 0x0000102000007945 */ /* 0x000fe20003800200 */
[----:B------:R-:W-:Y:S02]  /*8140*/  SHF.L.U32 R85, R89, 0x10, RZ ;  /* 0x0000001059557819 */ /* 0x000fe400000006ff */
[----:B------:R-:W-:Y:S02]  /*8150*/  LOP3.LUT R84, R91, 0xffff0000, RZ, 0xc0, !PT ;  /* 0xffff00005b547812 */ /* 0x000fe400078ec0ff */
[----:B------:R-:W-:Y:S02]  /*8160*/  ISETP.NE.AND P6, PT, R174, RZ, PT ;  /* 0x000000ffae00720c */ /* 0x000fe40003fc5270 */
[----:B------:R-:W-:Y:S03]  /*8170*/  ISETP.NE.AND P0, PT, R165, RZ, PT ;  /* 0x000000ffa500720c */ /* 0x000fe60003f05270 */
[----:B------:R-:W4:Y:S02]  /*8180*/  LDTM.x64 R4, tmem[UR4] ;  /* 0x00000004000479ee */ /* 0x000f240008340000 */
[C---:B----4-:R-:W-:Y:S01]  /*8190*/  FMUL R0, R76.reuse, R4 ;  /* 0x000000044c007220 */ /* 0x050fe20000400000 */
[C---:B------:R-:W-:Y:S01]  /*81a0*/  FMUL R3, R76.reuse, R5 ;  /* 0x000000054c037220 */ /* 0x040fe20000400000 */
[C---:B------:R-:W-:Y:S01]  /*81b0*/  FMUL R6, R76.reuse, R6 ;  /* 0x000000064c067220 */ /* 0x040fe20000400000 */
[----:B------:R-:W-:Y:S01]  /*81c0*/  FMUL R7, R76, R7 ;  /* 0x000000074c077220 */ /* 0x000fe20000400000 */
[----:B------:R-:W-:Y:S01]  /*81d0*/  FFMA R0, R83, R80, R0 ;  /* 0x0000005053007223 */ /* 0x000fe20000000000 */
[----:B------:R-:W-:Y:S01]  /*81e0*/  LOP3.LUT R80, R89, 0xffff0000, RZ, 0xc0, !PT ;  /* 0xffff000059507812 */ /* 0x000fe200078ec0ff */
[----:B------:R-:W-:Y:S01]  /*81f0*/  FFMA R3, R83, R82, R3 ;  /* 0x0000005253037223 */ /* 0x000fe20000000003 */
[----:B------:R-:W-:Y:S01]  /*8200*/  SHF.L.U32 R82, R91, 0x10, RZ ;  /* 0x000000105b527819 */ /* 0x000fe200000006ff */
[C---:B------:R-:W-:Y:S01]  /*8210*/  FFMA R6, R83.reuse, R85, R6 ;  /* 0x0000005553067223 */ /* 0x040fe20000000006 */
[----:B------:R-:W-:Y:S01]  /*8220*/  SHF.L.U32 R85, R90, 0x10, RZ ;  /* 0x000000105a557819 */ /* 0x000fe200000006ff */
[----:B------:R-:W-:Y:S01]  /*8230*/  FFMA R7, R83, R80, R7 ;  /* 0x0000005053077223 */ /* 0x000fe20000000007 */
[----:B------:R-:W-:Y:S01]  /*8240*/  F2FP.BF16.F32.PACK_AB R96, R3, R0 ;  /* 0x000000000360723e */ /* 0x000fe200000010ff */
[----:B------:R-:W-:Y:S01]  /*8250*/  FMUL R4, R76, R8 ;  /* 0x000000084c047220 */ /* 0x000fe20000400000 */
[----:B------:R-:W-:Y:S01]  /*8260*/  LOP3.LUT R80, R90, 0xffff0000, RZ, 0xc0, !PT ;  /* 0xffff00005a507812 */ /* 0x000fe200078ec0ff */
[C---:B------:R-:W-:Y:S01]  /*8270*/  FMUL R0, R76.reuse, R9 ;  /* 0x000000094c007220 */ /* 0x040fe20000400000 */
[----:B------:R-:W-:Y:S01]  /*8280*/  F2FP.BF16.F32.PACK_AB R97, R7, R6 ;  /* 0x000000060761723e */ /* 0x000fe200000010ff */
[----:B------:R-:W-:Y:S01]  /*8290*/  FMUL R3, R76, R10 ;  /* 0x0000000a4c037220 */ /* 0x000fe20000400000 */
[C---:B------:R-:W-:Y:S01]  /*82a0*/  FFMA R4, R83.reuse, R85, R4 ;  /* 0x0000005553047223 */ /* 0x040fe20000000004 */
[----:B--2---:R-:W-:Y:S01]  /*82b0*/  SHF.L.U32 R85, R94, 0x10, RZ ;  /* 0x000000105e557819 */ /* 0x004fe200000006ff */
[----:B------:R-:W-:Y:S01]  /*82c0*/  FMUL R5, R76, R11 ;  /* 0x0000000b4c057220 */ /* 0x000fe20000400000 */
[C---:B------:R-:W-:Y:S01]  /*82d0*/  FFMA R0, R83.reuse, R80, R0 ;  /* 0x0000005053007223 */ /* 0x040fe20000000000 */
[C---:B------:R-:W-:Y:S01]  /*82e0*/  SHF.L.U32 R80, R92.reuse, 0x10, RZ ;  /* 0x000000105c507819 */ /* 0x040fe200000006ff */
[C---:B------:R-:W-:Y:S01]  /*82f0*/  FFMA R3, R83.reuse, R82, R3 ;  /* 0x0000005253037223 */ /* 0x040fe20000000003 */
[----:B------:R-:W-:Y:S01]  /*8300*/  LOP3.LUT R82, R92, 0xffff0000, RZ, 0xc0, !PT ;  /* 0xffff00005c527812 */ /* 0x000fe200078ec0ff */
[----:B------:R-:W-:Y:S01]  /*8310*/  FMUL R6, R76, R12 ;  /* 0x0000000c4c067220 */ /* 0x000fe20000400000 */
[----:B------:R-:W-:Y:S01]  /*8320*/  F2FP.BF16.F32.PACK_AB R98, R0, R4 ;  /* 0x000000040062723e */ /* 0x000fe200000010ff */
[C---:B------:R-:W-:Y:S01]  /*8330*/  FFMA R5, R83.reuse, R84, R5 ;  /* 0x0000005453057223 */ /* 0x040fe20000000005 */
[C---:B------:R-:W-:Y:S01]  /*8340*/  FMUL R7, R76.reuse, R13 ;  /* 0x0000000d4c077220 */ /* 0x040fe20000400000 */
[----:B------:R-:W-:Y:S01]  /*8350*/  FFMA R6, R83, R80, R6 ;  /* 0x0000005053067223 */ /* 0x000fe20000000006 */
[----:B------:R-:W-:Y:S01]  /*8360*/  SHF.L.U32 R80, R93, 0x10, RZ ;  /* 0x000000105d507819 */ /* 0x000fe200000006ff */
[C---:B------:R-:W-:Y:S01]  /*8370*/  FMUL R0, R76.reuse, R14 ;  /* 0x0000000e4c007220 */ /* 0x040fe20000400000 */
[----:B------:R-:W-:Y:S01]  /*8380*/  F2FP.BF16.F32.PACK_AB R99, R5, R3 ;  /* 0x000000030563723e */ /* 0x000fe200000010ff */
[----:B------:R-:W-:Y:S01]  /*8390*/  FFMA R7, R83, R82, R7 ;  /* 0x0000005253077223 */ /* 0x000fe20000000007 */
[----:B------:R-:W-:Y:S01]  /*83a0*/  LOP3.LUT R82, R93, 0xffff0000, RZ, 0xc0, !PT ;  /* 0xffff00005d527812 */ /* 0x000fe200078ec0ff */
[C---:B------:R-:W-:Y:S01]  /*83b0*/  FMUL R3, R76.reuse, R15 ;  /* 0x0000000f4c037220 */ /* 0x040fe20000400000 */
[----:B------:R-:W-:Y:S01]  /*83c0*/  FMUL R4, R76, R16 ;  /* 0x000000104c047220 */ /* 0x000fe20000400000 */
[C---:B------:R-:W-:Y:S01]  /*83d0*/  FFMA R0, R83.reuse, R80, R0 ;  /* 0x0000005053007223 */ /* 0x040fe20000000000 */
[----:B------:R-:W-:Y:S01]  /*83e0*/  LOP3.LUT R80, R94, 0xffff0000, RZ, 0xc0, !PT ;  /* 0xffff00005e507812 */ /* 0x000fe200078ec0ff */
[----:B------:R-:W-:Y:S01]  /*83f0*/  FFMA R3, R83, R82, R3 ;  /* 0x0000005253037223 */ /* 0x000fe20000000003 */
[----:B------:R-:W-:Y:S01]  /*8400*/  F2FP.BF16.F32.PACK_AB R120, R7, R6 ;  /* 0x000000060778723e */ /* 0x000fe200000010ff */
[----:B------:R-:W-:Y:S01]  /*8410*/  FFMA R4, R83, R85, R4 ;  /* 0x0000005553047223 */ /* 0x000fe20000000004 */
[C---:B------:R-:W-:Y:S01]  /*8420*/  SHF.L.U32 R85, R95.reuse, 0x10, RZ ;  /* 0x000000105f557819 */ /* 0x040fe200000006ff */
[C---:B------:R-:W-:Y:S01]  /*8430*/  FMUL R5, R76.reuse, R17 ;  /* 0x000000114c057220 */ /* 0x040fe20000400000 */
[----:B------:R-:W-:Y:S01]  /*8440*/  LOP3.LUT R82, R95, 0xffff0000, RZ, 0xc0, !PT ;  /* 0xffff00005f527812 */ /* 0x000fe200078ec0ff */
[C---:B------:R-:W-:Y:S01]  /*8450*/  FMUL R6, R76.reuse, R18 ;  /* 0x000000124c067220 */ /* 0x040fe20000400000 */
[----:B------:R-:W-:Y:S01]  /*8460*/  F2FP.BF16.F32.PACK_AB R121, R3, R0 ;  /* 0x000000000379723e */ /* 0x000fe200000010ff */
[----:B------:R-:W-:Y:S01]  /*8470*/  FMUL R7, R76, R19 ;  /* 0x000000134c077220 */ /* 0x000fe20000400000 */
        /* <DEDUP_REMOVED lines=11> */
[----:B------:R-:W-:Y:S01]  /*8530*/  SHF.L.U32 R80, R101, 0x10, RZ ;  /* 0x0000001065507819 */ /* 0x000fe200000006ff */
[----:B------:R-:W-:Y:S01]  /*8540*/  FFMA R3, R83, R82, R3 ;  /* 0x0000005253037223 */ /* 0x000fe20000000003 */
[----:B------:R-:W-:Y:S01]  /*8550*/  LOP3.LUT R82, R103, 0xffff0000, RZ, 0xc0, !PT ;  /* 0xffff000067527812 */ /* 0x000fe200078ec0ff */
[C---:B------:R-:W-:Y:S01]  /*8560*/  FMUL R4, R76.reuse, R22 ;  /* 0x000000164c047220 */ /* 0x040fe20000400000 */
[----:B------:R2:W-:Y:S01]  /*8570*/  STS.128 [R178+UR49+0x4400], R96 ;  /* 0x00440060b2007988 */ /* 0x0005e20008000c31 */
[C---:B------:R-:W-:Y:S01]  /*8580*/  FMUL R5, R76.reuse, R23 ;  /* 0x000000174c057220 */ /* 0x040fe20000400000 */
[----:B------:R-:W-:Y:S01]  /*8590*/  F2FP.BF16.F32.PACK_AB R128, R3, R0 ;  /* 0x000000000380723e */ /* 0x000fe200000010ff */
[----:B------:R-:W-:Y:S01]  /*85a0*/  FFMA R4, R83, R80, R4 ;  /* 0x0000005053047223 */ /* 0x000fe20000000004 */
[----:B------:R-:W-:Y:S01]  /*85b0*/  LOP3.LUT R0, R101, 0xffff0000, RZ, 0xc0, !PT ;  /* 0xffff000065007812 */ /* 0x000fe200078ec0ff */
[----:B------:R-:W-:Y:S01]  /*85c0*/  FMUL R6, R76, R24 ;  /* 0x000000184c067220 */ /* 0x000fe20000400000 */
[----:B------:R-:W-:Y:S01]  /*85d0*/  SHF.L.U32 R3, R102, 0x10, RZ ;  /* 0x0000001066037819 */ /* 0x000fe200000006ff */
[----:B------:R-:W-:Y:S01]  /*85e0*/  FMUL R7, R76, R25 ;  /* 0x000000194c077220 */ /* 0x000fe20000400000 */
[----:B------:R-:W-:Y:S01]  /*85f0*/  LOP3.LUT R80, R102, 0xffff0000, RZ, 0xc0, !PT ;  /* 0xffff000066507812 */ /* 0x000fe200078ec0ff */
[C---:B------:R-:W-:Y:S01]  /*8600*/  FFMA R5, R83.reuse, R0, R5 ;  /* 0x0000000053057223 */ /* 0x040fe20000000005 */
[----:B------:R-:W-:Y:S01]  /*8610*/  SHF.L.U32 R0, R108, 0x10, RZ ;  /* 0x000000106c007819 */ /* 0x000fe200000006ff */
[C---:B------:R-:W-:Y:S01]  /*8620*/  FMUL R8, R76.reuse, R26 ;  /* 0x0000001a4c087220 */ /* 0x040fe20000400000 */
        /* <DEDUP_REMOVED lines=18> */
[----:B------:R4:W-:Y:S01]  /*8750*/  STS.128 [R177+0x4400], R120 ;  /* 0x00440078b1007388 */ /* 0x0009e20000000c00 */
[----:B------:R-:W-:Y:S01]  /*8760*/  FFMA R11, R83, R80, R11 ;  /* 0x00000050530b7223 */ /* 0x000fe2000000000b */
[----:B------:R-:W-:Y:S01]  /*8770*/  LOP3.LUT R80, R111, 0xffff0000, RZ, 0xc0, !PT ;  /* 0xffff00006f507812 */ /* 0x000fe200078ec0ff */
[C---:B------:R-:W-:Y:S01]  /*8780*/  FFMA R12, R83.reuse, R3, R12 ;  /* 0x00000003530c7223 */ /* 0x040fe2000000000c */
[C---:B------:R-:W-:Y:S01]  /*8790*/  SHF.L.U32 R3, R110.reuse, 0x10, RZ ;  /* 0x000000106e037819 */ /* 0x040fe200000006ff */
[----:B------:R-:W-:Y:S01]  /*87a0*/  FFMA R13, R83, R0, R13 ;  /* 0x00000000530d7223 */ /* 0x000fe2000000000d */
[----:B------:R-:W-:Y:S01]  /*87b0*/  LOP3.LUT R0, R110, 0xffff0000, RZ, 0xc0, !PT ;  /* 0xffff00006e007812 */ /* 0x000fe200078ec0ff */
[C---:B------:R-:W-:Y:S01]  /*87c0*/  FMUL R14, R76.reuse, R32 ;  /* 0x000000204c0e7220 */ /* 0x040fe20000400000 */
[----:B--2---:R-:W-:Y:S01]  /*87d0*/  F2FP.BF16.F32.PACK_AB R96, R11, R10 ;  /* 0x0000000a0b60723e */ /* 0x004fe200000010ff */
[C---:B------:R-:W-:Y:S01]  /*87e0*/  FMUL R15, R76.reuse, R33 ;  /* 0x000000214c0f7220 */ /* 0x040fe20000400000 */
[----:B------:R-:W-:Y:S01]  /*87f0*/  F2FP.BF16.F32.PACK_AB R97, R13, R12 ;  /* 0x0000000c0d61723e */ /* 0x000fe200000010ff */
        /* <DEDUP_REMOVED lines=14> */
[----:B------:R-:W-:Y:S01]  /*88e0*/  FMUL R20, R76, R38 ;  /* 0x000000264c147220 */ /* 0x000fe20000400000 */
[----:B------:R-:W-:Y:S01]  /*88f0*/  FFMA R18, R83, R0, R18 ;  /* 0x0000000053127223 */ /* 0x000fe20000000012 */
[----:B------:R-:W-:Y:S01]  /*8900*/  LOP3.LUT R0, R117, 0xffff0000, RZ, 0xc0, !PT ;  /* 0xffff000075007812 */ /* 0x000fe200078ec0ff */
[C---:B------:R-:W-:Y:S01]  /*8910*/  FFMA R19, R83.reuse, R80, R19 ;  /* 0x0000005053137223 */ /* 0x040fe20000000013 */
[C---:B------:R-:W-:Y:S01]  /*8920*/  LOP3.LUT R80, R118.reuse, 0xffff0000, RZ, 0xc0, !PT ;  /* 0xffff000076507812 */ /* 0x040fe200078ec0ff */
[----:B------:R-:W-:Y:S01]  /*8930*/  FFMA R20, R83, R3, R20 ;  /* 0x0000000353147223 */ /* 0x000fe20000000014 */
[----:B------:R-:W-:Y:S01]  /*8940*/  SHF.L.U32 R3, R118, 0x10, RZ ;  /* 0x0000001076037819 */ /* 0x000fe200000006ff */
[C---:B------:R-:W-:Y:S01]  /*8950*/  FMUL R21, R76.reuse, R39 ;  /* 0x000000274c157220 */ /* 0x040fe20000400000 */
[----:B----4-:R-:W-:Y:S01]  /*8960*/  F2FP.BF16.F32.PACK_AB R120, R19, R18 ;  /* 0x000000121378723e */ /* 0x010fe200000010ff */
[C---:B------:R-:W-:Y:S01]  /*8970*/  FMUL R22, R76.reuse, R40 ;  /* 0x000000284c167220 */ /* 0x040fe20000400000 */
[----:B------:R-:W-:Y:S01]  /*8980*/  STS.128 [R176+0x4400], R128 ;  /* 0x00440080b0007388 */ /* 0x000fe20000000c00 */
[C---:B------:R-:W-:Y:S01]  /*8990*/  FMUL R23, R76.reuse, R41 ;  /* 0x000000294c177220 */ /* 0x040fe20000400000 */
[----:B------:R-:W-:Y:S01]  /*89a0*/  FMUL R24, R76, R42 ;  /* 0x0000002a4c187220 */ /* 0x000fe20000400000 */
[C---:B------:R-:W-:Y:S01]  /*89b0*/  FFMA R21, R83.reuse, R0, R21 ;  /* 0x0000000053157223 */ /* 0x040fe20000000015 */
[----:B------:R-:W-:Y:S01]  /*89c0*/  SHF.L.U32 R0, R124, 0x10, RZ ;  /* 0x000000107c007819 */ /* 0x000fe200000006ff */
[----:B------:R-:W-:Y:S01]  /*89d0*/  FMUL R25, R76, R43 ;  /* 0x0000002b4c197220 */ /* 0x000fe20000400000 */
[----:B------:R-:W-:Y:S01]  /*89e0*/  FFMA R22, R83, R3, R22 ;  /* 0x0000000353167223 */ /* 0x000fe20000000016 */
[----:B------:R-:W-:Y:S01]  /*89f0*/  SHF.L.U32 R3, R125, 0x10, RZ ;  /* 0x000000107d037819 */ /* 0x000fe200000006ff */
[----:B------:R-:W-:Y:S01]  /*8a00*/  FFMA R23, R83, R80, R23 ;  /* 0x0000005053177223 */ /* 0x000fe20000000017 */
[----:B------:R-:W-:Y:S01]  /*8a10*/  LOP3.LUT R80, R124, 0xffff0000, RZ, 0xc0, !PT ;  /* 0xffff00007c507812 */ /* 0x000fe200078ec0ff */
[C---:B------:R-:W-:Y:S01]  /*8a20*/  FMUL R26, R76.reuse, R44 ;  /* 0x0000002c4c1a7220 */ /* 0x040fe20000400000 */
[----:B------:R-:W-:Y:S01]  /*8a30*/  F2FP.BF16.F32.PACK_AB R121, R21, R20 ;  /* 0x000000141579723e */ /* 0x000fe200000010ff */
[----:B------:R-:W-:Y:S01]  /*8a40*/  FFMA R24, R83, R85, R24 ;  /* 0x0000005553187223 */ /* 0x000fe20000000018 */
[----:B------:R-:W-:Y:S01]  /*8a50*/  F2FP.BF16.F32.PACK_AB R122, R23, R22 ;  /* 0x00000016177a723e */ /* 0x000fe200000010ff */
[----:B------:R-:W-:Y:S01]  /*8a60*/  FFMA R25, R83, R82, R25 ;  /* 0x0000005253197223 */ /* 0x000fe20000000019 */
[----:B------:R-:W-:Y:S01]  /*8a70*/  SHF.L.U32 R85, R127, 0x10, RZ ;  /* 0x000000107f557819 */ /* 0x000fe200000006ff */
[C---:B------:R-:W-:Y:S01]  /*8a80*/  FMUL R27, R76.reuse, R45 ;  /* 0x0000002d4c1b7220 */ /* 0x040fe20000400000 */
[----:B------:R-:W-:Y:S01]  /*8a90*/  LOP3.LUT R82, R143, 0xffff0000, RZ, 0xc0, !PT ;  /* 0xffff00008f527812 */ /* 0x000fe200078ec0ff */
[----:B------:R-:W-:Y:S01]  /*8aa0*/  FMUL R28, R76, R46 ;  /* 0x0000002e4c1c7220 */ /* 0x000fe20000400000 */
[----:B------:R-:W-:Y:S01]  /*8ab0*/  F2FP.BF16.F32.PACK_AB R123, R25, R24 ;  /* 0x00000018197b723e */ /* 0x000fe200000010ff */
[----:B------:R2:W-:Y:S01]  /*8ac0*/  STS.128 [R175+0x4400], R96 ;  /* 0x00440060af007388 */ /* 0x0005e20000000c00 */
        /* <DEDUP_REMOVED lines=12> */
[----:B------:R4:W-:Y:S01]  /*8b90*/  STS.128 [R173+0x4400], R120 ;  /* 0x00440078ad007388 */ /* 0x0009e20000000c00 */
[----:B------:R-:W-:Y:S01]  /*8ba0*/  FMUL R33, R76, R51 ;  /* 0x000000334c217220 */ /* 0x000fe20000400000 */
[C---:B------:R-:W-:Y:S01]  /*8bb0*/  FFMA R30, R83.reuse, R3, R30 ;  /* 0x00000003531e7223 */ /* 0x040fe2000000001e */
[C---:B------:R-:W-:Y:S01]  /*8bc0*/  SHF.L.U32 R3, R132.reuse, 0x10, RZ ;  /* 0x0000001084037819 */ /* 0x040fe200000006ff */
[C---:B------:R-:W-:Y:S01]  /*8bd0*/  FFMA R31, R83.reuse, R80, R31 ;  /* 0x00000050531f7223 */ /* 0x040fe2000000001f */
[----:B------:R-:W-:Y:S01]  /*8be0*/  LOP3.LUT R80, R132, 0xffff0000, RZ, 0xc0, !PT ;  /* 0xffff000084507812 */ /* 0x000fe200078ec0ff */
[----:B------:R-:W-:Y:S01]  /*8bf0*/  FFMA R32, R83, R85, R32 ;  /* 0x0000005553207223 */ /* 0x000fe20000000020 */
        /* <DEDUP_REMOVED lines=9> */
[----:B------:R-:W-:Y:S01]  /*8c90*/  FFMA R35, R83, R80, R35 ;  /* 0x0000005053237223 */ /* 0x000fe20000000023 */
[----:B------:R-:W-:Y:S01]  /*8ca0*/  LOP3.LUT R80, R135, 0xffff0000, RZ, 0xc0, !PT ;  /* 0xffff000087507812 */ /* 0x000fe200078ec0ff */
[----:B------:R-:W-:Y:S01]  /*8cb0*/  FFMA R36, R83, R85, R36 ;  /* 0x0000005553247223 */ /* 0x000fe20000000024 */
[----:B------:R-:W-:Y:S01]  /*8cc0*/  SHF.L.U32 R85, R135, 0x10, RZ ;  /* 0x0000001087557819 */ /* 0x000fe200000006ff */
[----:B------:R-:W-:Y:S01]  /*8cd0*/  FFMA R37, R83, R0, R37 ;  /* 0x0000000053257223 */ /* 0x000fe20000000025 */
[----:B------:R-:W-:Y:S01]  /*8ce0*/  LOP3.LUT R0, R134, 0xffff0000, RZ, 0xc0, !PT ;  /* 0xffff000086007812 */ /* 0x000fe200078ec0ff */
[C---:B------:R-:W-:Y:S01]  /*8cf0*/  FMUL R38, R76.reuse, R56 ;  /* 0x000000384c267220 */ /* 0x040fe20000400000 */
[----:B--2---:R-:W-:Y:S01]  /*8d00*/  F2FP.BF16.F32.PACK_AB R96, R27, R26 ;  /* 0x0000001a1b60723e */ /* 0x004fe200000010ff */
[C---:B------:R-:W-:Y:S01]  /*8d10*/  FMUL R39, R76.reuse, R57 ;  /* 0x000000394c277220 */ /* 0x040fe20000400000 */
[----:B------:R-:W-:Y:S01]  /*8d20*/  F2FP.BF16.F32.PACK_AB R97, R29, R28 ;  /* 0x0000001c1d61723e */ /* 0x000fe200000010ff */
[C---:B------:R-:W-:Y:S01]  /*8d30*/  FMUL R40, R76.reuse, R58 ;  /* 0x0000003a4c287220 */ /* 0x040fe20000400000 */
[----:B------:R-:W-:Y:S01]  /*8d40*/  F2FP.BF16.F32.PACK_AB R98, R31, R30 ;  /* 0x0000001e1f62723e */ /* 0x000fe200000010ff */
[----:B------:R-:W-:Y:S01]  /*8d50*/  FMUL R41, R76, R59 ;  /* 0x0000003b4c297220 */ /* 0x000fe20000400000 */
[----:B------:R-:W-:Y:S01]  /*8d60*/  F2FP.BF16.F32.PACK_AB R99, R33, R32 ;  /* 0x000000202163723e */ /* 0x000fe200000010ff */
[----:B------:R-:W-:Y:S01]  /*8d70*/  FFMA R38, R83, R3, R38 ;  /* 0x0000000353267223 */ /* 0x000fe20000000026 */
[----:B------:R-:W-:Y:S01]  /*8d80*/  SHF.L.U32 R3, R141, 0x10, RZ ;  /* 0x000000108d037819 */ /* 0x000fe200000006ff */
[C---:B------:R-:W-:Y:S01]  /*8d90*/  FFMA R39, R83.reuse, R0, R39 ;  /* 0x0000000053277223 */ /* 0x040fe20000000027 */
[C---:B------:R-:W-:Y:S01]  /*8da0*/  SHF.L.U32 R0, R140.reuse, 0x10, RZ ;  /* 0x000000108c007819 */ /* 0x040fe200000006ff */
[----:B------:R-:W-:Y:S01]  /*8db0*/  FFMA R40, R83, R85, R40 ;  /* 0x0000005553287223 */ /* 0x000fe20000000028 */
[----:B------:R-:W-:Y:S01]  /*8dc0*/  SHF.L.U32 R85, R143, 0x10, RZ ;  /* 0x000000108f557819 */ /* 0x000fe200000006ff */
[----:B------:R2:W-:Y:S01]  /*8dd0*/  STS.128 [R172+0x4400], R96 ;  /* 0x00440060ac007388 */ /* 0x0005e20000000c00 */
[----:B----4-:R-:W-:Y:S01]  /*8de0*/  F2FP.BF16.F32.PACK_AB R120, R35, R34 ;  /* 0x000000222378723e */ /* 0x010fe200000010ff */
[----:B------:R-:W-:Y:S01]  /*8df0*/  FFMA R41, R83, R80, R41 ;  /* 0x0000005053297223 */ /* 0x000fe20000000029 */
[----:B------:R-:W-:Y:S01]  /*8e00*/  LOP3.LUT R80, R140, 0xffff0000, RZ, 0xc0, !PT ;  /* 0xffff00008c507812 */ /* 0x000fe200078ec0ff */
[C---:B------:R-:W-:Y:S01]  /*8e10*/  FMUL R42, R76.reuse, R60 ;  /* 0x0000003c4c2a7220 */ /* 0x040fe20000400000 */
[----:B------:R-:W-:Y:S01]  /*8e20*/  F2FP.BF16.F32.PACK_AB R121, R37, R36 ;  /* 0x000000242579723e */ /* 0x000fe200000010ff */
[C---:B------:R-:W-:Y:S01]  /*8e30*/  FMUL R43, R76.reuse, R61 ;  /* 0x0000003d4c2b7220 */ /* 0x040fe20000400000 */
[----:B------:R-:W-:Y:S01]  /*8e40*/  F2FP.BF16.F32.PACK_AB R122, R39, R38 ;  /* 0x00000026277a723e */ /* 0x000fe200000010ff */
[C---:B------:R-:W-:Y:S01]  /*8e50*/  FMUL R44, R76.reuse, R62 ;  /* 0x0000003e4c2c7220 */ /* 0x040fe20000400000 */
[C---:B------:R-:W-:Y:S01]  /*8e60*/  FFMA R42, R83.reuse, R0, R42 ;  /* 0x00000000532a7223 */ /* 0x040fe2000000002a */
[----:B------:R-:W-:Y:S01]  /*8e70*/  FFMA R43, R83, R80, R43 ;  /* 0x00000050532b7223 */ /* 0x000fe2000000002b */
[----:B------:R-:W-:Y:S01]  /*8e80*/  LOP3.LUT R0, R141, 0xffff0000, RZ, 0xc0, !PT ;  /* 0xffff00008d007812 */ /* 0x000fe200078ec0ff */
[C---:B------:R-:W-:Y:S01]  /*8e90*/  FFMA R44, R83.reuse, R3, R44 ;  /* 0x00000003532c7223 */ /* 0x040fe2000000002c */
[----:B------:R-:W-:Y:S01]  /*8ea0*/  FMUL R45, R76, R63 ;  /* 0x0000003f4c2d7220 */ /* 0x000fe20000400000 */
[----:B------:R-:W-:Y:S01]  /*8eb0*/  SHF.L.U32 R3, R142, 0x10, RZ ;  /* 0x000000108e037819 */ /* 0x000fe200000006ff */
[----:B------:R-:W-:Y:S01]  /*8ec0*/  FMUL R46, R76, R64 ;  /* 0x000000404c2e7220 */ /* 0x000fe20000400000 */
[----:B------:R-:W-:Y:S01]  /*8ed0*/  LOP3.LUT R80, R142, 0xffff0000, RZ, 0xc0, !PT ;  /* 0xffff00008e507812 */ /* 0x000fe200078ec0ff */
[C---:B------:R-:W-:Y:S01]  /*8ee0*/  FMUL R47, R76.reuse, R65 ;  /* 0x000000414c2f7220 */ /* 0x040fe20000400000 */
[C---:B------:R-:W-:Y:S01]  /*8ef0*/  FMUL R48, R76.reuse, R66 ;  /* 0x000000424c307220 */ /* 0x040fe20000400000 */
[----:B------:R-:W-:Y:S01]  /*8f00*/  FFMA R45, R83, R0, R45 ;  /* 0x00000000532d7223 */ /* 0x000fe2000000002d */
[----:B------:R-:W-:Y:S01]  /*8f10*/  FMUL R49, R76, R67 ;  /* 0x000000434c317220 */ /* 0x000fe20000400000 */
[----:B------:R-:W-:Y:S01]  /*8f20*/  F2FP.BF16.F32.PACK_AB R123, R41, R40 ;  /* 0x00000028297b723e */ /* 0x000fe200000010ff */
[C---:B------:R-:W-:Y:S01]  /*8f30*/  FFMA R46, R83.reuse, R3, R46 ;  /* 0x00000003532e7223 */ /* 0x040fe2000000002e */
[C---:B------:R-:W-:Y:S01]  /*8f40*/  FFMA R47, R83.reuse, R80, R47 ;  /* 0x00000050532f7223 */ /* 0x040fe2000000002f */
[C---:B------:R-:W-:Y:S01]  /*8f50*/  FFMA R48, R83.reuse, R85, R48 ;  /* 0x0000005553307223 */ /* 0x040fe20000000030 */
[----:B------:R-:W-:Y:S01]  /*8f60*/  FFMA R49, R83, R82, R49 ;  /* 0x0000005253317223 */ /* 0x000fe20000000031 */
[----:B------:R2:W-:Y:S01]  /*8f70*/  STS.128 [R171+0x4400], R120 ;  /* 0x00440078ab007388 */ /* 0x0005e20000000c00 */
[----:B------:R-:W-:Y:S02]  /*8f80*/  F2FP.BF16.F32.PACK_AB R128, R43, R42 ;  /* 0x0000002a2b80723e */ /* 0x000fe400000010ff */
[----:B------:R-:W-:Y:S02]  /*8f90*/  F2FP.BF16.F32.PACK_AB R129, R45, R44 ;  /* 0x0000002c2d81723e */ /* 0x000fe400000010ff */
[----:B------:R-:W-:Y:S02]  /*8fa0*/  F2FP.BF16.F32.PACK_AB R130, R47, R46 ;  /* 0x0000002e2f82723e */ /* 0x000fe400000010ff */
[----:B------:R-:W-:Y:S02]  /*8fb0*/  F2FP.BF16.F32.PACK_AB R131, R49, R48 ;  /* 0x000000303183723e */ /* 0x000fe400000010ff */
[----:B------:R-:W-:Y:S02]  /*8fc0*/  MOV R0, UR51 ;  /* 0x0000003300007c02 */ /* 0x000fe40008000f00 */
[----:B------:R-:W-:Y:S01]  /*8fd0*/  LEA R3, R105, UR49, 0x3 ;  /* 0x0000003169037c11 */ /* 0x000fe2000f8e18ff */
[----:B------:R2:W-:Y:S01]  /*8fe0*/  STS.128 [R170+0x4400], R128 ;  /* 0x00440080aa007388 */ /* 0x0005e20000000c00 */
[----:B------:R-:W-:Y:S02]  /*8ff0*/  @P6 LEA R0, R0, UR49, 0x3 ;  /* 0x0000003100006c11 */ /* 0x000fe4000f8e18ff */
[----:B------:R-:W-:Y:S02]  /*9000*/  @P6 SHF.L.U32 R80, R162, 0x1f, RZ ;  /* 0x0000001fa2506819 */ /* 0x000fe400000006ff */
[----:B------:R-:W-:Y:S01]  /*9010*/  @P6 IADD3 R0, PT, PT, R0, 0x80, RZ ;  /* 0x0000008000006810 */ /* 0x000fe20007ffe0ff */
[----:B------:R-:W-:Y:S01]  /*9020*/  @!PT LDS RZ, [RZ] ;  /* 0x00000000fffff984 */ /* 0x000fe20000000800 */
[----:B------:R-:W-:Y:S01]  /*9030*/  @!PT LDS RZ, [RZ] ;  /* 0x00000000fffff984 */ /* 0x000fe20000000800 */
[----:B------:R-:W-:Y:S01]  /*9040*/  @!PT LDS RZ, [RZ] ;  /* 0x00000000fffff984 */ /* 0x000fe20000000800 */
[----:B------:R-:W-:Y:S01]  /*9050*/  @!PT LDS RZ, [RZ] ;  /* 0x00000000fffff984 */ /* 0x000fe20000000800 */
[----:B------:R4:W-:Y:S06]  /*9060*/  MEMBAR.ALL.CTA ;  /* 0x0000000000007992 */ /* 0x0009ec0000008000 */
[----:B----4-:R-:W4:Y:S01]  /*9070*/  FENCE.VIEW.ASYNC.S ;  /* 0x00000000000073c6 */ /* 0x010f220000000000 */
[----:B-1----:R-:W-:Y:S01]  /*9080*/  @P6 PRMT R0, R179, 0x654, R0 ;  /* 0x00000654b3006816 */ /* 0x002fe20000000000 */
[----:B----4-:R-:W-:Y:S06]  /*9090*/  BAR.SYNC.DEFER_BLOCKING 0x1, 0x80 ;  /* 0x0042000000007b1d */ /* 0x010fec0000010000 */
[----:B------:R-:W-:Y:S05]  /*90a0*/  @P0 BRA `(.L_x_121) ;  /* 0x0000000000280947 */ /* 0x000fea0003800000 */
[----:B------:R-:W-:Y:S01]  /*90b0*/  R2UR UR4, R81 ;  /* 0x00000000510472ca */ /* 0x000fe200000e0000 */
[----:B------:R-:W-:Y:S01]  /*90c0*/  UIADD3 UR6, UP0, UPT, UR52, 0xa80, URZ ;  /* 0x00000a8034067890 */ /* 0x000fe2000ff1e0ff */
[----:B------:R-:W-:Y:S01]  /*90d0*/  R2UR UR5, R168 ;  /* 0x00000000a80572ca */ /* 0x000fe200000e0000 */
[----:B------:R-:W-:Y:S02]  /*90e0*/  UIADD3 UR40, UPT, UPT, UR49, 0x4400, URZ ;  /* 0x0000440031287890 */ /* 0x000fe4000fffe0ff */
[----:B------:R-:W-:Y:S01]  /*90f0*/  UIADD3.X UR7, UPT, UPT, URZ, UR53, URZ, UP0, !UPT ;  /* 0x00000035ff077290 */ /* 0x000fe200087fe4ff */
[----:B------:R-:W-:Y:S09]  /*9100*/  UMOV UR43, UR44 ;  /* 0x0000002c002b7c82 */ /* 0x000ff20008000000 */
[----:B------:R-:W-:Y:S09]  /*9110*/  UIADD3 UR41, UPT, UPT, UR5, UR4, URZ ;  /* 0x0000000405297290 */ /* 0x000ff2000fffe0ff */
[----:B------:R1:W-:Y:S01]  /*9120*/  UTMASTG.3D [UR40], [UR6] ;  /* 0x00000028060073b5 */ /* 0x0003e20008010000 */
[----:B------:R0:W-:Y:S01]  /*9130*/  UTMACMDFLUSH ;  /* 0x00000000000079b7 */ /* 0x0001e20000000000 */
[----:B-1----:R-:W-:Y:S04]  /*9140*/  DEPBAR.LE SB0, 0x1 ;  /* 0x000080400000791a */ /* 0x002fe80000000000 */
.L_x_121:
[----:B------:R-:W-:Y:S05]  /*9150*/  BSYNC.RECONVERGENT B0 ;  /* 0x0000000000007941 */ /* 0x000fea0003800200 */
.L_x_120:
[----:B------:R-:W-:Y:S01]  /*9160*/  BAR.SYNC.DEFER_BLOCKING 0x1, 0x80 ;  /* 0x0042000000007b1d */ /* 0x000fe20000010000 */
[----:B------:R-:W-:Y:S01]  /*9170*/  UIADD3 UR54, UPT, UPT, UR51, 0x1, URZ ;  /* 0x0000000133367890 */ /* 0x000fe2000fffe0ff */
[----:B------:R-:W-:Y:S03]  /*9180*/  ISETP.NE.AND P0, PT, R79, RZ, PT ;  /* 0x000000ff4f00720c */ /* 0x000fe60003f05270 */
[----:B------:R-:W-:Y:S04]  /*9190*/  UISETP.NE.AND UP0, UPT, UR54, 0x4, UPT ;  /* 0x000000043600788c */ /* 0x000fe8000bf05270 */
[----:B------:R-:W-:Y:S01]  /*91a0*/  USEL UR54, UR54, URZ, UP0 ;  /* 0x000000ff36367287 */ /* 0x000fe20008000000 */
[----:B------:R1:W-:Y:S01]  /*91b0*/  @P6 SYNCS.ARRIVE.TRANS64.RED.A1T0 RZ, [R0+URZ], RZ ;  /* 0x000000ff00ff69a7 */ /* 0x0003e200081004ff */
[----:B------:R-:W-:Y:S01]  /*91c0*/  BSSY B1, `(.L_x_122) ;  /* 0x0000022000017945 */ /* 0x000fe20003800000 */
[----:B------:R-:W4:Y:S01]  /*91d0*/  @P6 SYNCS.PHASECHK.TRANS64.TRYWAIT P1, [R3+URZ+0x60], R80 ;  /* 0x00006050030065a7 */ /* 0x000f2200080211ff */
[----:B-1----:R-:W-:Y:S05]  /*91e0*/  IMAD.MOV.U32 R0, RZ, RZ, 0x40 ;  /* 0x00000040ff007424 */ /* 0x002fea00078e00ff */
        /* <DEDUP_REMOVED lines=13> */
[----:B------:R-:W1:Y:S02]  /*92c0*/  SYNCS.PHASECHK.TRANS64.TRYWAIT P0, [R3+URZ+0x60], R6 ;  /* 0x00006006030075a7 */ /* 0x000e6400080011ff */
[----:B-1----:R-:W-:Y:S05]  /*92d0*/  @!P0 BRA `(.L_x_126) ;  /* 0x0000003400348947 */ /* 0x002fea0003800000 */
.L_x_125:
[----:B------:R-:W-:Y:S05]  /*92e0*/  BSYNC B0 ;  /* 0x0000000000007941 */ /* 0x000fea0003800000 */
.L_x_124:
[----:B------:R-:W-:Y:S01]  /*92f0*/  ISETP.NE.AND P0, PT, R112, RZ, PT ;  /* 0x000000ff7000720c */ /* 0x000fe20003f05270 */
[----:B------:R-:W-:Y:S11]  /*9300*/  VIADD R105, R105, 0x1 ;  /* 0x0000000169697836 */ /* 0x000ff60000000000 */
[----:B------:R-:W-:Y:S01]  /*9310*/  @!UPT UIADD3 URZ, UPT, UPT, URZ, URZ, URZ ;  /* 0x000000fffffff290 */ /* 0x000fe2000fffe0ff */
[----:B------:R4:W2:Y:S01]  /*9320*/  @P0 LDS.128 R88, [R4+UR49+0x400] ;  /* 0x0004003104580984 */ /* 0x0008a20008000c00 */
[--C-:B-1----:R-:W-:Y:S01]  /*9330*/  @P0 IMAD.IADD R3, R104, 0x1, R5.reuse ;  /* 0x0000000168030824 */ /* 0x102fe200078e0205 */
[C---:B------:R-:W-:Y:S01]  /*9340*/  @P0 IADD3 R6, PT, PT, R106.reuse, R7, RZ ;  /* 0x000000076a060210 */ /* 0x040fe20007ffe0ff */
[C---:B------:R-:W-:Y:S01]  /*9350*/  @P0 IMAD.IADD R8, R106.reuse, 0x1, R5 ;  /* 0x000000016a080824 */ /* 0x040fe200078e0205 */
[----:B------:R4:W1:Y:S02]  /*9360*/  @P0 LDS.128 R92, [R0+0x400] ;  /* 0x00040000005c0984 */ /* 0x0008640000000c00 */
[----:B------:R-:W-:Y:S02]  /*9370*/  @P0 IADD3 R9, PT, PT, R106, R3, RZ ;  /* 0x000000036a090210 */ /* 0x000fe40007ffe0ff */
[----:B------:R4:W1:Y:S04]  /*9380*/  @P0 LDS.128 R100, [R7+0x400] ;  /* 0x0004000007640984 */ /* 0x0008680000000c00 */
[----:B------:R4:W1:Y:S04]  /*9390*/  @P0 LDS.128 R108, [R6+0x400] ;  /* 0x00040000066c0984 */ /* 0x0008680000000c00 */
[----:B------:R4:W1:Y:S04]  /*93a0*/  @P0 LDS.128 R116, [R5+0x400] ;  /* 0x0004000005740984 */ /* 0x0008680000000c00 */
[----:B------:R4:W1:Y:S04]  /*93b0*/  @P0 LDS.128 R124, [R8+0x400] ;  /* 0x00040000087c0984 */ /* 0x0008680000000c00 */
[----:B------:R4:W1:Y:S04]  /*93c0*/  @P0 LDS.128 R132, [R3+0x400] ;  /* 0x0004000003840984 */ /* 0x0008680000000c00 */
[----:B------:R4:W1:Y:S02]  /*93d0*/  @P0 LDS.128 R140, [R9+0x400] ;  /* 0x00040000098c0984 */ /* 0x0008640000000c00 */
.L_x_123:
[----:B------:R-:W-:Y:S05]  /*93e0*/  BSYNC B1 ;  /* 0x0000000000017941 */ /* 0x000fea0003800000 */
.L_x_122:
        /* <DEDUP_REMOVED lines=21> */
.L_x_127:
[----:B--2---:R-:W-:Y:S01]  /*9540*/  SHF.L.U32 R80, R88, 0x10, RZ ;  /* 0x0000001058507819 */ /* 0x004fe200000006ff */
[----:B------:R-:W-:Y:S05]  /*9550*/  WARPSYNC.ALL ;  /* 0x0000000000007948 */ /* 0x000fea0003800000 */
[----:B------:R-:W-:Y:S01]  /*9560*/  R2UR UR4, R16 ;  /* 0x00000000100472ca */ /* 0x000fe200000e0000 */
[----:B------:R-:W-:Y:S01]  /*9570*/  BSSY.RECONVERGENT B0, `(.L_x_128) ;  /* 0x0000103000007945 */ /* 0x000fe20003800200 */
[----:B------:R-:W-:Y:S02]  /*9580*/  LOP3.LUT R82, R91, 0xffff0000, RZ, 0xc0, !PT ;  /* 0xffff00005b527812 */ /* 0x000fe400078ec0ff */
[----:B------:R-:W-:Y:S02]  /*9590*/  ISETP.NE.AND P6, PT, R174, RZ, PT ;  /* 0x000000ffae00720c */ /* 0x000fe40003fc5270 */
[----:B------:R-:W-:Y:S07]  /*95a0*/  ISETP.NE.AND P0, PT, R165, RZ, PT ;  /* 0x000000ffa500720c */ /* 0x000fee0003f05270 */
[----:B------:R-:W2:Y:S02]  /*95b0*/  LDTM.x64 R4, tmem[UR4] ;  /* 0x00000004000479ee */ /* 0x000ea40008340000 */
[----:B--2---:R-:W-:Y:S01]  /*95c0*/  FMUL R0, R76, R4 ;  /* 0x000000044c007220 */ /* 0x004fe20000400000 */
[----:B------:R-:W-:Y:S01]  /*95d0*/  LOP3.LUT R4, R88, 0xffff0000, RZ, 0xc0, !PT ;  /* 0xffff000058047812 */ /* 0x000fe200078ec0ff */
[C---:B------:R-:W-:Y:S01]  /*95e0*/  FMUL R3, R76.reuse, R5 ;  /* 0x000000054c037220 */ /* 0x040fe20000400000 */
[----:B------:R-:W-:Y:S01]  /*95f0*/  SHF.L.U32 R5, R89, 0x10, RZ ;  /* 0x0000001059057819 */ /* 0x000fe200000006ff */
[----:B------:R-:W-:Y:S01]  /*9600*/  FFMA R0, R83, R80, R0 ;  /* 0x0000005053007223 */ /* 0x000fe20000000000 */
[----:B------:R-:W-:Y:S01]  /*9610*/  LOP3.LUT R80, R89, 0xffff0000, RZ, 0xc0, !PT ;  /* 0xffff000059507812 */ /* 0x000fe200078ec0ff */
[C---:B------:R-:W-:Y:S01]  /*9620*/  FMUL R6, R76.reuse, R6 ;  /* 0x000000064c067220 */ /* 0x040fe20000400000 */
[C---:B------:R-:W-:Y:S01]  /*9630*/  FFMA R3, R83.reuse, R4, R3 ;  /* 0x0000000453037223 */ /* 0x040fe20000000003 */
[C---:B------:R-:W-:Y:S01]  /*9640*/  FMUL R7, R76.reuse, R7 ;  /* 0x000000074c077220 */ /* 0x040fe20000400000 */
[----:B------:R-:W-:Y:S01]  /*9650*/  FMUL R4, R76, R8 ;  /* 0x000000084c047220 */ /* 0x000fe20000400000 */
[C---:B------:R-:W-:Y:S01]  /*9660*/  LOP3.LUT R8, R90.reuse, 0xffff0000, RZ, 0xc0, !PT ;  /* 0xffff00005a087812 */ /* 0x040fe200078ec0ff */
[C---:B------:R-:W-:Y:S01]  /*9670*/  FFMA R6, R83.reuse, R5, R6 ;  /* 0x0000000553067223 */ /* 0x040fe20000000006 */
[----:B------:R-:W-:Y:S01]  /*9680*/  SHF.L.U32 R5, R90, 0x10, RZ ;  /* 0x000000105a057819 */ /* 0x000fe200000006ff */
[----:B------:R-:W-:Y:S01]  /*9690*/  FFMA R7, R83, R80, R7 ;  /* 0x0000005053077223 */ /* 0x000fe20000000007 */
[----:B------:R-:W-:Y:S01]  /*96a0*/  F2FP.BF16.F32.PACK_AB R96, R3, R0 ;  /* 0x000000000360723e */ /* 0x000fe200000010ff */
[----:B------:R-:W-:Y:S01]  /*96b0*/  FMUL R0, R76, R9 ;  /* 0x000000094c007220 */ /* 0x000fe20000400000 */
[----:B------:R-:W-:Y:S01]  /*96c0*/  SHF.L.U32 R80, R91, 0x10, RZ ;  /* 0x000000105b507819 */ /* 0x000fe200000006ff */
[----:B------:R-:W-:Y:S01]  /*96d0*/  FFMA R4, R83, R5, R4 ;  /* 0x0000000553047223 */ /* 0x000fe20000000004 */
[----:B------:R-:W-:Y:S01]  /*96e0*/  F2FP.BF16.F32.PACK_AB R97, R7, R6 ;  /* 0x000000060761723e */ /* 0x000fe200000010ff */
[C---:B------:R-:W-:Y:S01]  /*96f0*/  FFMA R0, R83.reuse, R8, R0 ;  /* 0x0000000853007223 */ /* 0x040fe20000000000 */
[----:B-1----:R-:W-:Y:S01]  /*9700*/  SHF.L.U32 R8, R92, 0x10, RZ ;  /* 0x000000105c087819 */ /* 0x002fe200000006ff */
[----:B------:R-:W-:Y:S01]  /*9710*/  FMUL R3, R76, R10 ;  /* 0x0000000a4c037220 */ /* 0x000fe20000400000 */
[----:B------:R-:W-:Y:S01]  /*9720*/  LOP3.LUT R10, R92, 0xffff0000, RZ, 0xc0, !PT ;  /* 0xffff00005c0a7812 */ /* 0x000fe200078ec0ff */
[----:B------:R-:W-:Y:S01]  /*9730*/  FMUL R5, R76, R11 ;  /* 0x0000000b4c057220 */ /* 0x000fe20000400000 */
[----:B------:R-:W-:Y:S01]  /*9740*/  F2FP.BF16.F32.PACK_AB R98, R0, R4 ;  /* 0x000000040062723e */ /* 0x000fe200000010ff */
[C---:B------:R-:W-:Y:S01]  /*9750*/  FMUL R6, R76.reuse, R12 ;  /* 0x0000000c4c067220 */ /* 0x040fe20000400000 */
[C---:B------:R-:W-:Y:S01]  /*9760*/  FMUL R7, R76.reuse, R13 ;  /* 0x0000000d4c077220 */ /* 0x040fe20000400000 */
[----:B------:R-:W-:Y:S01]  /*9770*/  FFMA R3, R83, R80, R3 ;  /* 0x0000005053037223 */ /* 0x000fe20000000003 */
[----:B------:R-:W-:Y:S01]  /*9780*/  SHF.L.U32 R80, R93, 0x10, RZ ;  /* 0x000000105d507819 */ /* 0x000fe200000006ff */
[C---:B------:R-:W-:Y:S01]  /*9790*/  FFMA R5, R83.reuse, R82, R5 ;  /* 0x0000005253057223 */ /* 0x040fe20000000005 */
[C---:B------:R-:W-:Y:S01]  /*97a0*/  FFMA R6, R83.reuse, R8, R6 ;  /* 0x0000000853067223 */ /* 0x040fe20000000006 */
[C---:B------:R-:W-:Y:S01]  /*97b0*/  FMUL R0, R76.reuse, R14 ;  /* 0x0000000e4c007220 */ /* 0x040fe20000400000 */
[----:B------:R-:W-:Y:S01]  /*97c0*/  FFMA R7, R83, R10, R7 ;  /* 0x0000000a53077223 */ /* 0x000fe20000000007 */
[C---:B------:R-:W-:Y:S01]  /*97d0*/  FMUL R14, R76.reuse, R24 ;  /* 0x000000184c0e7220 */ /* 0x040fe20000400000 */
[----:B------:R-:W-:Y:S01]  /*97e0*/  F2FP.BF16.F32.PACK_AB R99, R5, R3 ;  /* 0x000000030563723e */ /* 0x000fe200000010ff */
[C---:B------:R-:W-:Y:S01]  /*97f0*/  FMUL R24, R76.reuse, R34 ;  /* 0x000000224c187220 */ /* 0x040fe20000400000 */
[C---:B------:R-:W-:Y:S01]  /*9800*/  FMUL R34, R76.reuse, R44 ;  /* 0x0000002c4c227220 */ /* 0x040fe20000400000 */
[C---:B------:R-:W-:Y:S01]  /*9810*/  FMUL R44, R76.reuse, R54 ;  /* 0x000000364c2c7220 */ /* 0x040fe20000400000 */
[C---:B------:R-:W-:Y:S01]  /*9820*/  FMUL R54, R76.reuse, R64 ;  /* 0x000000404c367220 */ /* 0x040fe20000400000 */
[----:B------:R-:W-:Y:S01]  /*9830*/  F2FP.BF16.F32.PACK_AB R64, R7, R6 ;  /* 0x000000060740723e */ /* 0x000fe200000010ff */
[----:B------:R-:W-:Y:S01]  /*9840*/  STS.128 [R178+UR49+0x8400], R96 ;  /* 0x00840060b2007988 */ /* 0x000fe20008000c31 */
[----:B------:R-:W-:Y:S01]  /*9850*/  LOP3.LUT R6, R93, 0xffff0000, RZ, 0xc0, !PT ;  /* 0xffff00005d067812 */ /* 0x000fe200078ec0ff */
[----:B------:R-:W-:Y:S01]  /*9860*/  FMUL R3, R76, R15 ;  /* 0x0000000f4c037220 */ /* 0x000fe20000400000 */
[----:B------:R-:W-:Y:S01]  /*9870*/  SHF.L.U32 R7, R94, 0x10, RZ ;  /* 0x000000105e077819 */ /* 0x000fe200000006ff */
[C---:B------:R-:W-:Y:S01]  /*9880*/  FMUL R8, R76.reuse, R18 ;  /* 0x000000124c087220 */ /* 0x040fe20000400000 */
[C---:B------:R-:W-:Y:S01]  /*9890*/  FFMA R0, R83.reuse, R80, R0 ;  /* 0x0000005053007223 */ /* 0x040fe20000000000 */
[C---:B------:R-:W-:Y:S01]  /*98a0*/  FMUL R9, R76.reuse, R19 ;  /* 0x000000134c097220 */ /* 0x040fe20000400000 */
[----:B------:R-:W-:Y:S01]  /*98b0*/  FMUL R18, R76, R28 ;  /* 0x0000001c4c127220 */ /* 0x000fe20000400000 */
[----:B------:R-:W-:Y:S01]  /*98c0*/  FFMA R3, R83, R6, R3 ;  /* 0x0000000653037223 */ /* 0x000fe20000000003 */
[----:B------:R-:W-:Y:S01]  /*98d0*/  LOP3.LUT R6, R100, 0xffff0000, RZ, 0xc0, !PT ;  /* 0xffff000064067812 */ /* 0x000fe200078ec0ff */
[C---:B------:R-:W-:Y:S01]  /*98e0*/  FMUL R10, R76.reuse, R20 ;  /* 0x000000144c0a7220 */ /* 0x040fe20000400000 */
        /* <DEDUP_REMOVED lines=10> */
[----:B------:R-:W-:Y:S01]  /*9990*/  FMUL R48, R76, R58 ;  /* 0x0000003a4c307220 */ /* 0x000fe20000400000 */
[----:B------:R-:W-:Y:S01]  /*99a0*/  LOP3.LUT R58, R94, 0xffff0000, RZ, 0xc0, !PT ;  /* 0xffff00005e3a7812 */ /* 0x000fe200078ec0ff */
[C---:B------:R-:W-:Y:S01]  /*99b0*/  FMUL R4, R76.reuse, R16 ;  /* 0x000000104c047220 */ /* 0x040fe20000400000 */
[C---:B------:R-:W-:Y:S01]  /*99c0*/  FMUL R40, R76.reuse, R50 ;  /* 0x000000324c287220 */ /* 0x040fe20000400000 */
[C---:B------:R-:W-:Y:S01]  /*99d0*/  FMUL R45, R76.reuse, R55 ;  /* 0x000000374c2d7220 */ /* 0x040fe20000400000 */
[C---:B------:R-:W-:Y:S01]  /*99e0*/  FMUL R49, R76.reuse, R59 ;  /* 0x0000003b4c317220 */ /* 0x040fe20000400000 */
[----:B------:R-:W-:Y:S01]  /*99f0*/  SHF.L.U32 R59, R95, 0x10, RZ ;  /* 0x000000105f3b7819 */ /* 0x000fe200000006ff */
[C---:B------:R-:W-:Y:S01]  /*9a00*/  FMUL R55, R76.reuse, R65 ;  /* 0x000000414c377220 */ /* 0x040fe20000400000 */
[----:B------:R-:W-:Y:S01]  /*9a10*/  F2FP.BF16.F32.PACK_AB R65, R3, R0 ;  /* 0x000000000341723e */ /* 0x000fe200000010ff */
[----:B------:R-:W-:Y:S01]  /*9a20*/  FMUL R5, R76, R17 ;  /* 0x000000114c057220 */ /* 0x000fe20000400000 */
[----:B------:R-:W-:Y:S01]  /*9a30*/  SHF.L.U32 R0, R100, 0x10, RZ ;  /* 0x0000001064007819 */ /* 0x000fe200000006ff */
[C---:B------:R-:W-:Y:S01]  /*9a40*/  FMUL R50, R76.reuse, R60 ;  /* 0x0000003c4c327220 */ /* 0x040fe20000400000 */
[----:B------:R-:W-:Y:S01]  /*9a50*/  LOP3.LUT R60, R95, 0xffff0000, RZ, 0xc0, !PT ;  /* 0xffff00005f3c7812 */ /* 0x000fe200078ec0ff */
[----:B------:R-:W-:Y:S01]  /*9a60*/  FFMA R4, R83, R7, R4 ;  /* 0x0000000753047223 */ /* 0x000fe20000000004 */
[----:B------:R-:W-:Y:S01]  /*9a70*/  SHF.L.U32 R3, R101, 0x10, RZ ;  /* 0x0000001065037819 */ /* 0x000fe200000006ff */
[C---:B------:R-:W-:Y:S01]  /*9a80*/  FFMA R5, R83.reuse, R58, R5 ;  /* 0x0000003a53057223 */ /* 0x040fe20000000005 */
[C---:B------:R-:W-:Y:S01]  /*9a90*/  FFMA R8, R83.reuse, R59, R8 ;  /* 0x0000003b53087223 */ /* 0x040fe20000000008 */
[C---:B------:R-:W-:Y:S01]  /*9aa0*/  FFMA R9, R83.reuse, R60, R9 ;  /* 0x0000003c53097223 */ /* 0x040fe20000000009 */
[----:B------:R-:W-:Y:S01]  /*9ab0*/  FFMA R10, R83, R0, R10 ;  /* 0x00000000530a7223 */ /* 0x000fe2000000000a */
[----:B------:R-:W-:Y:S01]  /*9ac0*/  LOP3.LUT R0, R101, 0xffff0000, RZ, 0xc0, !PT ;  /* 0xffff000065007812 */ /* 0x000fe200078ec0ff */
[C---:B------:R-:W-:Y:S01]  /*9ad0*/  FMUL R11, R76.reuse, R21 ;  /* 0x000000154c0b7220 */ /* 0x040fe20000400000 */
[C---:B------:R-:W-:Y:S01]  /*9ae0*/  FMUL R12, R76.reuse, R22 ;  /* 0x000000164c0c7220 */ /* 0x040fe20000400000 */
[C---:B------:R-:W-:Y:S01]  /*9af0*/  FMUL R13, R76.reuse, R23 ;  /* 0x000000174c0d7220 */ /* 0x040fe20000400000 */
[C---:B------:R-:W-:Y:S01]  /*9b00*/  FMUL R16, R76.reuse, R26 ;  /* 0x0000001a4c107220 */ /* 0x040fe20000400000 */
[C---:B------:R-:W-:Y:S01]  /*9b10*/  FMUL R26, R76.reuse, R36 ;  /* 0x000000244c1a7220 */ /* 0x040fe20000400000 */
[----:B------:R-:W-:Y:S01]  /*9b20*/  FFMA R11, R83, R6, R11 ;  /* 0x00000006530b7223 */ /* 0x000fe2000000000b */
[----:B------:R-:W-:Y:S01]  /*9b30*/  LOP3.LUT R6, R111, 0xffff0000, RZ, 0xc0, !PT ;  /* 0xffff00006f067812 */ /* 0x000fe200078ec0ff */
[----:B------:R-:W-:Y:S01]  /*9b40*/  FMUL R36, R76, R46 ;  /* 0x0000002e4c247220 */ /* 0x000fe20000400000 */
[----:B------:R-:W-:Y:S01]  /*9b50*/  FFMA R12, R83, R3, R12 ;  /* 0x00000003530c7223 */ /* 0x000fe2000000000c */
[----:B------:R-:W-:Y:S01]  /*9b60*/  SHF.L.U32 R3, R102, 0x10, RZ ;  /* 0x0000001066037819 */ /* 0x000fe200000006ff */
[C---:B------:R-:W-:Y:S01]  /*9b70*/  FMUL R46, R76.reuse, R56 ;  /* 0x000000384c2e7220 */ /* 0x040fe20000400000 */
[----:B------:R-:W-:Y:S01]  /*9b80*/  FMUL R56, R76, R66 ;  /* 0x000000424c387220 */ /* 0x000fe20000400000 */
[----:B------:R-:W-:Y:S01]  /*9b90*/  F2FP.BF16.F32.PACK_AB R66, R5, R4 ;  /* 0x000000040542723e */ /* 0x000fe200000010ff */
[C---:B------:R-:W-:Y:S01]  /*9ba0*/  FFMA R13, R83.reuse, R0, R13 ;  /* 0x00000000530d7223 */ /* 0x040fe2000000000d */
[----:B------:R-:W-:Y:S01]  /*9bb0*/  LOP3.LUT R0, R102, 0xffff0000, RZ, 0xc0, !PT ;  /* 0xffff000066007812 */ /* 0x000fe200078ec0ff */
[----:B------:R-:W-:Y:S01]  /*9bc0*/  FFMA R14, R83, R3, R14 ;  /* 0x00000003530e7223 */ /* 0x000fe2000000000e */
[C---:B------:R-:W-:Y:S01]  /*9bd0*/  SHF.L.U32 R5, R103.reuse, 0x10, RZ ;  /* 0x0000001067057819 */ /* 0x040fe200000006ff */
[----:B------:R-:W-:Y:S01]  /*9be0*/  FMUL R17, R76, R27 ;  /* 0x0000001b4c117220 */ /* 0x000fe20000400000 */
        /* <DEDUP_REMOVED lines=8> */
[----:B------:R-:W-:Y:S01]  /*9c70*/  SHF.L.U32 R5, R111, 0x10, RZ ;  /* 0x000000106f057819 */ /* 0x000fe200000006ff */
[C---:B------:R-:W-:Y:S01]  /*9c80*/  FMUL R37, R76.reuse, R47 ;  /* 0x0000002f4c257220 */ /* 0x040fe20000400000 */
[C---:B------:R-:W-:Y:S01]  /*9c90*/  FMUL R47, R76.reuse, R57 ;  /* 0x000000394c2f7220 */ /* 0x040fe20000400000 */
[----:B------:R-:W-:Y:S01]  /*9ca0*/  FMUL R57, R76, R67 ;  /* 0x000000434c397220 */ /* 0x000fe20000400000 */
[----:B------:R-:W-:Y:S01]  /*9cb0*/  F2FP.BF16.F32.PACK_AB R67, R9, R8 ;  /* 0x000000080943723e */ /* 0x000fe200000010ff */
[----:B------:R-:W-:Y:S01]  /*9cc0*/  FFMA R18, R83, R0, R18 ;  /* 0x0000000053127223 */ /* 0x000fe20000000012 */
[----:B------:R-:W-:Y:S01]  /*9cd0*/  LOP3.LUT R0, R109, 0xffff0000, RZ, 0xc0, !PT ;  /* 0xffff00006d007812 */ /* 0x000fe200078ec0ff */
[C---:B------:R-:W-:Y:S01]  /*9ce0*/  FFMA R19, R83.reuse, R4, R19 ;  /* 0x0000000453137223 */ /* 0x040fe20000000013 */
[C---:B------:R-:W-:Y:S01]  /*9cf0*/  LOP3.LUT R4, R110.reuse, 0xffff0000, RZ, 0xc0, !PT ;  /* 0xffff00006e047812 */ /* 0x040fe200078ec0ff */
[----:B------:R-:W-:Y:S01]  /*9d00*/  FFMA R20, R83, R3, R20 ;  /* 0x0000000353147223 */ /* 0x000fe20000000014 */
[----:B------:R-:W-:Y:S01]  /*9d10*/  SHF.L.U32 R3, R110, 0x10, RZ ;  /* 0x000000106e037819 */ /* 0x000fe200000006ff */
[C---:B------:R-:W-:Y:S01]  /*9d20*/  FMUL R21, R76.reuse, R31 ;  /* 0x0000001f4c157220 */ /* 0x040fe20000400000 */
[----:B------:R-:W-:Y:S01]  /*9d30*/  F2FP.BF16.F32.PACK_AB R8, R11, R10 ;  /* 0x0000000a0b08723e */ /* 0x000fe200000010ff */
[C---:B------:R-:W-:Y:S01]  /*9d40*/  FMUL R22, R76.reuse, R32 ;  /* 0x000000204c167220 */ /* 0x040fe20000400000 */
[----:B------:R-:W-:Y:S01]  /*9d50*/  F2FP.BF16.F32.PACK_AB R9, R13, R12 ;  /* 0x0000000c0d09723e */ /* 0x000fe200000010ff */
[----:B------:R-:W-:Y:S01]  /*9d60*/  STS.128 [R177+0x8400], R64 ;  /* 0x00840040b1007388 */ /* 0x000fe20000000c00 */
[----:B------:R-:W-:Y:S01]  /*9d70*/  F2FP.BF16.F32.PACK_AB R10, R15, R14 ;  /* 0x0000000e0f0a723e */ /* 0x000fe200000010ff */
[----:B------:R-:W-:Y:S01]  /*9d80*/  FMUL R23, R76, R33 ;  /* 0x000000214c177220 */ /* 0x000fe20000400000 */
[----:B------:R-:W-:Y:S01]  /*9d90*/  F2FP.BF16.F32.PACK_AB R11, R17, R16 ;  /* 0x00000010110b723e */ /* 0x000fe200000010ff */
[----:B------:R-:W-:Y:S01]  /*9da0*/  FFMA R21, R83, R0, R21 ;  /* 0x0000000053157223 */ /* 0x000fe20000000015 */
[----:B------:R-:W-:Y:S01]  /*9db0*/  F2FP.BF16.F32.PACK_AB R12, R19, R18 ;  /* 0x00000012130c723e */ /* 0x000fe200000010ff */
[C---:B------:R-:W-:Y:S01]  /*9dc0*/  FFMA R22, R83.reuse, R3, R22 ;  /* 0x0000000353167223 */ /* 0x040fe20000000016 */
[C---:B------:R-:W-:Y:S01]  /*9dd0*/  SHF.L.U32 R0, R116.reuse, 0x10, RZ ;  /* 0x0000001074007819 */ /* 0x040fe200000006ff */
[----:B------:R-:W-:Y:S01]  /*9de0*/  FFMA R23, R83, R4, R23 ;  /* 0x0000000453177223 */ /* 0x000fe20000000017 */
[----:B------:R-:W-:Y:S01]  /*9df0*/  F2FP.BF16.F32.PACK_AB R13, R21, R20 ;  /* 0x00000014150d723e */ /* 0x000fe200000010ff */
[C---:B------:R-:W-:Y:S01]  /*9e00*/  FFMA R24, R83.reuse, R5, R24 ;  /* 0x0000000553187223 */ /* 0x040fe20000000018 */
[----:B------:R-:W-:Y:S01]  /*9e10*/  LOP3.LUT R4, R116, 0xffff0000, RZ, 0xc0, !PT ;  /* 0xffff000074047812 */ /* 0x000fe200078ec0ff */
[----:B------:R-:W-:Y:S01]  /*9e20*/  FFMA R25, R83, R6, R25 ;  /* 0x0000000653197223 */ /* 0x000fe20000000019 */
[----:B------:R-:W-:Y:S01]  /*9e30*/  F2FP.BF16.F32.PACK_AB R14, R23, R22 ;  /* 0x00000016170e723e */ /* 0x000fe200000010ff */
[----:B------:R1:W-:Y:S01]  /*9e40*/  STS.128 [R176+0x8400], R8 ;  /* 0x00840008b0007388 */ /* 0x0003e20000000c00 */
[----:B------:R-:W-:Y:S01]  /*9e50*/  SHF.L.U32 R3, R117, 0x10, RZ ;  /* 0x0000001075037819 */ /* 0x000fe200000006ff */
[----:B------:R-:W-:Y:S01]  /*9e60*/  FFMA R26, R83, R0, R26 ;  /* 0x00000000531a7223 */ /* 0x000fe2000000001a */
[----:B------:R-:W-:Y:S01]  /*9e70*/  F2FP.BF16.F32.PACK_AB R15, R25, R24 ;  /* 0x00000018190f723e */ /* 0x000fe200000010ff */
[----:B------:R-:W-:Y:S01]  /*9e80*/  FFMA R27, R83, R4, R27 ;  /* 0x00000004531b7223 */ /* 0x000fe2000000001b */
[----:B------:R-:W-:Y:S01]  /*9e90*/  LOP3.LUT R0, R117, 0xffff0000, RZ, 0xc0, !PT ;  /* 0xffff000075007812 */ /* 0x000fe200078ec0ff */
[C---:B------:R-:W-:Y:S01]  /*9ea0*/  FFMA R28, R83.reuse, R3, R28 ;  /* 0x00000003531c7223 */ /* 0x040fe2000000001c */
[C---:B------:R-:W-:Y:S01]  /*9eb0*/  SHF.L.U32 R3, R118.reuse, 0x10, RZ ;  /* 0x0000001076037819 */ /* 0x040fe200000006ff */
[----:B------:R2:W-:Y:S01]  /*9ec0*/  STS.128 [R175+0x8400], R12 ;  /* 0x0084000caf007388 */ /* 0x0005e20000000c00 */
[----:B------:R-:W-:Y:S01]  /*9ed0*/  LOP3.LUT R4, R118, 0xffff0000, RZ, 0xc0, !PT ;  /* 0xffff000076047812 */ /* 0x000fe200078ec0ff */
[----:B------:R-:W-:Y:S01]  /*9ee0*/  FFMA R29, R83, R0, R29 ;  /* 0x00000000531d7223 */ /* 0x000fe2000000001d */
[C---:B------:R-:W-:Y:S01]  /*9ef0*/  SHF.L.U32 R5, R119.reuse, 0x10, RZ ;  /* 0x0000001077057819 */ /* 0x040fe200000006ff */
[C---:B------:R-:W-:Y:S01]  /*9f00*/  FMUL R31, R76.reuse, R41 ;  /* 0x000000294c1f7220 */ /* 0x040fe20000400000 */
[----:B------:R-:W-:Y:S01]  /*9f10*/  LOP3.LUT R6, R119, 0xffff0000, RZ, 0xc0, !PT ;  /* 0xffff000077067812 */ /* 0x000fe200078ec0ff */
[----:B------:R-:W-:Y:S01]  /*9f20*/  FMUL R32, R76, R42 ;  /* 0x0000002a4c207220 */ /* 0x000fe20000400000 */
[----:B------:R-:W-:Y:S01]  /*9f30*/  SHF.L.U32 R0, R124, 0x10, RZ ;  /* 0x000000107c007819 */ /* 0x000fe200000006ff */
[----:B------:R-:W-:Y:S01]  /*9f40*/  FMUL R33, R76, R43 ;  /* 0x0000002b4c217220 */ /* 0x000fe20000400000 */
[----:B------:R-:W-:Y:S01]  /*9f50*/  @P6 SHF.L.U32 R16, R162, 0x1f, RZ ;  /* 0x0000001fa2106819 */ /* 0x000fe200000006ff */
[----:B------:R-:W-:Y:S01]  /*9f60*/  FFMA R30, R83, R3, R30 ;  /* 0x00000003531e7223 */ /* 0x000fe2000000001e */
[----:B------:R-:W-:Y:S01]  /*9f70*/  SHF.L.U32 R3, R125, 0x10, RZ ;  /* 0x000000107d037819 */ /* 0x000fe200000006ff */
[C---:B------:R-:W-:Y:S01]  /*9f80*/  FFMA R31, R83.reuse, R4, R31 ;  /* 0x00000004531f7223 */ /* 0x040fe2000000001f */
[----:B------:R-:W-:Y:S01]  /*9f90*/  LOP3.LUT R4, R124, 0xffff0000, RZ, 0xc0, !PT ;  /* 0xffff00007c047812 */ /* 0x000fe200078ec0ff */
[----:B------:R-:W-:Y:S01]  /*9fa0*/  FFMA R32, R83, R5, R32 ;  /* 0x0000000553207223 */ /* 0x000fe20000000020 */
[----:B------:R-:W-:Y:S01]  /*9fb0*/  SHF.L.U32 R5, R127, 0x10, RZ ;  /* 0x000000107f057819 */ /* 0x000fe200000006ff */
[----:B------:R-:W-:Y:S01]  /*9fc0*/  FFMA R33, R83, R6, R33 ;  /* 0x0000000653217223 */ /* 0x000fe20000000021 */
[----:B------:R-:W-:Y:S01]  /*9fd0*/  LOP3.LUT R6, R143, 0xffff0000, RZ, 0xc0, !PT ;  /* 0xffff00008f067812 */ /* 0x000fe200078ec0ff */
[----:B------:R-:W-:Y:S01]  /*9fe0*/  FFMA R34, R83, R0, R34 ;  /* 0x0000000053227223 */ /* 0x000fe20000000022 */
[----:B------:R-:W-:Y:S01]  /*9ff0*/  LOP3.LUT R0, R125, 0xffff0000, RZ, 0xc0, !PT ;  /* 0xffff00007d007812 */ /* 0x000fe200078ec0ff */
[C---:B------:R-:W-:Y:S01]  /*a000*/  FFMA R35, R83.reuse, R4, R35 ;  /* 0x0000000453237223 */ /* 0x040fe20000000023 */
[----:B------:R-:W-:Y:S01]  /*a010*/  LOP3.LUT R4, R132, 0xffff0000, RZ, 0xc0, !PT ;  /* 0xffff000084047812 */ /* 0x000fe200078ec0ff */
[C---:B------:R-:W-:Y:S01]  /*a020*/  FFMA R36, R83.reuse, R3, R36 ;  /* 0x0000000353247223 */ /* 0x040fe20000000024 */
[C---:B------:R-:W-:Y:S01]  /*a030*/  SHF.L.U32 R3, R126.reuse, 0x10, RZ ;  /* 0x000000107e037819 */ /* 0x040fe200000006ff */
[----:B------:R-:W-:Y:S01]  /*a040*/  FFMA R37, R83, R0, R37 ;  /* 0x0000000053257223 */ /* 0x000fe20000000025 */
[----:B------:R-:W-:Y:S01]  /*a050*/  LOP3.LUT R0, R126, 0xffff0000, RZ, 0xc0, !PT ;  /* 0xffff00007e007812 */ /* 0x000fe200078ec0ff */
[----:B------:R-:W-:Y:S01]  /*a060*/  FMUL R41, R76, R51 ;  /* 0x000000334c297220 */ /* 0x000fe20000400000 */
[----:B-1----:R-:W-:Y:S01]  /*a070*/  F2FP.BF16.F32.PACK_AB R8, R35, R34 ;  /* 0x000000222308723e */ /* 0x002fe200000010ff */
[C---:B------:R-:W-:Y:S01]  /*a080*/  FFMA R38, R83.reuse, R3, R38 ;  /* 0x0000000353267223 */ /* 0x040fe20000000026 */
[----:B------:R-:W-:Y:S01]  /*a090*/  SHF.L.U32 R3, R132, 0x10, RZ ;  /* 0x0000001084037819 */ /* 0x000fe200000006ff */
[----:B------:R-:W-:Y:S01]  /*a0a0*/  FFMA R39, R83, R0, R39 ;  /* 0x0000000053277223 */ /* 0x000fe20000000027 */
[----:B--2---:R-:W-:Y:S01]  /*a0b0*/  F2FP.BF16.F32.PACK_AB R12, R27, R26 ;  /* 0x0000001a1b0c723e */ /* 0x004fe200000010ff */
[----:B------:R-:W-:Y:S01]  /*a0c0*/  FFMA R40, R83, R5, R40 ;  /* 0x0000000553287223 */ /* 0x000fe20000000028 */
[----:B------:R-:W-:Y:S01]  /*a0d0*/  F2FP.BF16.F32.PACK_AB R13, R29, R28 ;  /* 0x0000001c1d0d723e */ /* 0x000fe200000010ff */
[C---:B------:R-:W-:Y:S01]  /*a0e0*/  FMUL R42, R76.reuse, R52 ;  /* 0x000000344c2a7220 */ /* 0x040fe20000400000 */
[----:B------:R-:W-:Y:S01]  /*a0f0*/  F2FP.BF16.F32.PACK_AB R14, R31, R30 ;  /* 0x0000001e1f0e723e */ /* 0x000fe200000010ff */
[C---:B------:R-:W-:Y:S01]  /*a100*/  FMUL R43, R76.reuse, R53 ;  /* 0x000000354c2b7220 */ /* 0x040fe20000400000 */
[----:B------:R-:W-:Y:S01]  /*a110*/  F2FP.BF16.F32.PACK_AB R15, R33, R32 ;  /* 0x00000020210f723e */ /* 0x000fe200000010ff */
[C---:B------:R-:W-:Y:S01]  /*a120*/  FMUL R51, R76.reuse, R61 ;  /* 0x0000003d4c337220 */ /* 0x040fe20000400000 */
[----:B------:R-:W-:Y:S01]  /*a130*/  LOP3.LUT R0, R127, 0xffff0000, RZ, 0xc0, !PT ;  /* 0xffff00007f007812 */ /* 0x000fe200078ec0ff */
[----:B------:R-:W-:Y:S01]  /*a140*/  FMUL R52, R76, R62 ;  /* 0x0000003e4c347220 */ /* 0x000fe20000400000 */
[----:B------:R-:W-:Y:S01]  /*a150*/  SHF.L.U32 R5, R133, 0x10, RZ ;  /* 0x0000001085057819 */ /* 0x000fe200000006ff */
[----:B------:R1:W-:Y:S01]  /*a160*/  STS.128 [R173+0x8400], R12 ;  /* 0x0084000cad007388 */ /* 0x0003e20000000c00 */
[----:B------:R-:W-:Y:S01]  /*a170*/  F2FP.BF16.F32.PACK_AB R9, R37, R36 ;  /* 0x000000242509723e */ /* 0x000fe200000010ff */
[----:B------:R-:W-:Y:S01]  /*a180*/  FFMA R41, R83, R0, R41 ;  /* 0x0000000053297223 */ /* 0x000fe20000000029 */
[----:B------:R-:W-:Y:S01]  /*a190*/  LOP3.LUT R0, R133, 0xffff0000, RZ, 0xc0, !PT ;  /* 0xffff000085007812 */ /* 0x000fe200078ec0ff */
[C---:B------:R-:W-:Y:S01]  /*a1a0*/  FFMA R42, R83.reuse, R3, R42 ;  /* 0x00000003532a7223 */ /* 0x040fe2000000002a */
[C---:B------:R-:W-:Y:S01]  /*a1b0*/  SHF.L.U32 R3, R134.reuse, 0x10, RZ ;  /* 0x0000001086037819 */ /* 0x040fe200000006ff */
[----:B------:R-:W-:Y:S01]  /*a1c0*/  FFMA R43, R83, R4, R43 ;  /* 0x00000004532b7223 */ /* 0x000fe2000000002b */
[----:B------:R-:W-:Y:S01]  /*a1d0*/  LOP3.LUT R4, R135, 0xffff0000, RZ, 0xc0, !PT ;  /* 0xffff000087047812 */ /* 0x000fe200078ec0ff */
[----:B------:R-:W-:Y:S01]  /*a1e0*/  FFMA R44, R83, R5, R44 ;  /* 0x00000005532c7223 */ /* 0x000fe2000000002c */
[----:B------:R-:W-:Y:S01]  /*a1f0*/  SHF.L.U32 R5, R135, 0x10, RZ ;  /* 0x0000001087057819 */ /* 0x000fe200000006ff */
[C---:B------:R-:W-:Y:S01]  /*a200*/  FFMA R45, R83.reuse, R0, R45 ;  /* 0x00000000532d7223 */ /* 0x040fe2000000002d */
[----:B------:R-:W-:Y:S01]  /*a210*/  LOP3.LUT R0, R134, 0xffff0000, RZ, 0xc0, !PT ;  /* 0xffff000086007812 */ /* 0x000fe200078ec0ff */
[----:B------:R-:W-:Y:S01]  /*a220*/  FFMA R46, R83, R3, R46 ;  /* 0x00000003532e7223 */ /* 0x000fe2000000002e */
[----:B------:R-:W-:Y:S01]  /*a230*/  SHF.L.U32 R3, R141, 0x10, RZ ;  /* 0x000000108d037819 */ /* 0x000fe200000006ff */
[----:B------:R-:W-:Y:S01]  /*a240*/  FMUL R53, R76, R63 ;  /* 0x0000003f4c357220 */ /* 0x000fe20000400000 */
        /* <DEDUP_REMOVED lines=8> */
[----:B------:R-:W-:Y:S01]  /*a2d0*/  LOP3.LUT R0, R141, 0xffff0000, RZ, 0xc0, !PT ;  /* 0xffff00008d007812 */ /* 0x000fe200078ec0ff */
[----:B------:R2:W-:Y:S01]  /*a2e0*/  STS.128 [R172+0x8400], R8 ;  /* 0x00840008ac007388 */ /* 0x0005e20000000c00 */
[----:B------:R-:W-:Y:S01]  /*a2f0*/  SHF.L.U32 R5, R143, 0x10, RZ ;  /* 0x000000108f057819 */ /* 0x000fe200000006ff */
[C---:B------:R-:W-:Y:S01]  /*a300*/  FFMA R51, R83.reuse, R4, R51 ;  /* 0x0000000453337223 */ /* 0x040fe20000000033 */
[C---:B------:R-:W-:Y:S01]  /*a310*/  LOP3.LUT R4, R142.reuse, 0xffff0000, RZ, 0xc0, !PT ;  /* 0xffff00008e047812 */ /* 0x040fe200078ec0ff */
[C---:B------:R-:W-:Y:S01]  /*a320*/  FFMA R52, R83.reuse, R3, R52 ;  /* 0x0000000353347223 */ /* 0x040fe20000000034 */
[----:B------:R-:W-:Y:S01]  /*a330*/  SHF.L.U32 R3, R142, 0x10, RZ ;  /* 0x000000108e037819 */ /* 0x000fe200000006ff */
[----:B------:R-:W-:Y:S01]  /*a340*/  FFMA R53, R83, R0, R53 ;  /* 0x0000000053357223 */ /* 0x000fe20000000035 */
[----:B-1----:R-:W-:Y:S02]  /*a350*/  F2FP.BF16.F32.PACK_AB R12, R43, R42 ;  /* 0x0000002a2b0c723e */ /* 0x002fe400000010ff */
[----:B------:R-:W-:Y:S01]  /*a360*/  F2FP.BF16.F32.PACK_AB R13, R45, R44 ;  /* 0x0000002c2d0d723e */ /* 0x000fe200000010ff */
[----:B------:R-:W-:Y:S01]  /*a370*/  FFMA R54, R83, R3, R54 ;  /* 0x0000000353367223 */ /* 0x000fe20000000036 */
[----:B------:R-:W-:Y:S01]  /*a380*/  F2FP.BF16.F32.PACK_AB R14, R47, R46 ;  /* 0x0000002e2f0e723e */ /* 0x000fe200000010ff */
[----:B------:R-:W-:Y:S01]  /*a390*/  FFMA R55, R83, R4, R55 ;  /* 0x0000000453377223 */ /* 0x000fe20000000037 */
[----:B------:R-:W-:Y:S01]  /*a3a0*/  F2FP.BF16.F32.PACK_AB R15, R49, R48 ;  /* 0x00000030310f723e */ /* 0x000fe200000010ff */
[C---:B------:R-:W-:Y:S01]  /*a3b0*/  FFMA R56, R83.reuse, R5, R56 ;  /* 0x0000000553387223 */ /* 0x040fe20000000038 */
[----:B------:R-:W-:Y:S01]  /*a3c0*/  FFMA R57, R83, R6, R57 ;  /* 0x0000000653397223 */ /* 0x000fe20000000039 */
[----:B------:R-:W-:Y:S02]  /*a3d0*/  F2FP.BF16.F32.PACK_AB R4, R51, R50 ;  /* 0x000000323304723e */ /* 0x000fe400000010ff */
[----:B------:R2:W-:Y:S01]  /*a3e0*/  STS.128 [R171+0x8400], R12 ;  /* 0x0084000cab007388 */ /* 0x0005e20000000c00 */
[----:B------:R-:W-:Y:S02]  /*a3f0*/  F2FP.BF16.F32.PACK_AB R5, R53, R52 ;  /* 0x000000343505723e */ /* 0x000fe400000010ff */
[----:B------:R-:W-:Y:S02]  /*a400*/  F2FP.BF16.F32.PACK_AB R6, R55, R54 ;  /* 0x000000363706723e */ /* 0x000fe400000010ff */
[----:B------:R-:W-:Y:S02]  /*a410*/  F2FP.BF16.F32.PACK_AB R7, R57, R56 ;  /* 0x000000383907723e */ /* 0x000fe400000010ff */
[----:B------:R-:W-:Y:S02]  /*a420*/  MOV R0, UR54 ;  /* 0x0000003600007c02 */ /* 0x000fe40008000f00 */
[----:B------:R-:W-:Y:S01]  /*a430*/  LEA R3, R105, UR49, 0x3 ;  /* 0x0000003169037c11 */ /* 0x000fe2000f8e18ff */
[----:B------:R2:W-:Y:S01]  /*a440*/  STS.128 [R170+0x8400], R4 ;  /* 0x00840004aa007388 */ /* 0x0005e20000000c00 */
[----:B------:R-:W-:Y:S04]  /*a450*/  @P6 LEA R0, R0, UR49, 0x3 ;  /* 0x0000003100006c11 */ /* 0x000fe8000f8e18ff */
[----:B------:R-:W-:Y:S01]  /*a460*/  @P6 IADD3 R0, PT, PT, R0, 0x80, RZ ;  /* 0x0000008000006810 */ /* 0x000fe20007ffe0ff */
[----:B------:R-:W-:Y:S01]  /*a470*/  @!PT LDS RZ, [RZ] ;  /* 0x00000000fffff984 */ /* 0x000fe20000000800 */
[----:B------:R-:W-:Y:S01]  /*a480*/  @!PT LDS RZ, [RZ] ;  /* 0x00000000fffff984 */ /* 0x000fe20000000800 */
[----:B------:R-:W-:Y:S01]  /*a490*/  @!PT LDS RZ, [RZ] ;  /* 0x00000000fffff984 */ /* 0x000fe20000000800 */
[----:B------:R-:W-:Y:S01]  /*a4a0*/  @!PT LDS RZ, [RZ] ;  /* 0x00000000fffff984 */ /* 0x000fe20000000800 */
[----:B------:R1:W-:Y:S06]  /*a4b0*/  MEMBAR.ALL.CTA ;  /* 0x0000000000007992 */ /* 0x0003ec0000008000 */
[----:B-1----:R-:W1:Y:S01]  /*a4c0*/  FENCE.VIEW.ASYNC.S ;  /* 0x00000000000073c6 */ /* 0x002e620000000000 */
[----:B------:R-:W-:Y:S01]  /*a4d0*/  @P6 PRMT R0, R179, 0x654, R0 ;  /* 0x00000654b3006816 */ /* 0x000fe20000000000 */
[----:B-1----:R-:W-:Y:S06]  /*a4e0*/  BAR.SYNC.DEFER_BLOCKING 0x1, 0x80 ;  /* 0x0042000000007b1d */ /* 0x002fec0000010000 */
        /* <DEDUP_REMOVED lines=11> */
.L_x_129:
[----:B------:R-:W-:Y:S05]  /*a5a0*/  BSYNC.RECONVERGENT B0 ;  /* 0x0000000000007941 */ /* 0x000fea0003800200 */
.L_x_128:
[----:B------:R-:W-:Y:S01]  /*a5b0*/  BAR.SYNC.DEFER_BLOCKING 0x1, 0x80 ;  /* 0x0042000000007b1d */ /* 0x000fe20000010000 */
[----:B------:R-:W-:Y:S01]  /*a5c0*/  UIADD3 UR51, UPT, UPT, UR54, 0x1, URZ ;  /* 0x0000000136337890 */ /* 0x000fe2000fffe0ff */
[----:B------:R-:W-:Y:S03]  /*a5d0*/  ISETP.NE.AND P0, PT, R79, RZ, PT ;  /* 0x000000ff4f00720c */ /* 0x000fe60003f05270 */
[----:B------:R-:W-:Y:S01]  /*a5e0*/  UISETP.NE.AND UP0, UPT, UR51, 0x4, UPT ;  /* 0x000000043300788c */ /* 0x000fe2000bf05270 */
[----:B------:R-:W-:Y:S03]  /*a5f0*/  SEL R81, RZ, 0xc0, !P0 ;  /* 0x000000c0ff517807 */ /* 0x000fe60004000000 */
[----:B------:R-:W-:Y:S01]  /*a600*/  USEL UR51, UR51, URZ, UP0 ;  /* 0x000000ff33337287 */ /* 0x000fe20008000000 */
[----:B------:R1:W-:Y:S01]  /*a610*/  @P6 SYNCS.ARRIVE.TRANS64.RED.A1T0 RZ, [R0+URZ], RZ ;  /* 0x000000ff00ff69a7 */ /* 0x0003e200081004ff */
[----:B------:R-:W-:Y:S01]  /*a620*/  BSSY B1, `(.L_x_130) ;  /* 0x000001f000017945 */ /* 0x000fe20003800000 */
[----:B------:R-:W4:Y:S02]  /*a630*/  @P6 SYNCS.PHASECHK.TRANS64.TRYWAIT P1, [R3+URZ+0x60], R16 ;  /* 0x00006010030065a7 */ /* 0x000f2400080211ff */
[----:B----4-:R-:W-:Y:S01]  /*a640*/  @P6 SEL R107, RZ, 0x1, !P1 ;  /* 0x00000001ff6b6807 */ /* 0x010fe20004800000 */
[----:B-1----:R-:W-:Y:S06]  /*a650*/  @!P6 BRA `(.L_x_131) ;  /* 0x00000000006ce947 */ /* 0x002fec0003800000 */
[----:B------:R-:W-:Y:S01]  /*a660*/  ISETP.NE.AND P2, PT, R112, RZ, PT ;  /* 0x000000ff7000720c */ /* 0x000fe20003f45270 */
[----:B------:R-:W-:Y:S01]  /*a670*/  BSSY B0, `(.L_x_132) ;  /* 0x000000b000007945 */ /* 0x000fe20003800000 */
[----:B------:R-:W-:Y:S11]  /*a680*/  ISETP.NE.AND P0, PT, R107, RZ, PT ;  /* 0x000000ff6b00720c */ /* 0x000ff60003f05270 */
[----:B------:R-:W-:Y:S05]  /*a690*/  @P2 IMAD R105, R105, 0x4000, R178 ;  /* 0x0000400069692824 */ /* 0x000fea00078e02b2 */
[----:B--2---:R-:W-:Y:S04]  /*a6a0*/  @P2 IADD3 R9, PT, PT, R105, UR49, RZ ;  /* 0x0000003169092c10 */ /* 0x004fe8000fffe0ff */
[----:B------:R-:W-:Y:S01]  /*a6b0*/  @P2 IADD3 R7, PT, PT, R104, R9, RZ ;  /* 0x0000000968072210 */ /* 0x000fe20007ffe0ff */
[--C-:B------:R-:W-:Y:S02]  /*a6c0*/  @P2 IMAD.IADD R5, R86, 0x1, R9.reuse ;  /* 0x0000000156052824 */ /* 0x100fe400078e0209 */
[----:B------:R-:W-:Y:S01]  /*a6d0*/  @P2 IMAD.IADD R4, R106, 0x1, R9 ;  /* 0x000000016a042824 */ /* 0x000fe200078e0209 */
[----:B------:R-:W-:Y:S06]  /*a6e0*/  @P0 BRA `(.L_x_133) ;  /* 0x00000000000c0947 */ /* 0x000fec0003800000 */
[----:B------:R-:W-:Y:S04]  /*a6f0*/  SHF.L.U32 R0, R162, 0x1f, RZ ;  /* 0x0000001fa2007819 */ /* 0x000fe800000006ff */
[----:B------:R-:W1:Y:S02]  /*a700*/  SYNCS.PHASECHK.TRANS64.TRYWAIT P0, [R3+URZ+0x60], R0 ;  /* 0x00006000030075a7 */ /* 0x000e6400080011ff */
[----:B-1----:R-:W-:Y:S05]  /*a710*/  @!P0 BRA `(.L_x_134) ;  /* 0x0000002000388947 */ /* 0x002fea0003800000 */
.L_x_133:
[----:B------:R-:W-:Y:S05]  /*a720*/  BSYNC B0 ;  /* 0x0000000000007941 */ /* 0x000fea0003800000 */
.L_x_132:
[----:B------:R-:W-:Y:S11]  /*a730*/  ISETP.NE.AND P0, PT, R112, RZ, PT ;  /* 0x000000ff7000720c */ /* 0x000ff60003f05270 */
[----:B------:R-:W-:Y:S02]  /*a740*/  @!UPT UIADD3 URZ, UPT, UPT, URZ, URZ, URZ ;  /* 0x000000fffffff290 */ /* 0x000fe4000fffe0ff */
[----:B------:R4:W2:Y:S01]  /*a750*/  @P0 LDS.128 R88, [R105+UR49+0x400] ;  /* 0x0004003169580984 */ /* 0x0008a20008000c00 */
[----:B-1----:R-:W-:Y:S01]  /*a760*/  @P0 IMAD.IADD R3, R104, 0x1, R5 ;  /* 0x0000000168030824 */ /* 0x002fe200078e0205 */
        /* <DEDUP_REMOVED lines=10> */
.L_x_131:
[----:B------:R-:W-:Y:S05]  /*a810*/  BSYNC B1 ;  /* 0x0000000000017941 */ /* 0x000fea0003800000 */
.L_x_130:
[----:B------:R-:W-:Y:S01]  /*a820*/  IMAD.IADD R16, R78, 0x1, R81 ;  /* 0x000000014e107824 */ /* 0x000fe200078e0251 */
[----:B------:R-:W-:Y:S04]  /*a830*/  BSSY.RECONVERGENT B6, `(.L_x_135) ;  /* 0x0000015000067945 */ /* 0x000fe80003800200 */
[----:B----4-:R-:W-:Y:S04]  /*a840*/  SHF.R.U32.HI R3, RZ, 0x15, R16 ;  /* 0x00000015ff037819 */ /* 0x010fe80000011610 */
[----:B------:R-:W-:Y:S11]  /*a850*/  LOP3.LUT P0, RZ, R3, 0x3, R158, 0x48, !PT ;  /* 0x0000000303ff7812 */ /* 0x000ff6000780489e */
[----:B------:R-:W-:Y:S02]  /*a860*/  @!UPT UIADD3 URZ, UPT, UPT, URZ, URZ, URZ ;  /* 0x000000fffffff290 */ /* 0x000fe4000fffe0ff */
[----:B------:R-:W-:Y:S05]  /*a870*/  @!P0 BRA `(.L_x_136) ;  /* 0x0000000000408947 */ /* 0x000fea0003800000 */
[----:B------:R-:W4:Y:S01]  /*a880*/  LDCU.64 UR8, c[0x4][0x70] ;  /* 0x01000e00ff0877ac */ /* 0x000f220008000a00 */
[----:B--2---:R-:W-:Y:S01]  /*a890*/  MOV R15, 0x0 ;  /* 0x00000000000f7802 */ /* 0x004fe20000000f00 */
[----:B------:R-:W-:Y:S02]  /*a8a0*/  HFMA2 R12, -RZ, RZ, 0, 5.9604644775390625e-08 ;  /* 0x00000001ff0c7431 */ /* 0x000fe400000001ff */
[----:B------:R-:W-:Y:S02]  /*a8b0*/  IMAD.MOV.U32 R8, RZ, RZ, 0x192 ;  /* 0x00000192ff087424 */ /* 0x000fe400078e00ff */
[----:B------:R-:W-:Y:S01]  /*a8c0*/  IMAD.MOV.U32 R13, RZ, RZ, RZ ;  /* 0x000000ffff0d7224 */ /* 0x000fe200078e00ff */
[----:B------:R-:W2:Y:S01]  /*a8d0*/  LDCU.64 UR6, c[0x4][0x78] ;  /* 0x01000f00ff0677ac */ /* 0x000ea20008000a00 */
[----:B------:R-:W1:Y:S01]  /*a8e0*/  LDC.64 R14, c[0x4][R15] ;  /* 0x010000000f0e7b82 */ /* 0x000e620000000a00 */
[----:B------:R-:W5:Y:S01]  /*a8f0*/  LDCU.64 UR4, c[0x4][0x10] ;  /* 0x01000200ff0477ac */ /* 0x000f620008000a00 */
[----:B----4-:R-:W-:Y:S01]  /*a900*/  MOV R5, UR9 ;  /* 0x0000000900057c02 */ /* 0x010fe20008000f00 */
[----:B------:R-:W-:Y:S01]  /*a910*/  IMAD.U32 R4, RZ, RZ, UR8 ;  /* 0x00000008ff047e24 */ /* 0x000fe2000f8e00ff */
[----:B--2---:R-:W-:Y:S01]  /*a920*/  MOV R7, UR7 ;  /* 0x0000000700077c02 */ /* 0x004fe20008000f00 */
[----:B------:R-:W-:Y:S01]  /*a930*/  IMAD.U32 R6, RZ, RZ, UR6 ;  /* 0x00000006ff067e24 */ /* 0x000fe2000f8e00ff */
[----:B-----5:R-:W-:Y:S01]  /*a940*/  MOV R11, UR5 ;  /* 0x00000005000b7c02 */ /* 0x020fe20008000f00 */
[----:B------:R-:W-:Y:S02]  /*a950*/  IMAD.U32 R10, RZ, RZ, UR4 ;  /* 0x00000004ff0a7e24 */ /* 0x000fe4000f8e00ff */
[----:B------:R-:W-:Y:S07]  /*a960*/  LEPC R20, `(.L_x_136) ;  /* 0x000000001014794e */ /* 0x000fee0000000000 */
[----:B-1-3--:R-:W-:Y:S05]  /*a970*/  CALL.ABS.NOINC R14 ;  /* 0x000000000e007343 */ /* 0x00afea0003c00000 */
.L_x_136:
[----:B------:R-:W-:Y:S05]  /*a980*/  BSYNC.RECONVERGENT B6 ;  /* 0x0000000000067941 */ /* 0x000fea0003800200 */
.L_x_135:
[----:B--2---:R-:W-:Y:S01]  /*a990*/  SHF.L.U32 R78, R88, 0x10, RZ ;  /* 0x00000010584e7819 */ /* 0x004fe200000006ff */
[----:B------:R-:W-:Y:S05]  /*a9a0*/  WARPSYNC.ALL ;  /* 0x0000000000007948 */ /* 0x000fea0003800000 */
[----:B------:R-:W-:Y:S01]  /*a9b0*/  R2UR UR4, R16 ;  /* 0x00000000100472ca */ /* 0x000fe200000e0000 */
[----:B------:R-:W-:Y:S01]  /*a9c0*/  BSSY.RECONVERGENT B0, `(.L_x_137) ;  /* 0x00000fc000007945 */ /* 0x000fe20003800200 */
[----:B------:R-:W-:Y:S02]  /*a9d0*/  LOP3.LUT R0, R88, 0xffff0000, RZ, 0xc0, !PT ;  /* 0xffff000058007812 */ /* 0x000fe400078ec0ff */
[C---:B------:R-:W-:Y:S02]  /*a9e0*/  SHF.L.U32 R3, R89.reuse, 0x10, RZ ;  /* 0x0000001059037819 */ /* 0x040fe400000006ff */
[----:B------:R-:W-:Y:S02]  /*a9f0*/  LOP3.LUT R80, R89, 0xffff0000, RZ, 0xc0, !PT ;  /* 0xffff000059507812 */ /* 0x000fe400078ec0ff */
[C---:B------:R-:W-:Y:S02]  /*aa00*/  SHF.L.U32 R82, R90.reuse, 0x10, RZ ;  /* 0x000000105a527819 */ /* 0x040fe400000006ff */
[----:B------:R-:W-:Y:S02]  /*aa10*/  LOP3.LUT R84, R90, 0xffff0000, RZ, 0xc0, !PT ;  /* 0xffff00005a547812 */ /* 0x000fe400078ec0ff */
[C---:B------:R-:W-:Y:S01]  /*aa20*/  SHF.L.U32 R85, R91.reuse, 0x10, RZ ;  /* 0x000000105b557819 */ /* 0x040fe200000006ff */
[----:B------:R-:W2:Y:S01]  /*aa30*/  LDTM.x64 R4, tmem[UR4] ;  /* 0x00000004000479ee */ /* 0x000ea20008340000 */
[----:B------:R-:W-:Y:S02]  /*aa40*/  LOP3.LUT R86, R91, 0xffff0000, RZ, 0xc0, !PT ;  /* 0xffff00005b567812 */ /* 0x000fe400078ec0ff */
[C---:B-1----:R-:W-:Y:S02]  /*aa50*/  SHF.L.U32 R87, R92.reuse, 0x10, RZ ;  /* 0x000000105c577819 */ /* 0x042fe400000006ff */
[----:B------:R-:W-:Y:S02]  /*aa60*/  LOP3.LUT R88, R92, 0xffff0000, RZ, 0xc0, !PT ;  /* 0xffff00005c587812 */ /* 0x000fe400078ec0ff */
[C---:B------:R-:W-:Y:S02]  /*aa70*/  SHF.L.U32 R89, R93.reuse, 0x10, RZ ;  /* 0x000000105d597819 */ /* 0x040fe400000006ff */
[----:B------:R-:W-:Y:S02]  /*aa80*/  LOP3.LUT R90, R93, 0xffff0000, RZ, 0xc0, !PT ;  /* 0xffff00005d5a7812 */ /* 0x000fe400078ec0ff */
[C---:B------:R-:W-:Y:S02]  /*aa90*/  SHF.L.U32 R91, R94.reuse, 0x10, RZ ;  /* 0x000000105e5b7819 */ /* 0x040fe400000006ff */
[----:B------:R-:W-:Y:S02]  /*aaa0*/  LOP3.LUT R92, R94, 0xffff0000, RZ, 0xc0, !PT ;  /* 0xffff00005e5c7812 */ /* 0x000fe400078ec0ff */
[C---:B------:R-:W-:Y:S02]  /*aab0*/  SHF.L.U32 R93, R95.reuse, 0x10, RZ ;  /* 0x000000105f5d7819 */ /* 0x040fe400000006ff */
[----:B------:R-:W-:Y:S02]  /*aac0*/  LOP3.LUT R94, R95, 0xffff0000, RZ, 0xc0, !PT ;  /* 0xffff00005f5e7812 */ /* 0x000fe400078ec0ff */
[C---:B------:R-:W-:Y:S02]  /*aad0*/  SHF.L.U32 R95, R100.reuse, 0x10, RZ ;  /* 0x00000010645f7819 */ /* 0x040fe400000006ff */
[----:B------:R-:W-:Y:S02]  /*aae0*/  LOP3.LUT R96, R100, 0xffff0000, RZ, 0xc0, !PT ;  /* 0xffff000064607812 */ /* 0x000fe400078ec0ff */
[C---:B------:R-:W-:Y:S01]  /*aaf0*/  SHF.L.U32 R97, R101.reuse, 0x10, RZ ;  /* 0x0000001065617819 */ /* 0x040fe200000006ff */
[C---:B--2---:R-:W-:Y:S01]  /*ab00*/  FMUL R4, R76.reuse, R4 ;  /* 0x000000044c047220 */ /* 0x044fe20000400000 */
[----:B------:R-:W-:Y:S01]  /*ab10*/  LOP3.LUT R98, R101, 0xffff0000, RZ, 0xc0, !PT ;  /* 0xffff000065627812 */ /* 0x000fe200078ec0ff */
[----:B------:R-:W-:Y:S01]  /*ab20*/  FMUL R5, R76, R5 ;  /* 0x000000054c057220 */ /* 0x000fe20000400000 */
[C---:B------:R-:W-:Y:S01]  /*ab30*/  SHF.L.U32 R99, R102.reuse, 0x10, RZ ;  /* 0x0000001066637819 */ /* 0x040fe200000006ff */
[C---:B------:R-:W-:Y:S01]  /*ab40*/  FFMA R4, R83.reuse, R78, R4 ;  /* 0x0000004e53047223 */ /* 0x040fe20000000004 */
[----:B------:R-:W-:Y:S01]  /*ab50*/  LOP3.LUT R100, R102, 0xffff0000, RZ, 0xc0, !PT ;  /* 0xffff000066647812 */ /* 0x000fe200078ec0ff */
[----:B------:R-:W-:Y:S01]  /*ab60*/  FFMA R5, R83, R0, R5 ;  /* 0x0000000053057223 */ /* 0x000fe20000000005 */
[C---:B------:R-:W-:Y:S01]  /*ab70*/  SHF.L.U32 R101, R103.reuse, 0x10, RZ ;  /* 0x0000001067657819 */ /* 0x040fe200000006ff */
[C---:B------:R-:W-:Y:S01]  /*ab80*/  FMUL R6, R76.reuse, R6 ;  /* 0x000000064c067220 */ /* 0x040fe20000400000 */
[----:B------:R-:W-:Y:S01]  /*ab90*/  LOP3.LUT R102, R103, 0xffff0000, RZ, 0xc0, !PT ;  /* 0xffff000067667812 */ /* 0x000fe200078ec0ff */
[----:B------:R-:W-:Y:S01]  /*aba0*/  FMUL R7, R76, R7 ;  /* 0x000000074c077220 */ /* 0x000fe20000400000 */
[----:B------:R-:W-:Y:S01]  /*abb0*/  F2FP.BF16.F32.PACK_AB R4, R5, R4 ;  /* 0x000000040504723e */ /* 0x000fe200000010ff */
[C---:B------:R-:W-:Y:S01]  /*abc0*/  FFMA R6, R83.reuse, R3, R6 ;  /* 0x0000000353067223 */ /* 0x040fe20000000006 */
[C---:B------:R-:W-:Y:S01]  /*abd0*/  SHF.L.U32 R103, R108.reuse, 0x10, RZ ;  /* 0x000000106c677819 */ /* 0x040fe200000006ff */
[----:B------:R-:W-:Y:S01]  /*abe0*/  FFMA R7, R83, R80, R7 ;  /* 0x0000005053077223 */ /* 0x000fe20000000007 */
[----:B------:R-:W-:Y:S01]  /*abf0*/  LOP3.LUT R104, R108, 0xffff0000, RZ, 0xc0, !PT ;  /* 0xffff00006c687812 */ /* 0x000fe200078ec0ff */
[C---:B------:R-:W-:Y:S01]  /*ac00*/  FMUL R8, R76.reuse, R8 ;  /* 0x000000084c087220 */ /* 0x040fe20000400000 */
[----:B------:R-:W-:Y:S01]  /*ac10*/  SHF.L.U32 R105, R109, 0x10, RZ ;  /* 0x000000106d697819 */ /* 0x000fe200000006ff */
[----:B------:R-:W-:Y:S01]  /*ac20*/  FMUL R9, R76, R9 ;  /* 0x000000094c097220 */ /* 0x000fe20000400000 */
[----:B------:R-:W-:Y:S01]  /*ac30*/  F2FP.BF16.F32.PACK_AB R5, R7, R6 ;  /* 0x000000060705723e */ /* 0x000fe200000010ff */
[----:B------:R-:W-:Y:S01]  /*ac40*/  FFMA R8, R83, R82, R8 ;  /* 0x0000005253087223 */ /* 0x000fe20000000008 */
[----:B------:R-:W-:Y:S01]  /*ac50*/  LOP3.LUT R106, R109, 0xffff0000, RZ, 0xc0, !PT ;  /* 0xffff00006d6a7812 */ /* 0x000fe200078ec0ff */
[----:B------:R-:W-:Y:S01]  /*ac60*/  FFMA R9, R83, R84, R9 ;  /* 0x0000005453097223 */ /* 0x000fe20000000009 */
[----:B------:R-:W-:Y:S01]  /*ac70*/  SHF.L.U32 R107, R110, 0x10, RZ ;  /* 0x000000106e6b7819 */ /* 0x000fe200000006ff */
[----:B------:R-:W-:Y:S01]  /*ac80*/  FMUL R10, R76, R10 ;  /* 0x0000000a4c0a7220 */ /* 0x000fe20000400000 */
[----:B------:R-:W-:Y:S01]  /*ac90*/  LOP3.LUT R108, R110, 0xffff0000, RZ, 0xc0, !PT ;  /* 0xffff00006e6c7812 */ /* 0x000fe200078ec0ff */
[C---:B------:R-:W-:Y:S01]  /*aca0*/  FMUL R11, R76.reuse, R11 ;  /* 0x0000000b4c0b7220 */ /* 0x040fe20000400000 */
[----:B------:R-:W-:Y:S01]  /*acb0*/  F2FP.BF16.F32.PACK_AB R6, R9, R8 ;  /* 0x000000080906723e */ /* 0x000fe200000010ff */
[----:B------:R-:W-:Y:S01]  /*acc0*/  FFMA R10, R83, R85, R10 ;  /* 0x00000055530a7223 */ /* 0x000fe2000000000a */
[----:B------:R-:W-:Y:S01]  /*acd0*/  SHF.L.U32 R109, R111, 0x10, RZ ;  /* 0x000000106f6d7819 */ /* 0x000fe200000006ff */
[----:B------:R-:W-:Y:S01]  /*ace0*/  FFMA R11, R83, R86, R11 ;  /* 0x00000056530b7223 */ /* 0x000fe2000000000b */
[----:B------:R-:W-:Y:S01]  /*acf0*/  LOP3.LUT R110, R111, 0xffff0000, RZ, 0xc0, !PT ;  /* 0xffff00006f6e7812 */ /* 0x000fe200078ec0ff */
[----:B------:R-:W-:Y:S01]  /*ad00*/  FMUL R0, R76, R12 ;  /* 0x0000000c4c007220 */ /* 0x000fe20000400000 */
[----:B------:R-:W-:Y:S01]  /*ad10*/  SHF.L.U32 R111, R116, 0x10, RZ ;  /* 0x00000010746f7819 */ /* 0x000fe200000006ff */
[C---:B------:R-:W-:Y:S01]  /*ad20*/  FMUL R3, R76.reuse, R13 ;  /* 0x0000000d4c037220 */ /* 0x040fe20000400000 */
[----:B------:R-:W-:Y:S01]  /*ad30*/  F2FP.BF16.F32.PACK_AB R7, R11, R10 ;  /* 0x0000000a0b07723e */ /* 0x000fe200000010ff */
[----:B------:R-:W-:Y:S01]  /*ad40*/  FMUL R14, R76, R14 ;  /* 0x0000000e4c0e7220 */ /* 0x000fe20000400000 */
[----:B------:R-:W-:Y:S01]  /*ad50*/  LOP3.LUT R112, R116, 0xffff0000, RZ, 0xc0, !PT ;  /* 0xffff000074707812 */ /* 0x000fe200078ec0ff */
[C---:B------:R-:W-:Y:S01]  /*ad60*/  FMUL R15, R76.reuse, R15 ;  /* 0x0000000f4c0f7220 */ /* 0x040fe20000400000 */
[----:B------:R-:W-:Y:S01]  /*ad70*/  SHF.L.U32 R113, R117, 0x10, RZ ;  /* 0x0000001075717819 */ /* 0x000fe200000006ff */
[----:B------:R-:W-:Y:S01]  /*ad80*/  FFMA R0, R83, R87, R0 ;  /* 0x0000005753007223 */ /* 0x000fe20000000000 */
[----:B------:R-:W-:Y:S01]  /*ad90*/  LOP3.LUT R114, R117, 0xffff0000, RZ, 0xc0, !PT ;  /* 0xffff000075727812 */ /* 0x000fe200078ec0ff */
[----:B------:R-:W-:Y:S01]  /*ada0*/  FMUL R12, R76, R16 ;  /* 0x000000104c0c7220 */ /* 0x000fe20000400000 */
[C---:B------:R-:W-:Y:S01]  /*adb0*/  SHF.L.U32 R115, R118.reuse, 0x10, RZ ;  /* 0x0000001076737819 */ /* 0x040fe200000006ff */
[----:B------:R-:W-:Y:S01]  /*adc0*/  FFMA R3, R83, R88, R3 ;  /* 0x0000005853037223 */ /* 0x000fe20000000003 */
[----:B------:R-:W-:Y:S01]  /*add0*/  LOP3.LUT R116, R118, 0xffff0000, RZ, 0xc0, !PT ;  /* 0xffff000076747812 */ /* 0x000fe200078ec0ff */
[C---:B------:R-:W-:Y:S01]  /*ade0*/  FMUL R13, R76.reuse, R17 ;  /* 0x000000114c0d7220 */ /* 0x040fe20000400000 */
[----:B------:R-:W-:Y:S01]  /*adf0*/  SHF.L.U32 R117, R119, 0x10, RZ ;  /* 0x0000001077757819 */ /* 0x000fe200000006ff */
[----:B------:R-:W-:Y:S01]  /*ae00*/  FFMA R14, R83, R89, R14 ;  /* 0x00000059530e7223 */ /* 0x000fe2000000000e */
[----:B------:R-:W-:Y:S01]  /*ae10*/  F2FP.BF16.F32.PACK_AB R8, R3, R0 ;  /* 0x000000000308723e */ /* 0x000fe200000010ff */
[----:B------:R-:W-:Y:S01]  /*ae20*/  FMUL R18, R76, R18 ;  /* 0x000000124c127220 */ /* 0x000fe20000400000 */
[----:B------:R-:W-:Y:S01]  /*ae30*/  LOP3.LUT R118, R119, 0xffff0000, RZ, 0xc0, !PT ;  /* 0xffff000077767812 */ /* 0x000fe200078ec0ff */
[----:B------:R-:W-:Y:S01]  /*ae40*/  FFMA R15, R83, R90, R15 ;  /* 0x0000005a530f7223 */ /* 0x000fe2000000000f */
[----:B------:R-:W-:Y:S01]  /*ae50*/  SHF.L.U32 R119, R124, 0x10, RZ ;  /* 0x000000107c777819 */ /* 0x000fe200000006ff */
[----:B------:R-:W-:Y:S01]  /*ae60*/  FMUL R19, R76, R19 ;  /* 0x000000134c137220 */ /* 0x000fe20000400000 */
[----:B------:R-:W-:Y:S01]  /*ae70*/  LOP3.LUT R120, R124, 0xffff0000, RZ, 0xc0, !PT ;  /* 0xffff00007c787812 */ /* 0x000fe200078ec0ff */
[----:B------:R1:W-:Y:S01]  /*ae80*/  STS.128 [R178+UR49+0xc400], R4 ;  /* 0x00c40004b2007988 */ /* 0x0003e20008000c31 */
[----:B------:R-:W-:Y:S01]  /*ae90*/  F2FP.BF16.F32.PACK_AB R9, R15, R14 ;  /* 0x0000000e0f09723e */ /* 0x000fe200000010ff */
[C---:B------:R-:W-:Y:S01]  /*aea0*/  FFMA R12, R83.reuse, R91, R12 ;  /* 0x0000005b530c7223 */ /* 0x040fe2000000000c */
[C---:B------:R-:W-:Y:S01]  /*aeb0*/  FFMA R13, R83.reuse, R92, R13 ;  /* 0x0000005c530d7223 */ /* 0x040fe2000000000d */
[----:B------:R-:W-:Y:S01]  /*aec0*/  FFMA R18, R83, R93, R18 ;  /* 0x0000005d53127223 */ /* 0x000fe20000000012 */
[----:B------:R-:W-:Y:S01]  /*aed0*/  SHF.L.U32 R121, R125, 0x10, RZ ;  /* 0x000000107d797819 */ /* 0x000fe200000006ff */
[----:B------:R-:W-:Y:S01]  /*aee0*/  FFMA R19, R83, R94, R19 ;  /* 0x0000005e53137223 */ /* 0x000fe20000000013 */
[C---:B------:R-:W-:Y:S01]  /*aef0*/  FMUL R16, R76.reuse, R20 ;  /* 0x000000144c107220 */ /* 0x040fe20000400000 */
[----:B------:R-:W-:Y:S01]  /*af00*/  F2FP.BF16.F32.PACK_AB R10, R13, R12 ;  /* 0x0000000c0d0a723e */ /* 0x000fe200000010ff */
[C---:B------:R-:W-:Y:S01]  /*af10*/  FMUL R17, R76.reuse, R21 ;  /* 0x000000154c117220 */ /* 0x040fe20000400000 */
[C---:B------:R-:W-:Y:S01]  /*af20*/  FMUL R22, R76.reuse, R22 ;  /* 0x000000164c167220 */ /* 0x040fe20000400000 */
[----:B------:R-:W-:Y:S01]  /*af30*/  F2FP.BF16.F32.PACK_AB R11, R19, R18 ;  /* 0x00000012130b723e */ /* 0x000fe200000010ff */
[C---:B------:R-:W-:Y:S01]  /*af40*/  FFMA R16, R83.reuse, R95, R16 ;  /* 0x0000005f53107223 */ /* 0x040fe20000000010 */
[----:B------:R-:W-:Y:S01]  /*af50*/  FFMA R17, R83, R96, R17 ;  /* 0x0000006053117223 */ /* 0x000fe20000000011 */
[----:B------:R-:W-:Y:S01]  /*af60*/  LOP3.LUT R122, R125, 0xffff0000, RZ, 0xc0, !PT ;  /* 0xffff00007d7a7812 */ /* 0x000fe200078ec0ff */
[----:B------:R-:W-:Y:S01]  /*af70*/  FFMA R22, R83, R97, R22 ;  /* 0x0000006153167223 */ /* 0x000fe20000000016 */
[----:B------:R1:W-:Y:S01]  /*af80*/  STS.128 [R177+0xc400], R8 ;  /* 0x00c40008b1007388 */ /* 0x0003e20000000c00 */
[C---:B------:R-:W-:Y:S01]  /*af90*/  FMUL R23, R76.reuse, R23 ;  /* 0x000000174c177220 */ /* 0x040fe20000400000 */
[----:B------:R-:W-:Y:S01]  /*afa0*/  F2FP.BF16.F32.PACK_AB R16, R17, R16 ;  /* 0x000000101110723e */ /* 0x000fe200000010ff */
[C---:B------:R-:W-:Y:S01]  /*afb0*/  FMUL R20, R76.reuse, R24 ;  /* 0x000000184c147220 */ /* 0x040fe20000400000 */
[----:B------:R-:W-:Y:S01]  /*afc0*/  FMUL R21, R76, R25 ;  /* 0x000000194c157220 */ /* 0x000fe20000400000 */
[C---:B------:R-:W-:Y:S01]  /*afd0*/  SHF.L.U32 R123, R126.reuse, 0x10, RZ ;  /* 0x000000107e7b7819 */ /* 0x040fe200000006ff */
[C---:B------:R-:W-:Y:S01]  /*afe0*/  FFMA R23, R83.reuse, R98, R23 ;  /* 0x0000006253177223 */ /* 0x040fe20000000017 */
[C---:B------:R-:W-:Y:S01]  /*aff0*/  FFMA R20, R83.reuse, R99, R20 ;  /* 0x0000006353147223 */ /* 0x040fe20000000014 */
[----:B------:R-:W-:Y:S01]  /*b000*/  LOP3.LUT R124, R126, 0xffff0000, RZ, 0xc0, !PT ;  /* 0xffff00007e7c7812 */ /* 0x000fe200078ec0ff */
        /* <DEDUP_REMOVED lines=8> */
[----:B------:R-:W-:Y:S01]  /*b090*/  SHF.L.U32 R125, R127, 0x10, RZ ;  /* 0x000000107f7d7819 */ /* 0x000fe200000006ff */
[----:B------:R-:W-:Y:S01]  /*b0a0*/  FFMA R24, R83, R103, R24 ;  /* 0x0000006753187223 */ /* 0x000fe20000000018 */
[C---:B------:R-:W-:Y:S01]  /*b0b0*/  FMUL R25, R76.reuse, R29 ;  /* 0x0000001d4c197220 */ /* 0x040fe20000400000 */
[----:B------:R-:W-:Y:S01]  /*b0c0*/  LOP3.LUT R126, R127, 0xffff0000, RZ, 0xc0, !PT ;  /* 0xffff00007f7e7812 */ /* 0x000fe200078ec0ff */
[C---:B------:R-:W-:Y:S01]  /*b0d0*/  FMUL R30, R76.reuse, R30 ;  /* 0x0000001e4c1e7220 */ /* 0x040fe20000400000 */
[----:B------:R-:W-:Y:S01]  /*b0e0*/  F2FP.BF16.F32.PACK_AB R19, R27, R26 ;  /* 0x0000001a1b13723e */ /* 0x000fe200000010ff */
[C---:B------:R-:W-:Y:S01]  /*b0f0*/  FFMA R25, R83.reuse, R104, R25 ;  /* 0x0000006853197223 */ /* 0x040fe20000000019 */
[----:B------:R-:W-:Y:S01]  /*b100*/  FMUL R31, R76, R31 ;  /* 0x0000001f4c1f7220 */ /* 0x000fe20000400000 */
[----:B------:R-:W-:Y:S01]  /*b110*/  FFMA R30, R83, R105, R30 ;  /* 0x00000069531e7223 */ /* 0x000fe2000000001e */
[----:B------:R-:W-:Y:S01]  /*b120*/  SHF.L.U32 R127, R132, 0x10, RZ ;  /* 0x00000010847f7819 */ /* 0x000fe200000006ff */
[----:B------:R1:W-:Y:S01]  /*b130*/  STS.128 [R176+0xc400], R16 ;  /* 0x00c40010b0007388 */ /* 0x0003e20000000c00 */
[----:B------:R-:W-:Y:S01]  /*b140*/  F2FP.BF16.F32.PACK_AB R24, R25, R24 ;  /* 0x000000181918723e */ /* 0x000fe200000010ff */
[C---:B------:R-:W-:Y:S01]  /*b150*/  FFMA R31, R83.reuse, R106, R31 ;  /* 0x0000006a531f7223 */ /* 0x040fe2000000001f */
[C---:B------:R-:W-:Y:S01]  /*b160*/  FMUL R28, R76.reuse, R32 ;  /* 0x000000204c1c7220 */ /* 0x040fe20000400000 */
[C---:B------:R-:W-:Y:S01]  /*b170*/  FMUL R29, R76.reuse, R33 ;  /* 0x000000214c1d7220 */ /* 0x040fe20000400000 */
[----:B------:R-:W-:Y:S01]  /*b180*/  FMUL R34, R76, R34 ;  /* 0x000000224c227220 */ /* 0x000fe20000400000 */
[----:B------:R-:W-:Y:S01]  /*b190*/  LOP3.LUT R128, R132, 0xffff0000, RZ, 0xc0, !PT ;  /* 0xffff000084807812 */ /* 0x000fe200078ec0ff */
[----:B------:R-:W-:Y:S01]  /*b1a0*/  FFMA R28, R83, R107, R28 ;  /* 0x0000006b531c7223 */ /* 0x000fe2000000001c */
[----:B------:R-:W-:Y:S01]  /*b1b0*/  F2FP.BF16.F32.PACK_AB R25, R31, R30 ;  /* 0x0000001e1f19723e */ /* 0x000fe200000010ff */
[C---:B------:R-:W-:Y:S01]  /*b1c0*/  FFMA R29, R83.reuse, R108, R29 ;  /* 0x0000006c531d7223 */ /* 0x040fe2000000001d */
[----:B------:R-:W-:Y:S01]  /*b1d0*/  FFMA R34, R83, R109, R34 ;  /* 0x0000006d53227223 */ /* 0x000fe20000000022 */
[C---:B------:R-:W-:Y:S01]  /*b1e0*/  FMUL R35, R76.reuse, R35 ;  /* 0x000000234c237220 */ /* 0x040fe20000400000 */
[----:B------:R-:W-:Y:S01]  /*b1f0*/  SHF.L.U32 R129, R133, 0x10, RZ ;  /* 0x0000001085817819 */ /* 0x000fe200000006ff */
[C---:B------:R-:W-:Y:S01]  /*b200*/  FMUL R32, R76.reuse, R36 ;  /* 0x000000244c207220 */ /* 0x040fe20000400000 */
[----:B------:R-:W-:Y:S01]  /*b210*/  F2FP.BF16.F32.PACK_AB R26, R29, R28 ;  /* 0x0000001c1d1a723e */ /* 0x000fe200000010ff */
[C---:B------:R-:W-:Y:S01]  /*b220*/  FFMA R35, R83.reuse, R110, R35 ;  /* 0x0000006e53237223 */ /* 0x040fe20000000023 */
[C---:B------:R-:W-:Y:S01]  /*b230*/  FMUL R33, R76.reuse, R37 ;  /* 0x000000254c217220 */ /* 0x040fe20000400000 */
[----:B------:R-:W-:Y:S01]  /*b240*/  FFMA R32, R83, R111, R32 ;  /* 0x0000006f53207223 */ /* 0x000fe20000000020 */
        /* <DEDUP_REMOVED lines=29> */
[C---:B------:R-:W-:Y:S01]  /*b420*/  FMUL R47, R76.reuse, R47 ;  /* 0x0000002f4c2f7220 */ /* 0x040fe20000400000 */
[C---:B------:R-:W-:Y:S01]  /*b430*/  FMUL R44, R76.reuse, R48 ;  /* 0x000000304c2c7220 */ /* 0x040fe20000400000 */
[----:B------:R-:W-:Y:S01]  /*b440*/  FMUL R45, R76, R49 ;  /* 0x000000314c2d7220 */ /* 0x000fe20000400000 */
[----:B------:R1:W-:Y:S01]  /*b450*/  STS.128 [R173+0xc400], R32 ;  /* 0x00c40020ad007388 */ /* 0x0003e20000000c00 */
[C---:B------:R-:W-:Y:S01]  /*b460*/  SHF.L.U32 R135, R140.reuse, 0x10, RZ ;  /* 0x000000108c877819 */ /* 0x040fe200000006ff */
[----:B------:R-:W-:Y:S01]  /*b470*/  FFMA R46, R83, R121, R46 ;  /* 0x00000079532e7223 */ /* 0x000fe2000000002e */
[----:B------:R-:W-:Y:S01]  /*b480*/  F2FP.BF16.F32.PACK_AB R40, R41, R40 ;  /* 0x000000282928723e */ /* 0x000fe200000010ff */
[C---:B------:R-:W-:Y:S01]  /*b490*/  FFMA R47, R83.reuse, R122, R47 ;  /* 0x0000007a532f7223 */ /* 0x040fe2000000002f */
[C---:B------:R-:W-:Y:S01]  /*b4a0*/  FFMA R44, R83.reuse, R123, R44 ;  /* 0x0000007b532c7223 */ /* 0x040fe2000000002c */
[----:B------:R-:W-:Y:S01]  /*b4b0*/  LOP3.LUT R136, R140, 0xffff0000, RZ, 0xc0, !PT ;  /* 0xffff00008c887812 */ /* 0x000fe200078ec0ff */
[C---:B------:R-:W-:Y:S01]  /*b4c0*/  FFMA R45, R83.reuse, R124, R45 ;  /* 0x0000007c532d7223 */ /* 0x040fe2000000002d */
[C---:B------:R-:W-:Y:S01]  /*b4d0*/  FMUL R50, R76.reuse, R50 ;  /* 0x000000324c327220 */ /* 0x040fe20000400000 */
[C---:B------:R-:W-:Y:S01]  /*b4e0*/  FMUL R51, R76.reuse, R51 ;  /* 0x000000334c337220 */ /* 0x040fe20000400000 */
[C---:B------:R-:W-:Y:S01]  /*b4f0*/  FMUL R48, R76.reuse, R52 ;  /* 0x000000344c307220 */ /* 0x040fe20000400000 */
[C---:B------:R-:W-:Y:S01]  /*b500*/  FMUL R49, R76.reuse, R53 ;  /* 0x000000354c317220 */ /* 0x040fe20000400000 */
[C---:B------:R-:W-:Y:S01]  /*b510*/  FFMA R50, R83.reuse, R125, R50 ;  /* 0x0000007d53327223 */ /* 0x040fe20000000032 */
        /* <DEDUP_REMOVED lines=9> */
[----:B------:R-:W-:Y:S01]  /*b5b0*/  FFMA R55, R83, R130, R55 ;  /* 0x0000008253377223 */ /* 0x000fe20000000037 */
[C---:B------:R-:W-:Y:S01]  /*b5c0*/  FMUL R59, R76.reuse, R59 ;  /* 0x0000003b4c3b7220 */ /* 0x040fe20000400000 */
[----:B------:R-:W-:Y:S01]  /*b5d0*/  F2FP.BF16.F32.PACK_AB R41, R47, R46 ;  /* 0x0000002e2f29723e */ /* 0x000fe200000010ff */
[----:B------:R-:W-:Y:S01]  /*b5e0*/  FFMA R52, R83, R131, R52 ;  /* 0x0000008353347223 */ /* 0x000fe20000000034 */
[----:B------:R-:W-:Y:S01]  /*b5f0*/  F2FP.BF16.F32.PACK_AB R42, R45, R44 ;  /* 0x0000002c2d2a723e */ /* 0x000fe200000010ff */
[C---:B------:R-:W-:Y:S01]  /*b600*/  FMUL R56, R76.reuse, R60 ;  /* 0x0000003c4c387220 */ /* 0x040fe20000400000 */
[----:B------:R-:W-:Y:S01]  /*b610*/  F2FP.BF16.F32.PACK_AB R43, R51, R50 ;  /* 0x00000032332b723e */ /* 0x000fe200000010ff */
[----:B------:R-:W-:Y:S01]  /*b620*/  FFMA R53, R83, R132, R53 ;  /* 0x0000008453357223 */ /* 0x000fe20000000035 */
[----:B------:R-:W-:Y:S01]  /*b630*/  SHF.L.U32 R137, R141, 0x10, RZ ;  /* 0x000000108d897819 */ /* 0x000fe200000006ff */
[C---:B------:R-:W-:Y:S01]  /*b640*/  FMUL R57, R76.reuse, R61 ;  /* 0x0000003d4c397220 */ /* 0x040fe20000400000 */
[----:B------:R-:W-:Y:S01]  /*b650*/  FFMA R58, R83, R133, R58 ;  /* 0x00000085533a7223 */ /* 0x000fe2000000003a */
[----:B------:R1:W-:Y:S01]  /*b660*/  STS.128 [R172+0xc400], R40 ;  /* 0x00c40028ac007388 */ /* 0x0003e20000000c00 */
[----:B------:R-:W-:Y:S01]  /*b670*/  LOP3.LUT R138, R141, 0xffff0000, RZ, 0xc0, !PT ;  /* 0xffff00008d8a7812 */ /* 0x000fe200078ec0ff */
[----:B------:R-:W-:Y:S01]  /*b680*/  FMUL R62, R76, R62 ;  /* 0x0000003e4c3e7220 */ /* 0x000fe20000400000 */
[C---:B------:R-:W-:Y:S01]  /*b690*/  FFMA R59, R83.reuse, R134, R59 ;  /* 0x00000086533b7223 */ /* 0x040fe2000000003b */
[----:B------:R-:W-:Y:S01]  /*b6a0*/  SHF.L.U32 R139, R142, 0x10, RZ ;  /* 0x000000108e8b7819 */ /* 0x000fe200000006ff */
[----:B------:R-:W-:Y:S01]  /*b6b0*/  FMUL R63, R76, R63 ;  /* 0x0000003f4c3f7220 */ /* 0x000fe20000400000 */
[C---:B------:R-:W-:Y:S01]  /*b6c0*/  FFMA R56, R83.reuse, R135, R56 ;  /* 0x0000008753387223 */ /* 0x040fe20000000038 */
[----:B------:R-:W-:Y:S01]  /*b6d0*/  LOP3.LUT R140, R142, 0xffff0000, RZ, 0xc0, !PT ;  /* 0xffff00008e8c7812 */ /* 0x000fe200078ec0ff */
[C---:B------:R-:W-:Y:S01]  /*b6e0*/  FMUL R60, R76.reuse, R64 ;  /* 0x000000404c3c7220 */ /* 0x040fe20000400000 */
[----:B------:R-:W-:Y:S01]  /*b6f0*/  FFMA R57, R83, R136, R57 ;  /* 0x0000008853397223 */ /* 0x000fe20000000039 */
[----:B------:R-:W-:Y:S01]  /*b700*/  SHF.L.U32 R141, R143, 0x10, RZ ;  /* 0x000000108f8d7819 */ /* 0x000fe200000006ff */
[C---:B------:R-:W-:Y:S01]  /*b710*/  FMUL R61, R76.reuse, R65 ;  /* 0x000000414c3d7220 */ /* 0x040fe20000400000 */
[----:B------:R-:W-:Y:S01]  /*b720*/  FFMA R62, R83, R137, R62 ;  /* 0x00000089533e7223 */ /* 0x000fe2000000003e */
[----:B------:R-:W-:Y:S01]  /*b730*/  LOP3.LUT R142, R143, 0xffff0000, RZ, 0xc0, !PT ;  /* 0xffff00008f8e7812 */ /* 0x000fe200078ec0ff */
[C---:B------:R-:W-:Y:S01]  /*b740*/  FMUL R66, R76.reuse, R66 ;  /* 0x000000424c427220 */ /* 0x040fe20000400000 */
[----:B------:R-:W-:Y:S01]  /*b750*/  F2FP.BF16.F32.PACK_AB R48, R49, R48 ;  /* 0x000000303130723e */ /* 0x000fe200000010ff */
[----:B------:R-:W-:Y:S01]  /*b760*/  FFMA R63, R83, R138, R63 ;  /* 0x0000008a533f7223 */ /* 0x000fe2000000003f */
[----:B------:R-:W-:Y:S01]  /*b770*/  FMUL R67, R76, R67 ;  /* 0x000000434c437220 */ /* 0x000fe20000400000 */
        /* <DEDUP_REMOVED lines=12> */
[----:B------:R-:W-:Y:S03]  /*b840*/  ISETP.NE.AND P0, PT, R165, RZ, PT ;  /* 0x000000ffa500720c */ /* 0x000fe60003f05270 */
        /* <DEDUP_REMOVED lines=18> */
[----:B--2---:R-:W-:Y:S04]  /*b970*/  DEPBAR.LE SB0, 0x1 ;  /* 0x000080400000791a */ /* 0x004fe80000000000 */
.L_x_138:
[----:B------:R-:W-:Y:S05]  /*b980*/  BSYNC.RECONVERGENT B0 ;  /* 0x0000000000007941 */ /* 0x000fea0003800200 */
.L_x_137:
[----:B------:R-:W-:Y:S01]  /*b990*/  BAR.SYNC.DEFER_BLOCKING 0x1, 0x80 ;  /* 0x0042000000007b1d */ /* 0x000fe20000010000 */
[----:B------:R-:W-:Y:S09]  /*b9a0*/  UISETP.NE.AND UP0, UPT, UR50, -0x4, UPT ;  /* 0xfffffffc3200788c */ /* 0x000ff2000bf05270 */
[----:B------:R-:W-:Y:S05]  /*b9b0*/  BRA.U !UP0, `(.L_x_139) ;  /* 0x0000000108247547 */ /* 0x000fea000b800000 */
[----:B------:R-:W-:Y:S01]  /*b9c0*/  ISETP.NE.AND P0, PT, R174, RZ, PT ;  /* 0x000000ffae00720c */ /* 0x000fe20003f05270 */
[----:B------:R-:W-:Y:S01]  /*b9d0*/  IMAD.U32 R0, RZ, RZ, UR51 ;  /* 0x00000033ff007e24 */ /* 0x000fe2000f8e00ff */
[----:B------:R-:W-:Y:S04]  /*b9e0*/  UIADD3 UR51, UPT, UPT, UR51, 0x1, URZ ;  /* 0x0000000133337890 */ /* 0x000fe8000fffe0ff */
[----:B------:R-:W-:Y:S04]  /*b9f0*/  UISETP.NE.AND UP0, UPT, UR51, 0x4, UPT ;  /* 0x000000043300788c */ /* 0x000fe8000bf05270 */
[----:B------:R-:W-:Y:S03]  /*ba00*/  USEL UR51, UR51, URZ, UP0 ;  /* 0x000000ff33337287 */ /* 0x000fe60008000000 */
[----:B------:R-:W-:Y:S05]  /*ba10*/  @P0 LEA R0, R0, UR49, 0x3 ;  /* 0x0000003100000c11 */ /* 0x000fea000f8e18ff */
[----:B------:R-:W-:Y:S05]  /*ba20*/  @P0 VIADD R0, R0, 0x80 ;  /* 0x0000008000000836 */ /* 0x000fea0000000000 */
[----:B------:R-:W-:Y:S04]  /*ba30*/  @P0 PRMT R0, R179, 0x654, R0 ;  /* 0x00000654b3000816 */ /* 0x000fe80000000000 */
[----:B------:R2:W-:Y:S03]  /*ba40*/  @P0 SYNCS.ARRIVE.TRANS64.RED.A1T0 RZ, [R0+URZ], RZ ;  /* 0x000000ff00ff09a7 */ /* 0x0005e600081004ff */
.L_x_139:
[----:B------:R-:W-:Y:S01]  /*ba50*/  ISETP.NE.AND P1, PT, R166, RZ, PT ;  /* 0x000000ffa600720c */ /* 0x000fe20003f25270 */
[----:B--2---:R-:W-:Y:S01]  /*ba60*/  IMAD.IADD R0, R77, 0x1, R152 ;  /* 0x000000014d007824 */ /* 0x004fe200078e0298 */
[----:B------:R-:W-:Y:S01]  /*ba70*/  ISETP.NE.AND P0, PT, R169, 0x2, PT ;  /* 0x00000002a900780c */ /* 0x000fe20003f05270 */
[----:B------:R-:W-:Y:S01]  /*ba80*/  UIADD3 UR50, UPT, UPT, UR50, 0x4, URZ ;  /* 0x0000000432327890 */ /* 0x000fe2000fffe0ff */
[----:B------:R-:W-:Y:S01]  /*ba90*/  LOP3.LUT R79, R79, 0x1, RZ, 0x3c, !PT ;  /* 0x000000014f4f7812 */ /* 0x000fe200078e3cff */
[----:B------:R-:W-:Y:S01]  /*baa0*/  IMAD.IADD R20, R75, 0x1, R150 ;  /* 0x000000014b147824 */ /* 0x000fe200078e0296 */
[----:B------:R-:W-:Y:S02]  /*bab0*/  R2UR UR19, R0 ;  /* 0x00000000001372ca */ /* 0x000fe400000e0000 */
[----:B------:R-:W-:Y:S02]  /*bac0*/  SEL R0, RZ, 0x1, P0 ;  /* 0x00000001ff007807 */ /* 0x000fe40000000000 */
[----:B------:R-:W-:Y:S02]  /*bad0*/  SEL R169, R169, RZ, P0 ;  /* 0x000000ffa9a97207 */ /* 0x000fe40000000000 */
[----:B------:R-:W-:Y:S02]  /*bae0*/  LOP3.LUT R161, R161, R0, RZ, 0x3c, !PT ;  /* 0x00000000a1a17212 */ /* 0x000fe400078e3cff */
[----:B------:R-:W-:Y:S01]  /*baf0*/  @P1 R2UR UR44, R160 ;  /* 0x00000000a02c12ca */ /* 0x000fe200000e0000 */
[----:B------:R-:W-:Y:S03]  /*bb00*/  @!UPT UIADD3 URZ, UPT, UPT, URZ, URZ, URZ ;  /* 0x000000fffffff290 */ /* 0x000fe6000fffe0ff */
[----:B------:R-:W-:Y:S11]  /*bb10*/  @P1 BRA `(.L_x_140) ;  /* 0xffffff9c00fc1947 */ /* 0x000ff6000383ffff */
[----:B------:R-:W-:Y:S01]  /*bb20*/  SYNCS.ARRIVE.TRANS64.A1T0 RZ, [UR49+0x100], RZ ;  /* 0x000100ffffff79a7 */ /* 0x000fe20008100031 */
[----:B------:R-:W-:-:S09]  /*bb30*/  UISETP.NE.AND UP0, UPT, UR48, URZ, UPT ;  /* 0x000000ff3000728c */ /* 0x000fd2000bf05270 */
[----:B------:R-:W-:Y:S05]  /*bb40*/  BRA.U !UP0, `(.L_x_141) ;  /* 0x0000000108487547 */ /* 0x000fea000b800000 */
[----:B------:R-:W2:Y:S02]  /*bb50*/  LDCU.64 UR4, c[0x0][0xc90] ;  /* 0x00019200ff0477ac */ /* 0x000ea40008000a00 */
[----:B--2---:R-:W-:-:S04]  /*bb60*/  UISETP.NE.U32.AND UP0, UPT, UR4, URZ, UPT ;  /* 0x000000ff0400728c */ /* 0x004fc8000bf05070 */
[----:B------:R-:W-:-:S09]  /*bb70*/  UISETP.NE.AND.EX UP0, UPT, UR5, URZ, UPT, UP0 ;  /* 0x000000ff0500728c */ /* 0x000fd2000bf05300 */
[----:B------:R-:W-:Y:S05]  /*bb80*/  BRA.U UP0, `(.L_x_142) ;  /* 0x00000001000c7547 */ /* 0x000fea000b800000 */
[----:B------:R-:W-:-:S13]  /*bb90*/  FSETP.NEU.AND P0, PT, R83, RZ, PT ;  /* 0x000000ff5300720b */ /* 0x000fda0003f0d000 */
[----:B------:R-:W-:Y:S05]  /*bba0*/  @!P0 EXIT ;  /* 0x000000000000894d */ /* 0x000fea0003800000 */
[----:B------:R-:W-:Y:S05]  /*bbb0*/  BRA `(.L_x_141) ;  /* 0x00000000002c7947 */ /* 0x000fea0003800000 */
.L_x_142:
[----:B------:R-:W-:Y:S01]  /*bbc0*/  ISETP.NE.AND P0, PT, R167, RZ, PT ;  /* 0x000000ffa700720c */ /* 0x000fe20003f05270 */
[----:B------:R-:W-:-:S12]  /*bbd0*/  BSSY.RECONVERGENT B0, `(.L_x_141) ;  /* 0x0000009000007945 */ /* 0x000fd80003800200 */
[----:B------:R-:W-:Y:S05]  /*bbe0*/  @P0 BRA `(.L_x_143) ;  /* 0x0000000000140947 */ /* 0x000fea0003800000 */
[----:B------:R-:W2:Y:S02]  /*bbf0*/  LDCU.64 UR4, c[0x0][0xc88] ;  /* 0x00019100ff0477ac */ /* 0x000ea40008000a00 */
[----:B--2---:R-:W-:-:S04]  /*bc00*/  ISETP.NE.U32.AND P0, PT, RZ, UR4, PT ;  /* 0x00000004ff007c0c */ /* 0x004fc8000bf05070 */
[----:B------:R-:W-:-:S13]  /*bc10*/  ISETP.NE.AND.EX P0, PT, RZ, UR5, PT, P0 ;  /* 0x00000005ff007c0c */ /* 0x000fda000bf05300 */
[----:B------:R-:W-:Y:S05]  /*bc20*/  @!P0 EXIT ;  /* 0x000000000000894d */ /* 0x000fea0003800000 */
[----:B------:R-:W-:Y:S05]  /*bc30*/  BRA `(.L_x_144) ;  /* 0x0000000000087947 */ /* 0x000fea0003800000 */
.L_x_143:
[----:B------:R-:W-:-:S13]  /*bc40*/  FSETP.NEU.AND P0, PT, R83, RZ, PT ;  /* 0x000000ff5300720b */ /* 0x000fda0003f0d000 */
[----:B------:R-:W-:Y:S05]  /*bc50*/  @!P0 EXIT ;  /* 0x000000000000894d */ /* 0x000fea0003800000 */
.L_x_144:
[----:B------:R-:W-:Y:S05]  /*bc60*/  BSYNC.RECONVERGENT B0 ;  /* 0x0000000000007941 */ /* 0x000fea0003800200 */
.L_x_141:
[----:B------:R-:W-:Y:S01]  /*bc70*/  ULEA UR4, UR51, UR49, 0x3 ;  /* 0x0000003133047291 */ /* 0x000fe2000f8e18ff */
[----:B------:R-:W-:-:S04]  /*bc80*/  DEPBAR.LE SB0, 0x0 ;  /* 0x000080000000791a */ /* 0x000fc80000000000 */
[----:B------:R-:W-:-:S04]  /*bc90*/  UIADD3 UR4, UPT, UPT, UR4, 0x80, URZ ;  /* 0x0000008004047890 */ /* 0x000fc8000fffe0ff */
[----:B------:R-:W-:-:S09]  /*bca0*/  UPRMT UR4, UR45, 0x654, UR4 ;  /* 0x000006542d047896 */ /* 0x000fd20008000004 */
[----:B------:R-:W-:Y:S01]  /*bcb0*/  SYNCS.ARRIVE.TRANS64.RED.A1T0 RZ, [UR4], RZ ;  /* 0x000000ffffff79a7 */ /* 0x000fe20008100404 */
[----:B------:R-:W-:Y:S05]  /*bcc0*/  EXIT ;  /* 0x000000000000794d */ /* 0x000fea0003800000 */
.L_x_24:
[----:B-1----:R1:W2:Y:S02]  /*bcd0*/  SYNCS.PHASECHK.TRANS64.TRYWAIT P0, [R2+URZ+0xf0], R3 ;  /* 0x0000f003020075a7 */ /* 0x0022a400080011ff */
[----:B--2---:R-:W-:Y:S05]  /*bce0*/  @!P0 NANOSLEEP.SYNCS 0x989680 ;  /* 0x009896800000895d */ /* 0x004fea0003900000 */
[----:B------:R-:W2:Y:S02]  /*bcf0*/  @!P0 SYNCS.PHASECHK.TRANS64 P0, [R2+URZ+0xf0], R3 ;  /* 0x0000f003020085a7 */ /* 0x000ea400080010ff */
[----:B--2---:R-:W-:Y:S05]  /*bd00*/  @!P0 BRA `(.L_x_24) ;  /* 0xfffffffc00f08947 */ /* 0x004fea000383ffff */
[----:B------:R-:W-:Y:S05]  /*bd10*/  BRA `(.L_x_145) ;  /* 0xffffff5c00007947 */ /* 0x000fea000383ffff */
.L_x_27:
[----:B-1----:R-:W-:-:S07]  /*bd20*/  MOV R2, UR41 ;  /* 0x0000002900027c02 */ /* 0x002fce0008000f00 */
.L_x_146:
[----:B-1----:R1:W2:Y:S02]  /*bd30*/  SYNCS.PHASECHK.TRANS64.TRYWAIT P0, [R2+URZ+0x30], R5 ;  /* 0x00003005020075a7 */ /* 0x0022a400080011ff */
[----:B--2---:R-:W-:Y:S05]  /*bd40*/  @!P0 NANOSLEEP.SYNCS 0x989680 ;  /* 0x009896800000895d */ /* 0x004fea0003900000 */
[----:B------:R-:W2:Y:S02]  /*bd50*/  @!P0 SYNCS.PHASECHK.TRANS64 P0, [R2+URZ+0x30], R5 ;  /* 0x00003005020085a7 */ /* 0x000ea400080010ff */
[----:B--2---:R-:W-:Y:S05]  /*bd60*/  @!P0 BRA `(.L_x_146) ;  /* 0xfffffffc00f08947 */ /* 0x004fea000383ffff */
[----:B------:R-:W-:Y:S05]  /*bd70*/  BRA `(.L_x_26) ;  /* 0xffffff5c00487947 */ /* 0x000fea000383ffff */
.L_x_36:
[----:B------:R-:W-:-:S07]  /*bd80*/  MOV R2, UR41 ;  /* 0x0000002900027c02 */ /* 0x000fce0008000f00 */
.L_x_147:
[----:B-1----:R1:W2:Y:S02]  /*bd90*/  SYNCS.PHASECHK.TRANS64.TRYWAIT P0, [R2+URZ+0x30], R5 ;  /* 0x00003005020075a7 */ /* 0x0022a400080011ff */
[----:B--2---:R-:W-:Y:S05]  /*bda0*/  @!P0 NANOSLEEP.SYNCS 0x989680 ;  /* 0x009896800000895d */ /* 0x004fea0003900000 */
[----:B------:R-:W2:Y:S02]  /*bdb0*/  @!P0 SYNCS.PHASECHK.TRANS64 P0, [R2+URZ+0x30], R5 ;  /* 0x00003005020085a7 */ /* 0x000ea400080010ff */
[----:B--2---:R-:W-:Y:S05]  /*bdc0*/  @!P0 BRA `(.L_x_147) ;  /* 0xfffffffc00f08947 */ /* 0x004fea000383ffff */
[----:B------:R-:W-:Y:S05]  /*bdd0*/  BRA `(.L_x_35) ;  /* 0xffffff6000587947 */ /* 0x000fea000383ffff */
.L_x_43:
[----:B-1----:R1:W2:Y:S02]  /*bde0*/  SYNCS.PHASECHK.TRANS64.TRYWAIT P0, [R2+URZ+0xb0], R3 ;  /* 0x0000b003020075a7 */ /* 0x0022a400080011ff */
[----:B--2---:R-:W-:Y:S05]  /*bdf0*/  @!P0 NANOSLEEP.SYNCS 0x989680 ;  /* 0x009896800000895d */ /* 0x004fea0003900000 */
[----:B------:R-:W2:Y:S02]  /*be00*/  @!P0 SYNCS.PHASECHK.TRANS64 P0, [R2+URZ+0xb0], R3 ;  /* 0x0000b003020085a7 */ /* 0x000ea400080010ff */
[----:B--2---:R-:W-:Y:S05]  /*be10*/  @!P0 BRA `(.L_x_43) ;  /* 0xfffffffc00f08947 */ /* 0x004fea000383ffff */
[----:B------:R-:W-:Y:S05]  /*be20*/  BRA `(.L_x_148) ;  /* 0xffffff64004c7947 */ /* 0x000fea000383ffff */
.L_x_47:
[----:B----4-:R-:W-:-:S07]  /*be30*/  MOV R0, UR4 ;  /* 0x0000000400007c02 */ /* 0x010fce0008000f00 */
.L_x_149:
[----:B-1----:R1:W2:Y:S02]  /*be40*/  SYNCS.PHASECHK.TRANS64.TRYWAIT P0, [R0+URZ], R3 ;  /* 0x00000003000075a7 */ /* 0x0022a400080011ff */
[----:B--2---:R-:W-:Y:S05]  /*be50*/  @!P0 NANOSLEEP.SYNCS 0x989680 ;  /* 0x009896800000895d */ /* 0x004fea0003900000 */
[----:B------:R-:W2:Y:S02]  /*be60*/  @!P0 SYNCS.PHASECHK.TRANS64 P0, [R0+URZ], R3 ;  /* 0x00000003000085a7 */ /* 0x000ea400080010ff */
[----:B--2---:R-:W-:Y:S05]  /*be70*/  @!P0 BRA `(.L_x_149) ;  /* 0xfffffffc00f08947 */ /* 0x004fea000383ffff */
[----:B------:R-:W-:Y:S05]  /*be80*/  BRA `(.L_x_150) ;  /* 0xffffff6800c07947 */ /* 0x000fea000383ffff */
.L_x_48:
[----:B----4-:R-:W-:-:S07]  /*be90*/  MOV R0, UR4 ;  /* 0x0000000400007c02 */ /* 0x010fce0008000f00 */
.L_x_151:
[----:B-1----:R1:W2:Y:S02]  /*bea0*/  SYNCS.PHASECHK.TRANS64.TRYWAIT P0, [R0+URZ], R3 ;  /* 0x00000003000075a7 */ /* 0x0022a400080011ff */
[----:B--2---:R-:W-:Y:S05]  /*beb0*/  @!P0 NANOSLEEP.SYNCS 0x989680 ;  /* 0x009896800000895d */ /* 0x004fea0003900000 */
[----:B------:R-:W2:Y:S02]  /*bec0*/  @!P0 SYNCS.PHASECHK.TRANS64 P0, [R0+URZ], R3 ;  /* 0x00000003000085a7 */ /* 0x000ea400080010ff */
[----:B--2---:R-:W-:Y:S05]  /*bed0*/  @!P0 BRA `(.L_x_151) ;  /* 0xfffffffc00f08947 */ /* 0x004fea000383ffff */
[----:B------:R-:W-:Y:S05]  /*bee0*/  BRA `(.L_x_152) ;  /* 0xffffff6800cc7947 */ /* 0x000fea000383ffff */
.L_x_49:
[----:B----4-:R-:W-:-:S07]  /*bef0*/  MOV R0, UR4 ;  /* 0x0000000400007c02 */ /* 0x010fce0008000f00 */
.L_x_153:
[----:B-1----:R1:W2:Y:S02]  /*bf00*/  SYNCS.PHASECHK.TRANS64.TRYWAIT P0, [R0+URZ], R3 ;  /* 0x00000003000075a7 */ /* 0x0022a400080011ff */
[----:B--2---:R-:W-:Y:S05]  /*bf10*/  @!P0 NANOSLEEP.SYNCS 0x989680 ;  /* 0x009896800000895d */ /* 0x004fea0003900000 */
[----:B------:R-:W2:Y:S02]  /*bf20*/  @!P0 SYNCS.PHASECHK.TRANS64 P0, [R0+URZ], R3 ;  /* 0x00000003000085a7 */ /* 0x000ea400080010ff */
[----:B--2---:R-:W-:Y:S05]  /*bf30*/  @!P0 BRA `(.L_x_153) ;  /* 0xfffffffc00f08947 */ /* 0x004fea000383ffff */
[----:B------:R-:W-:Y:S05]  /*bf40*/  BRA `(.L_x_154) ;  /* 0xffffff6800d87947 */ /* 0x000fea000383ffff */
.L_x_50:
[----:B----4-:R-:W-:-:S07]  /*bf50*/  MOV R0, UR4 ;  /* 0x0000000400007c02 */ /* 0x010fce0008000f00 */
.L_x_155:
[----:B-1----:R1:W2:Y:S02]  /*bf60*/  SYNCS.PHASECHK.TRANS64.TRYWAIT P0, [R0+URZ], R3 ;  /* 0x00000003000075a7 */ /* 0x0022a400080011ff */
[----:B--2---:R-:W-:Y:S05]  /*bf70*/  @!P0 NANOSLEEP.SYNCS 0x989680 ;  /* 0x009896800000895d */ /* 0x004fea0003900000 */
[----:B------:R-:W2:Y:S02]  /*bf80*/  @!P0 SYNCS.PHASECHK.TRANS64 P0, [R0+URZ], R3 ;  /* 0x00000003000085a7 */ /* 0x000ea400080010ff */
[----:B--2---:R-:W-:Y:S05]  /*bf90*/  @!P0 BRA `(.L_x_155) ;  /* 0xfffffffc00f08947 */ /* 0x004fea000383ffff */
[----:B------:R-:W-:Y:S05]  /*bfa0*/  BRA `(.L_x_156) ;  /* 0xffffff6800e47947 */ /* 0x000fea000383ffff */
.L_x_51:
[----:B----4-:R-:W-:-:S07]  /*bfb0*/  MOV R0, UR4 ;  /* 0x0000000400007c02 */ /* 0x010fce0008000f00 */
.L_x_157:
[----:B-1----:R1:W2:Y:S02]  /*bfc0*/  SYNCS.PHASECHK.TRANS64.TRYWAIT P0, [R0+URZ], R3 ;  /* 0x00000003000075a7 */ /* 0x0022a400080011ff */
[----:B--2---:R-:W-:Y:S05]  /*bfd0*/  @!P0 NANOSLEEP.SYNCS 0x989680 ;  /* 0x009896800000895d */ /* 0x004fea0003900000 */
[----:B------:R-:W2:Y:S02]  /*bfe0*/  @!P0 SYNCS.PHASECHK.TRANS64 P0, [R0+URZ], R3 ;  /* 0x00000003000085a7 */ /* 0x000ea400080010ff */
[----:B--2---:R-:W-:Y:S05]  /*bff0*/  @!P0 BRA `(.L_x_157) ;  /* 0xfffffffc00f08947 */ /* 0x004fea000383ffff */
[----:B------:R-:W-:Y:S05]  /*c000*/  BRA `(.L_x_158) ;  /* 0xffffff6800f07947 */ /* 0x000fea000383ffff */
.L_x_54:
[----:B-1----:R1:W2:Y:S02]  /*c010*/  SYNCS.PHASECHK.TRANS64.TRYWAIT P0, [R0+URZ+0xe0], R5 ;  /* 0x0000e005000075a7 */ /* 0x0022a400080011ff */
[----:B--2---:R-:W-:Y:S05]  /*c020*/  @!P0 NANOSLEEP.SYNCS 0x989680 ;  /* 0x009896800000895d */ /* 0x004fea0003900000 */
[----:B------:R-:W2:Y:S02]  /*c030*/  @!P0 SYNCS.PHASECHK.TRANS64 P0, [R0+URZ+0xe0], R5 ;  /* 0x0000e005000085a7 */ /* 0x000ea400080010ff */
[----:B--2---:R-:W-:Y:S05]  /*c040*/  @!P0 BRA `(.L_x_54) ;  /* 0xfffffffc00f08947 */ /* 0x004fea000383ffff */
[----:B------:R-:W-:Y:S05]  /*c050*/  BRA `(.L_x_159) ;  /* 0xffffff6c00507947 */ /* 0x000fea000383ffff */
.L_x_55:
[----:B------:R-:W-:-:S07]  /*c060*/  MOV R0, UR5 ;  /* 0x0000000500007c02 */ /* 0x000fce0008000f00 */
.L_x_160:
[----:B-1----:R1:W2:Y:S02]  /*c070*/  SYNCS.PHASECHK.TRANS64.TRYWAIT P0, [R0+URZ+0xc0], R7 ;  /* 0x0000c007000075a7 */ /* 0x0022a400080011ff */
[----:B--2---:R-:W-:Y:S05]  /*c080*/  @!P0 NANOSLEEP.SYNCS 0x989680 ;  /* 0x009896800000895d */ /* 0x004fea0003900000 */
[----:B------:R-:W2:Y:S02]  /*c090*/  @!P0 SYNCS.PHASECHK.TRANS64 P0, [R0+URZ+0xc0], R7 ;  /* 0x0000c007000085a7 */ /* 0x000ea400080010ff */
[----:B--2---:R-:W-:Y:S05]  /*c0a0*/  @!P0 BRA `(.L_x_160) ;  /* 0xfffffffc00f08947 */ /* 0x004fea000383ffff */
[----:B------:R-:W-:Y:S05]  /*c0b0*/  BRA `(.L_x_161) ;  /* 0xffffff6c00607947 */ /* 0x000fea000383ffff */
.L_x_56:
[----:B-1----:R1:W2:Y:S02]  /*c0c0*/  SYNCS.PHASECHK.TRANS64.TRYWAIT P1, [R0+URZ+0xb0], R5 ;  /* 0x0000b005000075a7 */ /* 0x0022a400080211ff */
[----:B--2---:R-:W-:Y:S05]  /*c0d0*/  @!P1 NANOSLEEP.SYNCS 0x989680 ;  /* 0x009896800000995d */ /* 0x004fea0003900000 */
[----:B------:R-:W2:Y:S02]  /*c0e0*/  @!P1 SYNCS.PHASECHK.TRANS64 P1, [R0+URZ+0xb0], R5 ;  /* 0x0000b005000095a7 */ /* 0x000ea400080210ff */
[----:B--2---:R-:W-:Y:S05]  /*c0f0*/  @!P1 BRA `(.L_x_56) ;  /* 0xfffffffc00f09947 */ /* 0x004fea000383ffff */
[----:B------:R-:W-:Y:S05]  /*c100*/  BRA `(.L_x_162) ;  /* 0xffffff6c00907947 */ /* 0x000fea000383ffff */
.L_x_59:
[----:B------:R-:W-:-:S07]  /*c110*/  MOV R0, UR5 ;  /* 0x0000000500007c02 */ /* 0x000fce0008000f00 */
.L_x_163:
[----:B-1----:R1:W2:Y:S02]  /*c120*/  SYNCS.PHASECHK.TRANS64.TRYWAIT P0, [R0+URZ+0xc0], R3 ;  /* 0x0000c003000075a7 */ /* 0x0022a400080011ff */
[----:B--2---:R-:W-:Y:S05]  /*c130*/  @!P0 NANOSLEEP.SYNCS 0x989680 ;  /* 0x009896800000895d */ /* 0x004fea0003900000 */
[----:B------:R-:W2:Y:S02]  /*c140*/  @!P0 SYNCS.PHASECHK.TRANS64 P0, [R0+URZ+0xc0], R3 ;  /* 0x0000c003000085a7 */ /* 0x000ea400080010ff */
[----:B--2---:R-:W-:Y:S05]  /*c150*/  @!P0 BRA `(.L_x_163) ;  /* 0xfffffffc00f08947 */ /* 0x004fea000383ffff */
[----:B------:R-:W-:Y:S05]  /*c160*/  BRA `(.L_x_58) ;  /* 0xffffff6c00e47947 */ /* 0x000fea000383ffff */
.L_x_66:
[----:B-1----:R1:W2:Y:S02]  /*c170*/  SYNCS.PHASECHK.TRANS64.TRYWAIT P0, [R16+URZ+0xb0], R5 ;  /* 0x0000b005100075a7 */ /* 0x0022a400080011ff */
[----:B--2---:R-:W-:Y:S05]  /*c180*/  @!P0 NANOSLEEP.SYNCS 0x989680 ;  /* 0x009896800000895d */ /* 0x004fea0003900000 */
[----:B------:R-:W2:Y:S02]  /*c190*/  @!P0 SYNCS.PHASECHK.TRANS64 P0, [R16+URZ+0xb0], R5 ;  /* 0x0000b005100085a7 */ /* 0x000ea400080010ff */
[----:B--2---:R-:W-:Y:S05]  /*c1a0*/  @!P0 BRA `(.L_x_66) ;  /* 0xfffffffc00f08947 */ /* 0x004fea000383ffff */
[----:B------:R-:W-:Y:S05]  /*c1b0*/  BRA `(.L_x_164) ;  /* 0xffffff7400987947 */ /* 0x000fea000383ffff */
.L_x_69:
[----:B-1----:R1:W2:Y:S02]  /*c1c0*/  SYNCS.PHASECHK.TRANS64.TRYWAIT P1, [R4+URZ], R5 ;  /* 0x00000005040075a7 */ /* 0x0022a400080211ff */
[----:B--2---:R-:W-:Y:S05]  /*c1d0*/  @!P1 NANOSLEEP.SYNCS 0x989680 ;  /* 0x009896800000995d */ /* 0x004fea0003900000 */
[----:B------:R-:W2:Y:S02]  /*c1e0*/  @!P1 SYNCS.PHASECHK.TRANS64 P1, [R4+URZ], R5 ;  /* 0x00000005040095a7 */ /* 0x000ea400080210ff */
[----:B--2---:R-:W-:Y:S05]  /*c1f0*/  @!P1 BRA `(.L_x_69) ;  /* 0xfffffffc00f09947 */ /* 0x004fea000383ffff */
[----:B------:R-:W-:Y:S05]  /*c200*/  BRA `(.L_x_68) ;  /* 0xffffff7400ec7947 */ /* 0x000fea000383ffff */
.L_x_70:
[----:B-1----:R1:W2:Y:S02]  /*c210*/  SYNCS.PHASECHK.TRANS64.TRYWAIT P2, [R3+URZ+0xd8], R20 ;  /* 0x0000d814030075a7 */ /* 0x0022a400080411ff */
[----:B--2---:R-:W-:Y:S05]  /*c220*/  @!P2 NANOSLEEP.SYNCS 0x989680 ;  /* 0x009896800000a95d */ /* 0x004fea0003900000 */
[----:B------:R-:W2:Y:S02]  /*c230*/  @!P2 SYNCS.PHASECHK.TRANS64 P2, [R3+URZ+0xd8], R20 ;  /* 0x0000d8140300a5a7 */ /* 0x000ea400080410ff */
[----:B--2---:R-:W-:Y:S05]  /*c240*/  @!P2 BRA `(.L_x_70) ;  /* 0xfffffffc00f0a947 */ /* 0x004fea000383ffff */
[----:B------:R-:W-:Y:S05]  /*c250*/  BRA `(.L_x_165) ;  /* 0xffffff78006c7947 */ /* 0x000fea000383ffff */
.L_x_73:
[----:B--2---:R2:W4:Y:S02]  /*c260*/  SYNCS.PHASECHK.TRANS64.TRYWAIT P2, [R7+URZ], R4 ;  /* 0x00000004070075a7 */ /* 0x00452400080411ff */
[----:B----4-:R-:W-:Y:S05]  /*c270*/  @!P2 NANOSLEEP.SYNCS 0x989680 ;  /* 0x009896800000a95d */ /* 0x010fea0003900000 */
[----:B------:R-:W4:Y:S02]  /*c280*/  @!P2 SYNCS.PHASECHK.TRANS64 P2, [R7+URZ], R4 ;  /* 0x000000040700a5a7 */ /* 0x000f2400080410ff */
[----:B----4-:R-:W-:Y:S05]  /*c290*/  @!P2 BRA `(.L_x_73) ;  /* 0xfffffffc00f0a947 */ /* 0x010fea000383ffff */
[----:B------:R-:W-:Y:S05]  /*c2a0*/  BRA `(.L_x_72) ;  /* 0xffffff7c002c7947 */ /* 0x000fea000383ffff */
.L_x_76:
[----:B--2---:R2:W4:Y:S02]  /*c2b0*/  SYNCS.PHASECHK.TRANS64.TRYWAIT P0, [R3+URZ+0x100], R2 ;  /* 0x00010002030075a7 */ /* 0x00452400080011ff */
[----:B----4-:R-:W-:Y:S05]  /*c2c0*/  @!P0 NANOSLEEP.SYNCS 0x989680 ;  /* 0x009896800000895d */ /* 0x010fea0003900000 */
[----:B------:R-:W4:Y:S02]  /*c2d0*/  @!P0 SYNCS.PHASECHK.TRANS64 P0, [R3+URZ+0x100], R2 ;  /* 0x00010002030085a7 */ /* 0x000f2400080010ff */
[----:B----4-:R-:W-:Y:S05]  /*c2e0*/  @!P0 BRA `(.L_x_76) ;  /* 0xfffffffc00f08947 */ /* 0x010fea000383ffff */
[----:B------:R-:W-:Y:S05]  /*c2f0*/  BRA `(.L_x_166) ;  /* 0xffffff80007c7947 */ /* 0x000fea000383ffff */
.L_x_81:
[----:B--2---:R2:W4:Y:S02]  /*c300*/  SYNCS.PHASECHK.TRANS64.TRYWAIT P0, [R0+URZ+0xb0], R3 ;  /* 0x0000b003000075a7 */ /* 0x00452400080011ff */
[----:B----4-:R-:W-:Y:S05]  /*c310*/  @!P0 NANOSLEEP.SYNCS 0x989680 ;  /* 0x009896800000895d */ /* 0x010fea0003900000 */
[----:B------:R-:W4:Y:S02]  /*c320*/  @!P0 SYNCS.PHASECHK.TRANS64 P0, [R0+URZ+0xb0], R3 ;  /* 0x0000b003000085a7 */ /* 0x000f2400080010ff */
[----:B----4-:R-:W-:Y:S05]  /*c330*/  @!P0 BRA `(.L_x_81) ;  /* 0xfffffffc00f08947 */ /* 0x010fea000383ffff */
[----:B------:R-:W-:Y:S05]  /*c340*/  BRA `(.L_x_167) ;  /* 0xffffff8400847947 */ /* 0x000fea000383ffff */
.L_x_84:
[----:B------:R-:W-:Y:S07]  /*c350*/  MOV R0, UR4 ;  /* 0x0000000400007c02 */ /* 0x000fee0008000f00 */
.L_x_168:
[----:B-1----:R1:W2:Y:S02]  /*c360*/  SYNCS.PHASECHK.TRANS64.TRYWAIT P0, [R0+URZ+0xa8], R3 ;  /* 0x0000a803000075a7 */ /* 0x0022a400080011ff */
[----:B--2---:R-:W-:Y:S05]  /*c370*/  @!P0 NANOSLEEP.SYNCS 0x989680 ;  /* 0x009896800000895d */ /* 0x004fea0003900000 */
[----:B------:R-:W2:Y:S02]  /*c380*/  @!P0 SYNCS.PHASECHK.TRANS64 P0, [R0+URZ+0xa8], R3 ;  /* 0x0000a803000085a7 */ /* 0x000ea400080010ff */
[----:B--2---:R-:W-:Y:S05]  /*c390*/  @!P0 BRA `(.L_x_168) ;  /* 0xfffffffc00f08947 */ /* 0x004fea000383ffff */
[----:B------:R-:W-:Y:S05]  /*c3a0*/  BRA `(.L_x_83) ;  /* 0xffffff88007c7947 */ /* 0x000fea000383ffff */
.L_x_87:
[----:B------:R-:W-:Y:S07]  /*c3b0*/  MOV R3, UR4 ;  /* 0x0000000400037c02 */ /* 0x000fee0008000f00 */
.L_x_169:
[----:B-1----:R1:W2:Y:S02]  /*c3c0*/  SYNCS.PHASECHK.TRANS64.TRYWAIT P2, [R3+URZ+0x80], R38 ;  /* 0x00008026030075a7 */ /* 0x0022a400080411ff */
[----:B--2---:R-:W-:Y:S05]  /*c3d0*/  @!P2 NANOSLEEP.SYNCS 0x989680 ;  /* 0x009896800000a95d */ /* 0x004fea0003900000 */
[----:B------:R-:W2:Y:S02]  /*c3e0*/  @!P2 SYNCS.PHASECHK.TRANS64 P2, [R3+URZ+0x80], R38 ;  /* 0x000080260300a5a7 */ /* 0x000ea400080410ff */
[----:B--2---:R-:W-:Y:S05]  /*c3f0*/  @!P2 BRA `(.L_x_169) ;  /* 0xfffffffc00f0a947 */ /* 0x004fea000383ffff */
[----:B------:R-:W-:Y:S05]  /*c400*/  BRA `(.L_x_170) ;  /* 0xffffff8800d87947 */ /* 0x000fea000383ffff */
.L_x_88:
[----:B-1----:R-:W-:Y:S07]  /*c410*/  MOV R3, UR4 ;  /* 0x0000000400037c02 */ /* 0x002fee0008000f00 */
.L_x_171:
[----:B-1----:R1:W2:Y:S02]  /*c420*/  SYNCS.PHASECHK.TRANS64.TRYWAIT P0, [R3+URZ+0x88], R38 ;  /* 0x00008826030075a7 */ /* 0x0022a400080011ff */
[----:B--2---:R-:W-:Y:S05]  /*c430*/  @!P0 NANOSLEEP.SYNCS 0x989680 ;  /* 0x009896800000895d */ /* 0x004fea0003900000 */
[----:B------:R-:W2:Y:S02]  /*c440*/  @!P0 SYNCS.PHASECHK.TRANS64 P0, [R3+URZ+0x88], R38 ;  /* 0x00008826030085a7 */ /* 0x000ea400080010ff */
[----:B--2---:R-:W-:Y:S05]  /*c450*/  @!P0 BRA `(.L_x_171) ;  /* 0xfffffffc00f08947 */ /* 0x004fea000383ffff */
[----:B------:R-:W-:Y:S05]  /*c460*/  BRA `(.L_x_172) ;  /* 0xffffff8c00247947 */ /* 0x000fea000383ffff */
.L_x_89:
[----:B-1----:R-:W-:Y:S07]  /*c470*/  MOV R3, UR4 ;  /* 0x0000000400037c02 */ /* 0x002fee0008000f00 */
.L_x_173:
[----:B-1----:R1:W2:Y:S02]  /*c480*/  SYNCS.PHASECHK.TRANS64.TRYWAIT P0, [R3+URZ+0x90], R38 ;  /* 0x00009026030075a7 */ /* 0x0022a400080011ff */
[----:B--2---:R-:W-:Y:S05]  /*c490*/  @!P0 NANOSLEEP.SYNCS 0x989680 ;  /* 0x009896800000895d */ /* 0x004fea0003900000 */
[----:B------:R-:W2:Y:S02]  /*c4a0*/  @!P0 SYNCS.PHASECHK.TRANS64 P0, [R3+URZ+0x90], R38 ;  /* 0x00009026030085a7 */ /* 0x000ea400080010ff */
[----:B--2---:R-:W-:Y:S05]  /*c4b0*/  @!P0 BRA `(.L_x_173) ;  /* 0xfffffffc00f08947 */ /* 0x004fea000383ffff */
[----:B------:R-:W-:Y:S05]  /*c4c0*/  BRA `(.L_x_174) ;  /* 0xffffff8c006c7947 */ /* 0x000fea000383ffff */
.L_x_90:
[----:B-1----:R-:W-:Y:S07]  /*c4d0*/  MOV R3, UR4 ;  /* 0x0000000400037c02 */ /* 0x002fee0008000f00 */
.L_x_175:
[----:B-1----:R1:W2:Y:S02]  /*c4e0*/  SYNCS.PHASECHK.TRANS64.TRYWAIT P0, [R3+URZ+0x98], R38 ;  /* 0x00009826030075a7 */ /* 0x0022a400080011ff */
[----:B--2---:R-:W-:Y:S05]  /*c4f0*/  @!P0 NANOSLEEP.SYNCS 0x989680 ;  /* 0x009896800000895d */ /* 0x004fea0003900000 */
[----:B------:R-:W2:Y:S02]  /*c500*/  @!P0 SYNCS.PHASECHK.TRANS64 P0, [R3+URZ+0x98], R38 ;  /* 0x00009826030085a7 */ /* 0x000ea400080010ff */
[----:B--2---:R-:W-:Y:S05]  /*c510*/  @!P0 BRA `(.L_x_175) ;  /* 0xfffffffc00f08947 */ /* 0x004fea000383ffff */
[----:B------:R-:W-:Y:S05]  /*c520*/  BRA `(.L_x_176) ;  /* 0xffffff8c00b47947 */ /* 0x000fea000383ffff */
.L_x_92:
[----:B------:R-:W-:-:S07]  /*c530*/  MOV R0, UR4 ;  /* 0x0000000400007c02 */ /* 0x000fce0008000f00 */
.L_x_177:
[----:B-1----:R1:W2:Y:S02]  /*c540*/  SYNCS.PHASECHK.TRANS64.TRYWAIT P0, [R0+URZ+0x80], R3 ;  /* 0x00008003000075a7 */ /* 0x0022a400080011ff */
[----:B--2---:R-:W-:Y:S05]  /*c550*/  @!P0 NANOSLEEP.SYNCS 0x989680 ;  /* 0x009896800000895d */ /* 0x004fea0003900000 */
[----:B------:R-:W2:Y:S02]  /*c560*/  @!P0 SYNCS.PHASECHK.TRANS64 P0, [R0+URZ+0x80], R3 ;  /* 0x00008003000085a7 */ /* 0x000ea400080010ff */
[----:B--2---:R-:W-:Y:S05]  /*c570*/  @!P0 BRA `(.L_x_177) ;  /* 0xfffffffc00f08947 */ /* 0x004fea000383ffff */
[----:B------:R-:W-:Y:S05]  /*c580*/  BRA `(.L_x_178) ;  /* 0xffffff9000807947 */ /* 0x000fea000383ffff */
.L_x_93:
[----:B-1----:R-:W-:-:S07]  /*c590*/  MOV R0, UR4 ;  /* 0x0000000400007c02 */ /* 0x002fce0008000f00 */
.L_x_179:
[----:B-1----:R1:W2:Y:S02]  /*c5a0*/  SYNCS.PHASECHK.TRANS64.TRYWAIT P0, [R0+URZ+0x88], R3 ;  /* 0x00008803000075a7 */ /* 0x0022a400080011ff */
[----:B--2---:R-:W-:Y:S05]  /*c5b0*/  @!P0 NANOSLEEP.SYNCS 0x989680 ;  /* 0x009896800000895d */ /* 0x004fea0003900000 */
[----:B------:R-:W2:Y:S02]  /*c5c0*/  @!P0 SYNCS.PHASECHK.TRANS64 P0, [R0+URZ+0x88], R3 ;  /* 0x00008803000085a7 */ /* 0x000ea400080010ff */
[----:B--2---:R-:W-:Y:S05]  /*c5d0*/  @!P0 BRA `(.L_x_179) ;  /* 0xfffffffc00f08947 */ /* 0x004fea000383ffff */
[----:B------:R-:W-:Y:S05]  /*c5e0*/  BRA `(.L_x_180) ;  /* 0xffffff9000707947 */ /* 0x000fea000383ffff */
.L_x_94:
[----:B-1----:R-:W-:-:S07]  /*c5f0*/  MOV R0, UR4 ;  /* 0x0000000400007c02 */ /* 0x002fce0008000f00 */
.L_x_181:
[----:B-1----:R1:W2:Y:S02]  /*c600*/  SYNCS.PHASECHK.TRANS64.TRYWAIT P0, [R0+URZ+0x90], R3 ;  /* 0x00009003000075a7 */ /* 0x0022a400080011ff */
[----:B--2---:R-:W-:Y:S05]  /*c610*/  @!P0 NANOSLEEP.SYNCS 0x989680 ;  /* 0x009896800000895d */ /* 0x004fea0003900000 */
[----:B------:R-:W2:Y:S02]  /*c620*/  @!P0 SYNCS.PHASECHK.TRANS64 P0, [R0+URZ+0x90], R3 ;  /* 0x00009003000085a7 */ /* 0x000ea400080010ff */
[----:B--2---:R-:W-:Y:S05]  /*c630*/  @!P0 BRA `(.L_x_181) ;  /* 0xfffffffc00f08947 */ /* 0x004fea000383ffff */
[----:B------:R-:W-:Y:S05]  /*c640*/  BRA `(.L_x_182) ;  /* 0xffffff9000607947 */ /* 0x000fea000383ffff */
.L_x_96:
[----:B--2---:R2:W3:Y:S02]  /*c650*/  SYNCS.PHASECHK.TRANS64.TRYWAIT P0, [R0+URZ+0xb0], R3 ;  /* 0x0000b003000075a7 */ /* 0x0044e400080011ff */
[----:B---3--:R-:W-:Y:S05]  /*c660*/  @!P0 NANOSLEEP.SYNCS 0x989680 ;  /* 0x009896800000895d */ /* 0x008fea0003900000 */
[----:B------:R-:W3:Y:S02]  /*c670*/  @!P0 SYNCS.PHASECHK.TRANS64 P0, [R0+URZ+0xb0], R3 ;  /* 0x0000b003000085a7 */ /* 0x000ee400080010ff */
[----:B---3--:R-:W-:Y:S05]  /*c680*/  @!P0 BRA `(.L_x_96) ;  /* 0xfffffffc00f08947 */ /* 0x008fea000383ffff */
[----:B------:R-:W-:Y:S05]  /*c690*/  BRA `(.L_x_183) ;  /* 0xffffff9400307947 */ /* 0x000fea000383ffff */
.L_x_107:
[----:B-1----:R-:W-:Y:S04]  /*c6a0*/  MOV R0, UR49 ;  /* 0x0000003100007c02 */ /* 0x002fe80008000f00 */
[----:B------:R1:W3:Y:S03]  /*c6b0*/  SYNCS.PHASECHK.TRANS64.TRYWAIT P0, [R0+URZ+0x60], R5 ;  /* 0x00006005000075a7 */ /* 0x0002e600080011ff */
[----:B---3--:R-:W-:Y:S05]  /*c6c0*/  @!P0 NANOSLEEP.SYNCS 0x989680 ;  /* 0x009896800000895d */ /* 0x008fea0003900000 */
[----:B------:R-:W3:Y:S02]  /*c6d0*/  @!P0 SYNCS.PHASECHK.TRANS64 P0, [R0+URZ+0x60], R5 ;  /* 0x00006005000085a7 */ /* 0x000ee400080010ff */
[----:B---3--:R-:W-:Y:S05]  /*c6e0*/  @!P0 BRA `(.L_x_107) ;  /* 0xfffffffc00ec8947 */ /* 0x008fea000383ffff */
[----:B------:R-:W-:Y:S05]  /*c6f0*/  BRA `(.L_x_106) ;  /* 0xffffffa000ac7947 */ /* 0x000fea000383ffff */
.L_x_109:
[----:B-1----:R-:W-:Y:S04]  /*c700*/  MOV R0, UR49 ;  /* 0x0000003100007c02 */ /* 0x002fe80008000f00 */
[----:B------:R1:W4:Y:S03]  /*c710*/  SYNCS.PHASECHK.TRANS64.TRYWAIT P1, [R0+URZ+0xd0], R3 ;  /* 0x0000d003000075a7 */ /* 0x00032600080211ff */
[----:B----4-:R-:W-:Y:S05]  /*c720*/  @!P1 NANOSLEEP.SYNCS 0x989680 ;  /* 0x009896800000995d */ /* 0x010fea0003900000 */
[----:B------:R-:W4:Y:S02]  /*c730*/  @!P1 SYNCS.PHASECHK.TRANS64 P1, [R0+URZ+0xd0], R3 ;  /* 0x0000d003000095a7 */ /* 0x000f2400080210ff */
[----:B----4-:R-:W-:Y:S05]  /*c740*/  @!P1 BRA `(.L_x_109) ;  /* 0xfffffffc00ec9947 */ /* 0x010fea000383ffff */
[----:B------:R-:W-:Y:S05]  /*c750*/  BRA `(.L_x_108) ;  /* 0xffffffa000e47947 */ /* 0x000fea000383ffff */
.L_x_118:
[----:B--2---:R2:W4:Y:S02]  /*c760*/  SYNCS.PHASECHK.TRANS64.TRYWAIT P0, [R3+URZ+0x60], R0 ;  /* 0x00006000030075a7 */ /* 0x00452400080011ff */
[----:B----4-:R-:W-:Y:S05]  /*c770*/  @!P0 NANOSLEEP.SYNCS 0x989680 ;  /* 0x009896800000895d */ /* 0x010fea0003900000 */
[----:B------:R-:W4:Y:S02]  /*c780*/  @!P0 SYNCS.PHASECHK.TRANS64 P0, [R3+URZ+0x60], R0 ;  /* 0x00006000030085a7 */ /* 0x000f2400080010ff */
[----:B----4-:R-:W-:Y:S05]  /*c790*/  @!P0 BRA `(.L_x_118) ;  /* 0xfffffffc00f08947 */ /* 0x010fea000383ffff */
[----:B------:R-:W-:Y:S05]  /*c7a0*/  BRA `(.L_x_117) ;  /* 0xffffffb400b47947 */ /* 0x000fea000383ffff */
.L_x_126:
[----:B-1----:R1:W4:Y:S02]  /*c7b0*/  SYNCS.PHASECHK.TRANS64.TRYWAIT P0, [R3+URZ+0x60], R6 ;  /* 0x00006006030075a7 */ /* 0x00232400080011ff */
[----:B----4-:R-:W-:Y:S05]  /*c7c0*/  @!P0 NANOSLEEP.SYNCS 0x989680 ;  /* 0x009896800000895d */ /* 0x010fea0003900000 */
[----:B------:R-:W4:Y:S02]  /*c7d0*/  @!P0 SYNCS.PHASECHK.TRANS64 P0, [R3+URZ+0x60], R6 ;  /* 0x00006006030085a7 */ /* 0x000f2400080010ff */
[----:B----4-:R-:W-:Y:S05]  /*c7e0*/  @!P0 BRA `(.L_x_126) ;  /* 0xfffffffc00f08947 */ /* 0x010fea000383ffff */
[----:B------:R-:W-:Y:S05]  /*c7f0*/  BRA `(.L_x_125) ;  /* 0xffffffc800b87947 */ /* 0x000fea000383ffff */
.L_x_134:
[----:B-1----:R1:W2:Y:S02]  /*c800*/  SYNCS.PHASECHK.TRANS64.TRYWAIT P0, [R3+URZ+0x60], R0 ;  /* 0x00006000030075a7 */ /* 0x0022a400080011ff */
[----:B--2---:R-:W-:Y:S05]  /*c810*/  @!P0 NANOSLEEP.SYNCS 0x989680 ;  /* 0x009896800000895d */ /* 0x004fea0003900000 */
[----:B------:R-:W2:Y:S02]  /*c820*/  @!P0 SYNCS.PHASECHK.TRANS64 P0, [R3+URZ+0x60], R0 ;  /* 0x00006000030085a7 */ /* 0x000ea400080010ff */
[----:B--2---:R-:W-:Y:S05]  /*c830*/  @!P0 BRA `(.L_x_134) ;  /* 0xfffffffc00f08947 */ /* 0x004fea000383ffff */
[----:B------:R-:W-:Y:S05]  /*c840*/  BRA `(.L_x_133) ;  /* 0xffffffdc00b47947 */ /* 0x000fea000383ffff */
        .weak           $__internal_0_$__cuda_sm10x_tcgen05_guardrail_trap_col_being_dealloced_not_returned_by_alloc
        .type           $__internal_0_$__cuda_sm10x_tcgen05_guardrail_trap_col_being_dealloced_not_returned_by_alloc,@function
        .size           $__internal_0_$__cuda_sm10x_tcgen05_guardrail_trap_col_being_dealloced_not_returned_by_alloc,($__internal_1_$__cuda_sm10x_tcgen05_guardrail_trap_phase_invalid_during_alloc - $__internal_0_$__cuda_sm10x_tcgen05_guardrail_trap_col_being_dealloced_not_returned_by_alloc)
$__internal_0_$__cuda_sm10x_tcgen05_guardrail_trap_col_being_dealloced_not_returned_by_alloc:
[----:B------:R-:W-:Y:S05]  /*c850*/  BPT.TRAP 0x1 ;  /* 0x000000040000795c */ /* 0x000fea0000300000 */
[----:B------:R-:W-:-:S04]  /*c860*/  HFMA2 R3, -RZ, RZ, 0, 0 ;  /* 0x00000000ff037431 */ /* 0x000fc800000001ff */
[----:B------:R-:W-:Y:S05]  /*c870*/  RET.REL.NODEC R2 `(_ZN7cutlass13device_kernelINS_4gemm6kernel13GemmUniversalIN4cute5tupleIJiiiiEEENS1_10collective13CollectiveMmaINS1_46MainloopSm100TmaUmmaWarpSpecializedBlockScaledILi6ELi2ELi1ENS5_IJNS4_1CILi1EEENSA_ILi2EEESB_EEEEENS5_IJNSA_ILi128EEENSA_ILi256EEESF_EEENS5_IJNS_12float_e2m1_tENS_13float_ue8m0_tEEEENS5_IJNS5_IJlSB_lEEENS4_6LayoutINS5_IJNS5_IJNS5_IJNSA_ILi32EEENSA_ILi4EEEEEEiEEESQ_NS5_IJSB_iEEEEEENS5_IJNS5_IJNS5_IJNSA_ILi16EEESO_EEEiEEENS5_IJNS5_IJNSA_ILi0EEESB_EEENSA_ILi512EEEEEENS5_IJSW_iEEEEEEEEEEESK_S13_NS4_8TiledMMAINS4_8MMA_AtomIJNS4_17SM100_MMA_MXF4_SSISI_SI_fSJ_Li128ELi256ELi32ELNS4_4UMMA5MajorE0ELS18_0ELNS17_7ScaleInE0ELS19_0EEEEEENSM_INS5_IJSB_SB_SB_EEENS5_IJSW_SW_SW_EEEEENS5_IJNS4_10UnderscoreES1F_S1F_EEEEENS5_IJNS4_23SM90_TMA_LOAD_MULTICASTES1I_EEENS5_IJNS4_14ComposedLayoutINS4_7SwizzleILi2ELi4ELi3EEENS4_18smem_ptr_flag_bitsILi4EEENSM_INS5_IJNSA_ILi8EEESF_EEENS5_IJSF_SB_EEEEEEENSM_INS5_IJNS5_IJNS5_IJSP_SB_EEENS5_IJSN_SC_EEEEEESB_NS5_IJSC_SB_EEEEEENS5_IJNS5_IJNS5_IJSU_SY_EEESX_EEESW_NS5_IJSC_SY_EEEEEEEEEEEvNS4_8identityENS5_IJNS4_13SM90_TMA_LOADES26_EEENS5_IJS1T_NSM_INS5_IJNS5_IJNS5_IJSP_SC_EEES1V_EEESB_S1X_EEENS5_IJS20_SW_NS5_IJSC_NSA_ILi1024EEEEEEEEEEEEEEvS25_EENS_8epilogue10collective18CollectiveEpilogueINS2H_23Sm100TmaWarpSpecializedILi4ELi2ELi64ELb1ELb0EEEJSH_NS5_IJNSM_ISF_SB_EENSM_INSA_ILi64EEESB_EEEEENS_10bfloat16_tESL_S2Q_SL_NS2H_6fusion15FusionCallbacksIS2L_NS2R_17LinearCombinationIS2Q_fS2Q_fLNS_15FloatRoundStyleE2EEESH_S2P_JEEENS4_5SM1004TMEM4LOAD26SM100_TMEM_LOAD_32dp32b64xES26_NS1K_INS1L_ILi3ELi4ELi3EEENS1N_ILi16EEENSM_INS5_IJS1P_S2N_EEENS5_IJS2N_SB_EEEEEEENS4_39AutoVectorizingCopyWithAssumedAlignmentILi128EEENS4_14SM90_TMA_STOREES36_S38_S38_EEEvvEEEEvNT_6ParamsE) ;  /* 0xffffff3402e07950 */ /* 0x000fea0003c3ffff */
        .weak           $__internal_1_$__cuda_sm10x_tcgen05_guardrail_trap_phase_invalid_during_alloc
        .type           $__internal_1_$__cuda_sm10x_tcgen05_guardrail_trap_phase_invalid_during_alloc,@function
        .size           $__internal_1_$__cuda_sm10x_tcgen05_guardrail_trap_phase_invalid_during_alloc,($__internal_2_$__cuda_sm10x_tcgen05_guardrail_trap_unallocated_columns_being_dealloced - $__internal_1_$__cuda_sm10x_tcgen05_guardrail_trap_phase_invalid_during_alloc)
$__internal_1_$__cuda_sm10x_tcgen05_guardrail_trap_phase_invalid_during_alloc:
[----:B------:R-:W-:Y:S05]  /*c880*/  BPT.TRAP 0x1 ;  /* 0x000000040000795c */ /* 0x000fea0000300000 */
[----:B------:R-:W-:-:S04]  /*c890*/  MOV R3, 0x0 ;  /* 0x0000000000037802 */ /* 0x000fc80000000f00 */
[----:B------:R-:W-:Y:S05]  /*c8a0*/  RET.REL.NODEC R2 `(_ZN7cutlass13device_kernelINS_4gemm6kernel13GemmUniversalIN4cute5tupleIJiiiiEEENS1_10collective13CollectiveMmaINS1_46MainloopSm100TmaUmmaWarpSpecializedBlockScaledILi6ELi2ELi1ENS5_IJNS4_1CILi1EEENSA_ILi2EEESB_EEEEENS5_IJNSA_ILi128EEENSA_ILi256EEESF_EEENS5_IJNS_12float_e2m1_tENS_13float_ue8m0_tEEEENS5_IJNS5_IJlSB_lEEENS4_6LayoutINS5_IJNS5_IJNS5_IJNSA_ILi32EEENSA_ILi4EEEEEEiEEESQ_NS5_IJSB_iEEEEEENS5_IJNS5_IJNS5_IJNSA_ILi16EEESO_EEEiEEENS5_IJNS5_IJNSA_ILi0EEESB_EEENSA_ILi512EEEEEENS5_IJSW_iEEEEEEEEEEESK_S13_NS4_8TiledMMAINS4_8MMA_AtomIJNS4_17SM100_MMA_MXF4_SSISI_SI_fSJ_Li128ELi256ELi32ELNS4_4UMMA5MajorE0ELS18_0ELNS17_7ScaleInE0ELS19_0EEEEEENSM_INS5_IJSB_SB_SB_EEENS5_IJSW_SW_SW_EEEEENS5_IJNS4_10UnderscoreES1F_S1F_EEEEENS5_IJNS4_23SM90_TMA_LOAD_MULTICASTES1I_EEENS5_IJNS4_14ComposedLayoutINS4_7SwizzleILi2ELi4ELi3EEENS4_18smem_ptr_flag_bitsILi4EEENSM_INS5_IJNSA_ILi8EEESF_EEENS5_IJSF_SB_EEEEEEENSM_INS5_IJNS5_IJNS5_IJSP_SB_EEENS5_IJSN_SC_EEEEEESB_NS5_IJSC_SB_EEEEEENS5_IJNS5_IJNS5_IJSU_SY_EEESX_EEESW_NS5_IJSC_SY_EEEEEEEEEEEvNS4_8identityENS5_IJNS4_13SM90_TMA_LOADES26_EEENS5_IJS1T_NSM_INS5_IJNS5_IJNS5_IJSP_SC_EEES1V_EEESB_S1X_EEENS5_IJS20_SW_NS5_IJSC_NSA_ILi1024EEEEEEEEEEEEEEvS25_EENS_8epilogue10collective18CollectiveEpilogueINS2H_23Sm100TmaWarpSpecializedILi4ELi2ELi64ELb1ELb0EEEJSH_NS5_IJNSM_ISF_SB_EENSM_INSA_ILi64EEESB_EEEEENS_10bfloat16_tESL_S2Q_SL_NS2H_6fusion15FusionCallbacksIS2L_NS2R_17LinearCombinationIS2Q_fS2Q_fLNS_15FloatRoundStyleE2EEESH_S2P_JEEENS4_5SM1004TMEM4LOAD26SM100_TMEM_LOAD_32dp32b64xES26_NS1K_INS1L_ILi3ELi4ELi3EEENS1N_ILi16EEENSM_INS5_IJS1P_S2N_EEENS5_IJS2N_SB_EEEEEEENS4_39AutoVectorizingCopyWithAssumedAlignmentILi128EEENS4_14SM90_TMA_STOREES36_S38_S38_EEEvvEEEEvNT_6ParamsE) ;  /* 0xffffff3402d47950 */ /* 0x000fea0003c3ffff */
        .weak           $__internal_2_$__cuda_sm10x_tcgen05_guardrail_trap_unallocated_columns_being_dealloced
        .type           $__internal_2_$__cuda_sm10x_tcgen05_guardrail_trap_unallocated_columns_being_dealloced,@function
        .size           $__internal_2_$__cuda_sm10x_tcgen05_guardrail_trap_unallocated_columns_being_dealloced,(.L_x_185 - $__internal_2_$__cuda_sm10x_tcgen05_guardrail_trap_unallocated_columns_being_dealloced)
$__internal_2_$__cuda_sm10x_tcgen05_guardrail_trap_unallocated_columns_being_dealloced:
[----:B------:R-:W-:Y:S05]  /*c8b0*/  BPT.TRAP 0x1 ;  /* 0x000000040000795c */ /* 0x000fea0000300000 */
[----:B------:R-:W-:-:S04]  /*c8c0*/  HFMA2 R3, -RZ, RZ, 0, 0 ;  /* 0x00000000ff037431 */ /* 0x000fc800000001ff */
[----:B------:R-:W-:Y:S05]  /*c8d0*/  RET.REL.NODEC R2 `(_ZN7cutlass13device_kernelINS_4gemm6kernel13GemmUniversalIN4cute5tupleIJiiiiEEENS1_10collective13CollectiveMmaINS1_46MainloopSm100TmaUmmaWarpSpecializedBlockScaledILi6ELi2ELi1ENS5_IJNS4_1CILi1EEENSA_ILi2EEESB_EEEEENS5_IJNSA_ILi128EEENSA_ILi256EEESF_EEENS5_IJNS_12float_e2m1_tENS_13float_ue8m0_tEEEENS5_IJNS5_IJlSB_lEEENS4_6LayoutINS5_IJNS5_IJNS5_IJNSA_ILi32EEENSA_ILi4EEEEEEiEEESQ_NS5_IJSB_iEEEEEENS5_IJNS5_IJNS5_IJNSA_ILi16EEESO_EEEiEEENS5_IJNS5_IJNSA_ILi0EEESB_EEENSA_ILi512EEEEEENS5_IJSW_iEEEEEEEEEEESK_S13_NS4_8TiledMMAINS4_8MMA_AtomIJNS4_17SM100_MMA_MXF4_SSISI_SI_fSJ_Li128ELi256ELi32ELNS4_4UMMA5MajorE0ELS18_0ELNS17_7ScaleInE0ELS19_0EEEEEENSM_INS5_IJSB_SB_SB_EEENS5_IJSW_SW_SW_EEEEENS5_IJNS4_10UnderscoreES1F_S1F_EEEEENS5_IJNS4_23SM90_TMA_LOAD_MULTICASTES1I_EEENS5_IJNS4_14ComposedLayoutINS4_7SwizzleILi2ELi4ELi3EEENS4_18smem_ptr_flag_bitsILi4EEENSM_INS5_IJNSA_ILi8EEESF_EEENS5_IJSF_SB_EEEEEEENSM_INS5_IJNS5_IJNS5_IJSP_SB_EEENS5_IJSN_SC_EEEEEESB_NS5_IJSC_SB_EEEEEENS5_IJNS5_IJNS5_IJSU_SY_EEESX_EEESW_NS5_IJSC_SY_EEEEEEEEEEEvNS4_8identityENS5_IJNS4_13SM90_TMA_LOADES26_EEENS5_IJS1T_NSM_INS5_IJNS5_IJNS5_IJSP_SC_EEES1V_EEESB_S1X_EEENS5_IJS20_SW_NS5_IJSC_NSA_ILi1024EEEEEEEEEEEEEEvS25_EENS_8epilogue10collective18CollectiveEpilogueINS2H_23Sm100TmaWarpSpecializedILi4ELi2ELi64ELb1ELb0EEEJSH_NS5_IJNSM_ISF_SB_EENSM_INSA_ILi64EEESB_EEEEENS_10bfloat16_tESL_S2Q_SL_NS2H_6fusion15FusionCallbacksIS2L_NS2R_17LinearCombinationIS2Q_fS2Q_fLNS_15FloatRoundStyleE2EEESH_S2P_JEEENS4_5SM1004TMEM4LOAD26SM100_TMEM_LOAD_32dp32b64xES26_NS1K_INS1L_ILi3ELi4ELi3EEENS1N_ILi16EEENSM_INS5_IJS1P_S2N_EEENS5_IJS2N_SB_EEEEEEENS4_39AutoVectorizingCopyWithAssumedAlignmentILi128EEENS4_14SM90_TMA_STOREES36_S38_S38_EEEvvEEEEvNT_6ParamsE) ;  /* 0xffffff3402c87950 */ /* 0x000fea0003c3ffff */
.L_x_184:
[----:B------:R-:W-:-:S00]  /*c8e0*/  BRA `(.L_x_184) ;  /* 0xfffffffc00fc7947 */ /* 0x000fc0000383ffff */
[----:B------:R-:W-:-:S00]  /*c8f0*/  NOP ;  /* 0x0000000000007918 */ /* 0x000fc00000000000 */
        /* <DEDUP_REMOVED lines=8> */
.L_x_185:


//--------------------- .nv.global.init           --------------------------
	.section	.nv.global.init,"aw",@progbits
.nv.global.init:
	.type		$str$29,@object
	.size		$str$29,($str$30 - $str$29)
$str$29:
        /*0000*/ 	.byte	0x28, 0x61, 0x64, 0x64, 0x72, 0x65, 0x73, 0x73, 0x20, 0x26, 0x20, 0x6d, 0x61, 0x73, 0x6b, 0x29
        /*0010*/ 	.byte	0x20, 0x3d, 0x3d, 0x20, 0x30, 0x00
	.type		$str$30,@object
	.size		$str$30,($str$26 - $str$30)
$str$30:
        /*0016*/ 	.byte	0x2f, 0x74, 0x6d, 0x70, 0x2f, 0x63, 0x75, 0x74, 0x6c, 0x61, 0x73, 0x73, 0x5f, 0x73, 0x77, 0x65
        /*0026*/ 	.byte	0x65, 0x70, 0x5f, 0x73, 0x72, 0x63, 0x2f, 0x69, 0x6e, 0x63, 0x6c, 0x75, 0x64, 0x65, 0x2f, 0x63
        /*0036*/ 	.byte	0x75, 0x74, 0x65, 0x2f, 0x70, 0x6f, 0x69, 0x6e, 0x74, 0x65, 0x72, 0x5f, 0x66, 0x6c, 0x61, 0x67
        /*0046*/ 	.byte	0x67, 0x65, 0x64, 0x2e, 0x68, 0x70, 0x70, 0x00
	.type		$str$26,@object
	.size		$str$26,($str$25 - $str$26)
$str$26:
        /*004e*/ 	.byte	0x2f, 0x74, 0x6d, 0x70, 0x2f, 0x63, 0x75, 0x74, 0x6c, 0x61, 0x73, 0x73, 0x5f, 0x73, 0x77, 0x65
        /*005e*/ 	.byte	0x65, 0x70, 0x5f, 0x73, 0x72, 0x63, 0x2f, 0x69, 0x6e, 0x63, 0x6c, 0x75, 0x64, 0x65, 0x2f, 0x63
        /*006e*/ 	.byte	0x75, 0x74, 0x65, 0x2f, 0x61, 0x74, 0x6f, 0x6d, 0x2f, 0x63, 0x6f, 0x70, 0x79, 0x5f, 0x74, 0x72
        /*007e*/ 	.byte	0x61, 0x69, 0x74, 0x73, 0x5f, 0x73, 0x6d, 0x31, 0x30, 0x30, 0x2e, 0x68, 0x70, 0x70, 0x00
	.type		$str$25,@object
	.size		$str$25,(__unnamed_1 - $str$25)
$str$25:
        /*008d*/ 	.byte	0x28, 0x28, 0x75, 0x69, 0x6e, 0x74, 0x33, 0x32, 0x5f, 0x74, 0x28, 0x74, 0x68, 0x72, 0x65, 0x61
        /*009d*/ 	.byte	0x64, 0x49, 0x64, 0x78, 0x2e, 0x78, 0x29, 0x20, 0x2f, 0x20, 0x33, 0x32, 0x29, 0x20, 0x25, 0x20
        /*00ad*/ 	.byte	0x34, 0x29, 0x20, 0x3d, 0x3d, 0x20, 0x28, 0x28, 0x28, 0x74, 0x6d, 0x65, 0x6d, 0x5f, 0x61, 0x64
        /*00bd*/ 	.byte	0x64, 0x72, 0x20, 0x3e, 0x3e, 0x20, 0x31, 0x36, 0x29, 0x20, 0x2f, 0x20, 0x33, 0x32, 0x29, 0x20
        /*00cd*/ 	.byte	0x25, 0x20, 0x34, 0x29, 0x00
	.type		__unnamed_1,@object
	.size		__unnamed_1,(__unnamed_2 - __unnamed_1)
__unnamed_1:
        /*00d2*/ 	.byte	0x61, 0x75, 0x74, 0x6f, 0x20, 0x63, 0x75, 0x74, 0x65, 0x3a, 0x3a, 0x61, 0x73, 0x5f, 0x70, 0x6f
        /* <DEDUP_REMOVED lines=24> */
        /*0262*/ 	.byte	0x38, 0x31, 0x39, 0x32, 0x3e, 0x3e, 0x3e, 0x3e, 0x5d, 0x00
	.type		__unnamed_2,@object
	.size		__unnamed_2,(.L_2 - __unnamed_2)
__unnamed_2:
        /* <DEDUP_REMOVED lines=43> */
        /*051c*/ 	.byte	0x74, 0x65, 0x3a, 0x3a, 0x43, 0x3c, 0x30, 0x3e, 0x3e, 0x3e, 0x3e, 0x5d, 0x00
.L_2:


//--------------------- .nv.shared._ZN7cutlass13device_kernelINS_4gemm6kernel13GemmUniversalIN4cute5tupleIJiiiiEEENS1_10collective13CollectiveMmaINS1_46MainloopSm100TmaUmmaWarpSpecializedBlockScaledILi6ELi2ELi1ENS5_IJNS4_1CILi1EEENSA_ILi2EEESB_EEEEENS5_IJNSA_ILi128EEENSA_ILi256EEESF_EEENS5_IJNS_12float_e2m1_tENS_13float_ue8m0_tEEEENS5_IJNS5_IJlSB_lEEENS4_6LayoutINS5_IJNS5_IJNS5_IJNSA_ILi32EEENSA_ILi4EEEEEEiEEESQ_NS5_IJSB_iEEEEEENS5_IJNS5_IJNS5_IJNSA_ILi16EEESO_EEEiEEENS5_IJNS5_IJNSA_ILi0EEESB_EEENSA_ILi512EEEEEENS5_IJSW_iEEEEEEEEEEESK_S13_NS4_8TiledMMAINS4_8MMA_AtomIJNS4_17SM100_MMA_MXF4_SSISI_SI_fSJ_Li128ELi256ELi32ELNS4_4UMMA5MajorE0ELS18_0ELNS17_7ScaleInE0ELS19_0EEEEEENSM_INS5_IJSB_SB_SB_EEENS5_IJSW_SW_SW_EEEEENS5_IJNS4_10UnderscoreES1F_S1F_EEEEENS5_IJNS4_23SM90_TMA_LOAD_MULTICASTES1I_EEENS5_IJNS4_14ComposedLayoutINS4_7SwizzleILi2ELi4ELi3EEENS4_18smem_ptr_flag_bitsILi4EEENSM_INS5_IJNSA_ILi8EEESF_EEENS5_IJSF_SB_EEEEEEENSM_INS5_IJNS5_IJNS5_IJSP_SB_EEENS5_IJSN_SC_EEEEEESB_NS5_IJSC_SB_EEEEEENS5_IJNS5_IJNS5_IJSU_SY_EEESX_EEESW_NS5_IJSC_SY_EEEEEEEEEEEvNS4_8identityENS5_IJNS4_13SM90_TMA_LOADES26_EEENS5_IJS1T_NSM_INS5_IJNS5_IJNS5_IJSP_SC_EEES1V_EEESB_S1X_EEENS5_IJS20_SW_NS5_IJSC_NSA_ILi1024EEEEEEEEEEEEEEvS25_EENS_8epilogue10collective18CollectiveEpilogueINS2H_23Sm100TmaWarpSpecializedILi4ELi2ELi64ELb1ELb0EEEJSH_NS5_IJNSM_ISF_SB_EENSM_INSA_ILi64EEESB_EEEEENS_10bfloat16_tESL_S2Q_SL_NS2H_6fusion15FusionCallbacksIS2L_NS2R_17LinearCombinationIS2Q_fS2Q_fLNS_15FloatRoundStyleE2EEESH_S2P_JEEENS4_5SM1004TMEM4LOAD26SM100_TMEM_LOAD_32dp32b64xES26_NS1K_INS1L_ILi3ELi4ELi3EEENS1N_ILi16EEENSM_INS5_IJS1P_S2N_EEENS5_IJS2N_SB_EEEEEEENS4_39AutoVectorizingCopyWithAssumedAlignmentILi128EEENS4_14SM90_TMA_STOREES36_S38_S38_EEEvvEEEEvNT_6ParamsE --------------------------
	.section	.nv.shared._ZN7cutlass13device_kernelINS_4gemm6kernel13GemmUniversalIN4cute5tupleIJiiiiEEENS1_10collective13CollectiveMmaINS1_46MainloopSm100TmaUmmaWarpSpecializedBlockScaledILi6ELi2ELi1ENS5_IJNS4_1CILi1EEENSA_ILi2EEESB_EEEEENS5_IJNSA_ILi128EEENSA_ILi256EEESF_EEENS5_IJNS_12float_e2m1_tENS_13float_ue8m0_tEEEENS5_IJNS5_IJlSB_lEEENS4_6LayoutINS5_IJNS5_IJNS5_IJNSA_ILi32EEENSA_ILi4EEEEEEiEEESQ_NS5_IJSB_iEEEEEENS5_IJNS5_IJNS5_IJNSA_ILi16EEESO_EEEiEEENS5_IJNS5_IJNSA_ILi0EEESB_EEENSA_ILi512EEEEEENS5_IJSW_iEEEEEEEEEEESK_S13_NS4_8TiledMMAINS4_8MMA_AtomIJNS4_17SM100_MMA_MXF4_SSISI_SI_fSJ_Li128ELi256ELi32ELNS4_4UMMA5MajorE0ELS18_0ELNS17_7ScaleInE0ELS19_0EEEEEENSM_INS5_IJSB_SB_SB_EEENS5_IJSW_SW_SW_EEEEENS5_IJNS4_10UnderscoreES1F_S1F_EEEEENS5_IJNS4_23SM90_TMA_LOAD_MULTICASTES1I_EEENS5_IJNS4_14ComposedLayoutINS4_7SwizzleILi2ELi4ELi3EEENS4_18smem_ptr_flag_bitsILi4EEENSM_INS5_IJNSA_ILi8EEESF_EEENS5_IJSF_SB_EEEEEEENSM_INS5_IJNS5_IJNS5_IJSP_SB_EEENS5_IJSN_SC_EEEEEESB_NS5_IJSC_SB_EEEEEENS5_IJNS5_IJNS5_IJSU_SY_EEESX_EEESW_NS5_IJSC_SY_EEEEEEEEEEEvNS4_8identityENS5_IJNS4_13SM90_TMA_LOADES26_EEENS5_IJS1T_NSM_INS5_IJNS5_IJNS5_IJSP_SC_EEES1V_EEESB_S1X_EEENS5_IJS20_SW_NS5_IJSC_NSA_ILi1024EEEEEEEEEEEEEEvS25_EENS_8epilogue10collective18CollectiveEpilogueINS2H_23Sm100TmaWarpSpecializedILi4ELi2ELi64ELb1ELb0EEEJSH_NS5_IJNSM_ISF_SB_EENSM_INSA_ILi64EEESB_EEEEENS_10bfloat16_tESL_S2Q_SL_NS2H_6fusion15FusionCallbacksIS2L_NS2R_17LinearCombinationIS2Q_fS2Q_fLNS_15FloatRoundStyleE2EEESH_S2P_JEEENS4_5SM1004TMEM4LOAD26SM100_TMEM_LOAD_32dp32b64xES26_NS1K_INS1L_ILi3ELi4ELi3EEENS1N_ILi16EEENSM_INS5_IJS1P_S2N_EEENS5_IJS2N_SB_EEEEEEENS4_39AutoVectorizingCopyWithAssumedAlignmentILi128EEENS4_14SM90_TMA_STOREES36_S38_S38_EEEvvEEEEvNT_6ParamsE,"aw",@nobits
	.sectionflags	@""
	.align	16
	.zero		1024


//--------------------- .nv.shared.reserved.0     --------------------------
	.section	.nv.shared.reserved.0,"aw",@nobits
	.weak		__nv_reservedSMEM_offset_0_alias
	.size		__nv_reservedSMEM_offset_0_alias, 0, 64
	.other		__nv_reservedSMEM_offset_0_alias,@"STO_CUDA_RESERVED_SHARED STV_DEFAULT"
__nv_reservedSMEM_offset_0_alias:
	.zero		0
.nv.shared.reserved.0:
	.zero		64
	.weak		__nv_reservedSMEM_tcgen05_partition
	.type		__nv_reservedSMEM_tcgen05_partition,@object
	.size		__nv_reservedSMEM_tcgen05_partition,(.L_0 - __nv_reservedSMEM_tcgen05_partition)
__nv_reservedSMEM_tcgen05_partition:
	.zero		32
.L_0:


//--------------------- .nv.global                --------------------------
	.section	.nv.global,"aw",@nobits
.nv.global:
	.type		_ZN40_INTERNAL_a805c837_4_k_cu_00de8b17_285574cute1_E,@object
	.size		_ZN40_INTERNAL_a805c837_4_k_cu_00de8b17_285574cute1_E,(_ZN40_INTERNAL_a805c837_4_k_cu_00de8b17_285574cuda3std3__45__cpo6cbeginE - _ZN40_INTERNAL_a805c837_4_k_cu_00de8b17_285574cute1_E)
_ZN40_INTERNAL_a805c837_4_k_cu_00de8b17_285574cute1_E:
	.zero		1
	.type		_ZN40_INTERNAL_a805c837_4_k_cu_00de8b17_285574cuda3std3__45__cpo6cbeginE,@object
	.size		_ZN40_INTERNAL_a805c837_4_k_cu_00de8b17_285574cuda3std3__45__cpo6cbeginE,(_ZN40_INTERNAL_a805c837_4_k_cu_00de8b17_285574cuda3std3__48in_placeE - _ZN40_INTERNAL_a805c837_4_k_cu_00de8b17_285574cuda3std3__45__cpo6cbeginE)
_ZN40_INTERNAL_a805c837_4_k_cu_00de8b17_285574cuda3std3__45__cpo6cbeginE:
	.zero		1
	.type		_ZN40_INTERNAL_a805c837_4_k_cu_00de8b17_285574cuda3std3__48in_placeE,@object
	.size		_ZN40_INTERNAL_a805c837_4_k_cu_00de8b17_285574cuda3std3__48in_placeE,(_ZN40_INTERNAL_a805c837_4_k_cu_00de8b17_285574cuda3std6ranges3__45__cpo9iter_moveE - _ZN40_INTERNAL_a805c837_4_k_cu_00de8b17_285574cuda3std3__48in_placeE)
_ZN40_INTERNAL_a805c837_4_k_cu_00de8b17_285574cuda3std3__48in_placeE:
	.zero		1
	.type		_ZN40_INTERNAL_a805c837_4_k_cu_00de8b17_285574cuda3std6ranges3__45__cpo9iter_moveE,@object
	.size		_ZN40_INTERNAL_a805c837_4_k_cu_00de8b17_285574cuda3std6ranges3__45__cpo9iter_moveE,(_ZN40_INTERNAL_a805c837_4_k_cu_00de8b17_285574cuda3std3__45__cpo5beginE - _ZN40_INTERNAL_a805c837_4_k_cu_00de8b17_285574cuda3std6ranges3__45__cpo9iter_moveE)
_ZN40_INTERNAL_a805c837_4_k_cu_00de8b17_285574cuda3std6ranges3__45__cpo9iter_moveE:
	.zero		1
	.type		_ZN40_INTERNAL_a805c837_4_k_cu_00de8b17_285574cuda3std3__45__cpo5beginE,@object
	.size		_ZN40_INTERNAL_a805c837_4_k_cu_00de8b17_285574cuda3std3__45__cpo5beginE,(_ZN40_INTERNAL_a805c837_4_k_cu_00de8b17_285574cuda3std3__442_GLOBAL__N__a805c837_4_k_cu_00de8b17_285576ignoreE - _ZN40_INTERNAL_a805c837_4_k_cu_00de8b17_285574cuda3std3__45__cpo5beginE)
_ZN40_INTERNAL_a805c837_4_k_cu_00de8b17_285574cuda3std3__45__cpo5beginE:
	.zero		1
	.type		_ZN40_INTERNAL_a805c837_4_k_cu_00de8b17_285574cuda3std3__442_GLOBAL__N__a805c837_4_k_cu_00de8b17_285576ignoreE,@object
	.size		_ZN40_INTERNAL_a805c837_4_k_cu_00de8b17_285574cuda3std3__442_GLOBAL__N__a805c837_4_k_cu_00de8b17_285576ignoreE,(_ZN40_INTERNAL_a805c837_4_k_cu_00de8b17_285574cute7productE - _ZN40_INTERNAL_a805c837_4_k_cu_00de8b17_285574cuda3std3__442_GLOBAL__N__a805c837_4_k_cu_00de8b17_285576ignoreE)
_ZN40_INTERNAL_a805c837_4_k_cu_00de8b17_285574cuda3std3__442_GLOBAL__N__a805c837_4_k_cu_00de8b17_285576ignoreE:
	.zero		1
	.type		_ZN40_INTERNAL_a805c837_4_k_cu_00de8b17_285574cute7productE,@object
	.size		_ZN40_INTERNAL_a805c837_4_k_cu_00de8b17_285574cute7productE,(_ZN40_INTERNAL_a805c837_4_k_cu_00de8b17_285574cuda3std3__45__cpo3endE - _ZN40_INTERNAL_a805c837_4_k_cu_00de8b17_285574cute7productE)
_ZN40_INTERNAL_a805c837_4_k_cu_00de8b17_285574cute7productE:
	.zero		1
	.type		_ZN40_INTERNAL_a805c837_4_k_cu_00de8b17_285574cuda3std3__45__cpo3endE,@object
	.size		_ZN40_INTERNAL_a805c837_4_k_cu_00de8b17_285574cuda3std3__45__cpo3endE,(_ZN40_INTERNAL_a805c837_4_k_cu_00de8b17_285574cuda3std3__419piecewise_constructE - _ZN40_INTERNAL_a805c837_4_k_cu_00de8b17_285574cuda3std3__45__cpo3endE)
_ZN40_INTERNAL_a805c837_4_k_cu_00de8b17_285574cuda3std3__45__cpo3endE:
	.zero		1
	.type		_ZN40_INTERNAL_a805c837_4_k_cu_00de8b17_285574cuda3std3__419piecewise_constructE,@object
	.size		_ZN40_INTERNAL_a805c837_4_k_cu_00de8b17_285574cuda3std3__419piecewise_constructE,(_ZN40_INTERNAL_a805c837_4_k_cu_00de8b17_285574cuda3std3__45__cpo4cendE - _ZN40_INTERNAL_a805c837_4_k_cu_00de8b17_285574cuda3std3__419piecewise_constructE)
_ZN40_INTERNAL_a805c837_4_k_cu_00de8b17_285574cuda3std3__419piecewise_constructE:
	.zero		1
	.type		_ZN40_INTERNAL_a805c837_4_k_cu_00de8b17_285574cuda3std3__45__cpo4cendE,@object
	.size		_ZN40_INTERNAL_a805c837_4_k_cu_00de8b17_285574cuda3std3__45__cpo4cendE,(_ZN40_INTERNAL_a805c837_4_k_cu_00de8b17_285574cuda3std6ranges3__45__cpo4swapE - _ZN40_INTERNAL_a805c837_4_k_cu_00de8b17_285574cuda3std3__45__cpo4cendE)
_ZN40_INTERNAL_a805c837_4_k_cu_00de8b17_285574cuda3std3__45__cpo4cendE:
	.zero		1
	.type		_ZN40_INTERNAL_a805c837_4_k_cu_00de8b17_285574cuda3std6ranges3__45__cpo4swapE,@object
	.size		_ZN40_INTERNAL_a805c837_4_k_cu_00de8b17_285574cuda3std6ranges3__45__cpo4swapE,(.L_10 - _ZN40_INTERNAL_a805c837_4_k_cu_00de8b17_285574cuda3std6ranges3__45__cpo4swapE)
_ZN40_INTERNAL_a805c837_4_k_cu_00de8b17_285574cuda3std6ranges3__45__cpo4swapE:
	.zero		1
.L_10:


//--------------------- .nv.constant0._ZN7cutlass13device_kernelINS_4gemm6kernel13GemmUniversalIN4cute5tupleIJiiiiEEENS1_10collective13CollectiveMmaINS1_46MainloopSm100TmaUmmaWarpSpecializedBlockScaledILi6ELi2ELi1ENS5_IJNS4_1CILi1EEENSA_ILi2EEESB_EEEEENS5_IJNSA_ILi128EEENSA_ILi256EEESF_EEENS5_IJNS_12float_e2m1_tENS_13float_ue8m0_tEEEENS5_IJNS5_IJlSB_lEEENS4_6LayoutINS5_IJNS5_IJNS5_IJNSA_ILi32EEENSA_ILi4EEEEEEiEEESQ_NS5_IJSB_iEEEEEENS5_IJNS5_IJNS5_IJNSA_ILi16EEESO_EEEiEEENS5_IJNS5_IJNSA_ILi0EEESB_EEENSA_ILi512EEEEEENS5_IJSW_iEEEEEEEEEEESK_S13_NS4_8TiledMMAINS4_8MMA_AtomIJNS4_17SM100_MMA_MXF4_SSISI_SI_fSJ_Li128ELi256ELi32ELNS4_4UMMA5MajorE0ELS18_0ELNS17_7ScaleInE0ELS19_0EEEEEENSM_INS5_IJSB_SB_SB_EEENS5_IJSW_SW_SW_EEEEENS5_IJNS4_10UnderscoreES1F_S1F_EEEEENS5_IJNS4_23SM90_TMA_LOAD_MULTICASTES1I_EEENS5_IJNS4_14ComposedLayoutINS4_7SwizzleILi2ELi4ELi3EEENS4_18smem_ptr_flag_bitsILi4EEENSM_INS5_IJNSA_ILi8EEESF_EEENS5_IJSF_SB_EEEEEEENSM_INS5_IJNS5_IJNS5_IJSP_SB_EEENS5_IJSN_SC_EEEEEESB_NS5_IJSC_SB_EEEEEENS5_IJNS5_IJNS5_IJSU_SY_EEESX_EEESW_NS5_IJSC_SY_EEEEEEEEEEEvNS4_8identityENS5_IJNS4_13SM90_TMA_LOADES26_EEENS5_IJS1T_NSM_INS5_IJNS5_IJNS5_IJSP_SC_EEES1V_EEESB_S1X_EEENS5_IJS20_SW_NS5_IJSC_NSA_ILi1024EEEEEEEEEEEEEEvS25_EENS_8epilogue10collective18CollectiveEpilogueINS2H_23Sm100TmaWarpSpecializedILi4ELi2ELi64ELb1ELb0EEEJSH_NS5_IJNSM_ISF_SB_EENSM_INSA_ILi64EEESB_EEEEENS_10bfloat16_tESL_S2Q_SL_NS2H_6fusion15FusionCallbacksIS2L_NS2R_17LinearCombinationIS2Q_fS2Q_fLNS_15FloatRoundStyleE2EEESH_S2P_JEEENS4_5SM1004TMEM4LOAD26SM100_TMEM_LOAD_32dp32b64xES26_NS1K_INS1L_ILi3ELi4ELi3EEENS1N_ILi16EEENSM_INS5_IJS1P_S2N_EEENS5_IJS2N_SB_EEEEEEENS4_39AutoVectorizingCopyWithAssumedAlignmentILi128EEENS4_14SM90_TMA_STOREES36_S38_S38_EEEvvEEEEvNT_6ParamsE --------------------------
	.section	.nv.constant0._ZN7cutlass13device_kernelINS_4gemm6kernel13GemmUniversalIN4cute5tupleIJiiiiEEENS1_10collective13CollectiveMmaINS1_46MainloopSm100TmaUmmaWarpSpecializedBlockScaledILi6ELi2ELi1ENS5_IJNS4_1CILi1EEENSA_ILi2EEESB_EEEEENS5_IJNSA_ILi128EEENSA_ILi256EEESF_EEENS5_IJNS_12float_e2m1_tENS_13float_ue8m0_tEEEENS5_IJNS5_IJlSB_lEEENS4_6LayoutINS5_IJNS5_IJNS5_IJNSA_ILi32EEENSA_ILi4EEEEEEiEEESQ_NS5_IJSB_iEEEEEENS5_IJNS5_IJNS5_IJNSA_ILi16EEESO_EEEiEEENS5_IJNS5_IJNSA_ILi0EEESB_EEENSA_ILi512EEEEEENS5_IJSW_iEEEEEEEEEEESK_S13_NS4_8TiledMMAINS4_8MMA_AtomIJNS4_17SM100_MMA_MXF4_SSISI_SI_fSJ_Li128ELi256ELi32ELNS4_4UMMA5MajorE0ELS18_0ELNS17_7ScaleInE0ELS19_0EEEEEENSM_INS5_IJSB_SB_SB_EEENS5_IJSW_SW_SW_EEEEENS5_IJNS4_10UnderscoreES1F_S1F_EEEEENS5_IJNS4_23SM90_TMA_LOAD_MULTICASTES1I_EEENS5_IJNS4_14ComposedLayoutINS4_7SwizzleILi2ELi4ELi3EEENS4_18smem_ptr_flag_bitsILi4EEENSM_INS5_IJNSA_ILi8EEESF_EEENS5_IJSF_SB_EEEEEEENSM_INS5_IJNS5_IJNS5_IJSP_SB_EEENS5_IJSN_SC_EEEEEESB_NS5_IJSC_SB_EEEEEENS5_IJNS5_IJNS5_IJSU_SY_EEESX_EEESW_NS5_IJSC_SY_EEEEEEEEEEEvNS4_8identityENS5_IJNS4_13SM90_TMA_LOADES26_EEENS5_IJS1T_NSM_INS5_IJNS5_IJNS5_IJSP_SC_EEES1V_EEESB_S1X_EEENS5_IJS20_SW_NS5_IJSC_NSA_ILi1024EEEEEEEEEEEEEEvS25_EENS_8epilogue10collective18CollectiveEpilogueINS2H_23Sm100TmaWarpSpecializedILi4ELi2ELi64ELb1ELb0EEEJSH_NS5_IJNSM_ISF_SB_EENSM_INSA_ILi64EEESB_EEEEENS_10bfloat16_tESL_S2Q_SL_NS2H_6fusion15FusionCallbacksIS2L_NS2R_17LinearCombinationIS2Q_fS2Q_fLNS_15FloatRoundStyleE2EEESH_S2P_JEEENS4_5SM1004TMEM4LOAD26SM100_TMEM_LOAD_32dp32b64xES26_NS1K_INS1L_ILi3ELi4ELi3EEENS1N_ILi16EEENSM_INS5_IJS1P_S2N_EEENS5_IJS2N_SB_EEEEEEENS4_39AutoVectorizingCopyWithAssumedAlignmentILi128EEENS4_14SM90_TMA_STOREES36_S38_S38_EEEvvEEEEvNT_6ParamsE,"a",@progbits
	.sectionflags	@""
	.align	4
.nv.constant0._ZN7cutlass13device_kernelINS_4gemm6kernel13GemmUniversalIN4cute5tupleIJiiiiEEENS1_10collective13CollectiveMmaINS1_46MainloopSm100TmaUmmaWarpSpecializedBlockScaledILi6ELi2ELi1ENS5_IJNS4_1CILi1EEENSA_ILi2EEESB_EEEEENS5_IJNSA_ILi128EEENSA_ILi256EEESF_EEENS5_IJNS_12float_e2m1_tENS_13float_ue8m0_tEEEENS5_IJNS5_IJlSB_lEEENS4_6LayoutINS5_IJNS5_IJNS5_IJNSA_ILi32EEENSA_ILi4EEEEEEiEEESQ_NS5_IJSB_iEEEEEENS5_IJNS5_IJNS5_IJNSA_ILi16EEESO_EEEiEEENS5_IJNS5_IJNSA_ILi0EEESB_EEENSA_ILi512EEEEEENS5_IJSW_iEEEEEEEEEEESK_S13_NS4_8TiledMMAINS4_8MMA_AtomIJNS4_17SM100_MMA_MXF4_SSISI_SI_fSJ_Li128ELi256ELi32ELNS4_4UMMA5MajorE0ELS18_0ELNS17_7ScaleInE0ELS19_0EEEEEENSM_INS5_IJSB_SB_SB_EEENS5_IJSW_SW_SW_EEEEENS5_IJNS4_10UnderscoreES1F_S1F_EEEEENS5_IJNS4_23SM90_TMA_LOAD_MULTICASTES1I_EEENS5_IJNS4_14ComposedLayoutINS4_7SwizzleILi2ELi4ELi3EEENS4_18smem_ptr_flag_bitsILi4EEENSM_INS5_IJNSA_ILi8EEESF_EEENS5_IJSF_SB_EEEEEEENSM_INS5_IJNS5_IJNS5_IJSP_SB_EEENS5_IJSN_SC_EEEEEESB_NS5_IJSC_SB_EEEEEENS5_IJNS5_IJNS5_IJSU_SY_EEESX_EEESW_NS5_IJSC_SY_EEEEEEEEEEEvNS4_8identityENS5_IJNS4_13SM90_TMA_LOADES26_EEENS5_IJS1T_NSM_INS5_IJNS5_IJNS5_IJSP_SC_EEES1V_EEESB_S1X_EEENS5_IJS20_SW_NS5_IJSC_NSA_ILi1024EEEEEEEEEEEEEEvS25_EENS_8epilogue10collective18CollectiveEpilogueINS2H_23Sm100TmaWarpSpecializedILi4ELi2ELi64ELb1ELb0EEEJSH_NS5_IJNSM_ISF_SB_EENSM_INSA_ILi64EEESB_EEEEENS_10bfloat16_tESL_S2Q_SL_NS2H_6fusion15FusionCallbacksIS2L_NS2R_17LinearCombinationIS2Q_fS2Q_fLNS_15FloatRoundStyleE2EEESH_S2P_JEEENS4_5SM1004TMEM4LOAD26SM100_TMEM_LOAD_32dp32b64xES26_NS1K_INS1L_ILi3ELi4ELi3EEENS1N_ILi16EEENSM_INS5_IJS1P_S2N_EEENS5_IJS2N_SB_EEEEEEENS4_39AutoVectorizingCopyWithAssumedAlignmentILi128EEENS4_14SM90_TMA_STOREES36_S38_S38_EEEvvEEEEvNT_6ParamsE:
	.zero		3968


//--------------------- SYMBOLS --------------------------

	.type		.nv.reservedSmem.offset0,@object
	.size		.nv.reservedSmem.offset0,0x4
	.type		.nv.reservedSmem.cap,@object
	.size		.nv.reservedSmem.cap,0x4
	.type		__assertfail,@function
